	.target	sm_75

	.elftype	@"ET_EXEC"


//--------------------- .note.nv.tkinfo           --------------------------
	.section	.note.nv.tkinfo,"",@"SHT_NOTE"
	.sectionflags	@"SHF_NOTE_NV_TKINFO"
	.tkinfo
        /*0018*/ 	.word	0x00000002
        /*0030*/ 	.string	""
        /*0030*/ 	.string	"ptxas"
        /*0030*/ 	.string	"Cuda compilation tools, release 13.0, V13.0.88"
        /*0030*/ 	.string	"Build cuda_13.0.r13.0/compiler.36424714_0"
        /*0030*/ 	.string	"-arch sm_75 -m 64 "



//--------------------- .note.nv.cuinfo           --------------------------
	.section	.note.nv.cuinfo,"",@"SHT_NOTE"
	.sectionflags	@"SHF_NOTE_NV_CUINFO"
        /*0018*/ 	.short	0x0002
        /*001a*/ 	.short	0x004b
        /*001c*/ 	.short	0x0082
	.zero		2


//--------------------- .nv.info                  --------------------------
	.section	.nv.info,"",@"SHT_CUDA_INFO"
	.align	4


	//----- nvinfo : EIATTR_REGCOUNT
	.align		4
        /*0000*/ 	.byte	0x04, 0x2f
        /*0002*/ 	.short	(.L_12 - .L_11)
	.align		4
.L_11:
        /*0004*/ 	.word	index@(_ZN7cutlass6KernelINS_4conv6kernel23ImplicitGemmConvolutionINS1_11threadblock21ImplicitGemmPipelinedINS_4gemm9GemmShapeILi128ELi64ELi32EEENS4_12TileIteratorINS4_48Conv2dFpropActivationTileAccessIteratorOptimizedINS_11MatrixShapeILi128ELi32EEEaNS_6layout12TensorNCxHWxILi32EEENS_9transform29TransposePitchLinearThreadMapINSG_29PitchLinearWarpRakedThreadMapINS_16PitchLinearShapeILi4096ELi1EEELi64ENSJ_ILi32ELi1EEELi16EEENSJ_ILi2ELi16EEEEENS_12AlignedArrayIaLi16ELi16EEEEEEENSG_11threadblock19RegularTileIteratorISC_aNSD_37RowMajorTensorOpMultiplicandCrosswiseILi8ELi32EEELi0ESO_Li16EEENS9_INS4_44Conv2dFpropFilterTileAccessIteratorOptimizedINSB_ILi32ELi64EEEaNSD_12TensorCxRSKxILi32EEENSH_INSI_INSJ_ILi2048ELi1EEELi64ESL_Li16EEESN_EESQ_Lb0EEEEENSU_ISZ_aNSD_40ColumnMajorTensorOpMultiplicandCrosswiseILi8ELi32EEELi1ES14_Li16EEEaSF_NS6_11threadblock9MmaPolicyINS6_4warp11MmaTensorOpINS7_ILi64ELi64ELi32EEEaSW_aS18_iSF_NS1C_17MmaTensorOpPolicyINS_4arch3MmaINS7_ILi8ELi8ELi16EEELi32EaNSD_8RowMajorEaNSD_11ColumnMajorEiS1J_NS1G_21OpMultiplyAddSaturateEEENSB_ILi1ELi1EEEEELi1ELb1EbEENSB_ILi0ELi0EEES1Q_Li1EEENS_21NumericArrayConverterIaaLi64ELNS_15FloatRoundStyleE2ENSG_6thread14UnaryTransform8IdentityEEENS1S_IaaLi32ELS1T_2ES1W_EEbEENS_8epilogue11threadblock19InterleavedEpilogueIS8_S1P_Li1ENS21_37InterleavedConvPredicatedTileIteratorINS21_34InterleavedConvOutputTileThreadMapINSB_ILi2ELi1EEENSB_ILi8ELi2EEELi64ELi8ELi8EEEaLi32EEENS20_4warp24FragmentIteratorTensorOpIS1E_S1I_iNS_5ArrayIiLi2ELb1EEENSD_22ColumnMajorInterleavedILi32EEEEENS20_6thread21LinearCombinationReluIaLi8EifLNS2G_9ScaleType4KindE1ELS1T_2EEELi32EEENS1A_30GemmIdentityThreadblockSwizzleILi1EEELNS1_8OperatorE0ENS1_17Conv2dProblemSizeELNS1_9GroupModeE0EEEEEvNT_6ParamsE)
        /*0008*/ 	.word	0x000000e4


	//----- nvinfo : EIATTR_FRAME_SIZE
	.align		4
.L_12:
        /*000c*/ 	.byte	0x04, 0x11
        /*000e*/ 	.short	(.L_14 - .L_13)
	.align		4
.L_13:
        /*0010*/ 	.word	index@($__internal_10_$__cuda_sm20_div_u64)
        /*0014*/ 	.word	0x00000000


	//----- nvinfo : EIATTR_FRAME_SIZE
	.align		4
.L_14:
        /*0018*/ 	.byte	0x04, 0x11
        /*001a*/ 	.short	(.L_16 - .L_15)
	.align		4
.L_15:
        /*001c*/ 	.word	index@(_ZN7cutlass6KernelINS_4conv6kernel23ImplicitGemmConvolutionINS1_11threadblock21ImplicitGemmPipelinedINS_4gemm9GemmShapeILi128ELi64ELi32EEENS4_12TileIteratorINS4_48Conv2dFpropActivationTileAccessIteratorOptimizedINS_11MatrixShapeILi128ELi32EEEaNS_6layout12TensorNCxHWxILi32EEENS_9transform29TransposePitchLinearThreadMapINSG_29PitchLinearWarpRakedThreadMapINS_16PitchLinearShapeILi4096ELi1EEELi64ENSJ_ILi32ELi1EEELi16EEENSJ_ILi2ELi16EEEEENS_12AlignedArrayIaLi16ELi16EEEEEEENSG_11threadblock19RegularTileIteratorISC_aNSD_37RowMajorTensorOpMultiplicandCrosswiseILi8ELi32EEELi0ESO_Li16EEENS9_INS4_44Conv2dFpropFilterTileAccessIteratorOptimizedINSB_ILi32ELi64EEEaNSD_12TensorCxRSKxILi32EEENSH_INSI_INSJ_ILi2048ELi1EEELi64ESL_Li16EEESN_EESQ_Lb0EEEEENSU_ISZ_aNSD_40ColumnMajorTensorOpMultiplicandCrosswiseILi8ELi32EEELi1ES14_Li16EEEaSF_NS6_11threadblock9MmaPolicyINS6_4warp11MmaTensorOpINS7_ILi64ELi64ELi32EEEaSW_aS18_iSF_NS1C_17MmaTensorOpPolicyINS_4arch3MmaINS7_ILi8ELi8ELi16EEELi32EaNSD_8RowMajorEaNSD_11ColumnMajorEiS1J_NS1G_21OpMultiplyAddSaturateEEENSB_ILi1ELi1EEEEELi1ELb1EbEENSB_ILi0ELi0EEES1Q_Li1EEENS_21NumericArrayConverterIaaLi64ELNS_15FloatRoundStyleE2ENSG_6thread14UnaryTransform8IdentityEEENS1S_IaaLi32ELS1T_2ES1W_EEbEENS_8epilogue11threadblock19InterleavedEpilogueIS8_S1P_Li1ENS21_37InterleavedConvPredicatedTileIteratorINS21_34InterleavedConvOutputTileThreadMapINSB_ILi2ELi1EEENSB_ILi8ELi2EEELi64ELi8ELi8EEEaLi32EEENS20_4warp24FragmentIteratorTensorOpIS1E_S1I_iNS_5ArrayIiLi2ELb1EEENSD_22ColumnMajorInterleavedILi32EEEEENS20_6thread21LinearCombinationReluIaLi8EifLNS2G_9ScaleType4KindE1ELS1T_2EEELi32EEENS1A_30GemmIdentityThreadblockSwizzleILi1EEELNS1_8OperatorE0ENS1_17Conv2dProblemSizeELNS1_9GroupModeE0EEEEEvNT_6ParamsE)
        /*0020*/ 	.word	0x00000000


	//----- nvinfo : EIATTR_REGCOUNT
	.align		4
.L_16:
        /*0024*/ 	.byte	0x04, 0x2f
        /*0026*/ 	.short	(.L_18 - .L_17)
	.align		4
.L_17:
        /*0028*/ 	.word	index@(_ZN7cutlass6KernelINS_4conv6kernel23ImplicitGemmConvolutionINS1_11threadblock21ImplicitGemmPipelinedINS_4gemm9GemmShapeILi128ELi128ELi32EEENS4_12TileIteratorINS4_48Conv2dFpropActivationTileAccessIteratorOptimizedINS_11MatrixShapeILi128ELi32EEEaNS_6layout12TensorNCxHWxILi32EEENS_9transform29TransposePitchLinearThreadMapINSG_29PitchLinearWarpRakedThreadMapINS_16PitchLinearShapeILi4096ELi1EEELi128ENSJ_ILi32ELi1EEELi16EEENSJ_ILi2ELi16EEEEENS_12AlignedArrayIaLi16ELi16EEEEEEENSG_11threadblock19RegularTileIteratorISC_aNSD_37RowMajorTensorOpMultiplicandCrosswiseILi8ELi32EEELi0ESO_Li16EEENS9_INS4_44Conv2dFpropFilterTileAccessIteratorOptimizedINSB_ILi32ELi128EEEaNSD_12TensorCxRSKxILi32EEESO_SQ_Lb0EEEEENSU_ISZ_aNSD_40ColumnMajorTensorOpMultiplicandCrosswiseILi8ELi32EEELi1ESO_Li16EEEaSF_NS6_11threadblock9MmaPolicyINS6_4warp11MmaTensorOpINS7_ILi64ELi64ELi32EEEaSW_aS15_iSF_NS19_17MmaTensorOpPolicyINS_4arch3MmaINS7_ILi8ELi8ELi16EEELi32EaNSD_8RowMajorEaNSD_11ColumnMajorEiS1G_NS1D_21OpMultiplyAddSaturateEEENSB_ILi1ELi1EEEEELi1ELb1EbEENSB_ILi0ELi0EEES1N_Li1EEENS_21NumericArrayConverterIaaLi32ELNS_15FloatRoundStyleE2ENSG_6thread14UnaryTransform8IdentityEEES1U_bEENS_8epilogue11threadblock19InterleavedEpilogueIS8_S1M_Li1ENS1X_37InterleavedConvPredicatedTileIteratorINS1X_34InterleavedConvOutputTileThreadMapINSB_ILi2ELi2EEENSB_ILi8ELi2EEELi128ELi8ELi8EEEaLi32EEENS1W_4warp24FragmentIteratorTensorOpIS1B_S1F_iNS_5ArrayIiLi2ELb1EEENSD_22ColumnMajorInterleavedILi32EEEEENS1W_6thread21LinearCombinationReluIaLi8EifLNS2C_9ScaleType4KindE1ELS1Q_2EEELi32EEENS17_30GemmIdentityThreadblockSwizzleILi1EEELNS1_8OperatorE0ENS1_17Conv2dProblemSizeELNS1_9GroupModeE0EEEEEvNT_6ParamsE)
        /*002c*/ 	.word	0x000000d2


	//----- nvinfo : EIATTR_FRAME_SIZE
	.align		4
.L_18:
        /*0030*/ 	.byte	0x04, 0x11
        /*0032*/ 	.short	(.L_20 - .L_19)
	.align		4
.L_19:
        /*0034*/ 	.word	index@($__internal_9_$__cuda_sm20_div_u64)
        /*0038*/ 	.word	0x00000000


	//----- nvinfo : EIATTR_FRAME_SIZE
	.align		4
.L_20:
        /*003c*/ 	.byte	0x04, 0x11
        /*003e*/ 	.short	(.L_22 - .L_21)
	.align		4
.L_21:
        /*0040*/ 	.word	index@(_ZN7cutlass6KernelINS_4conv6kernel23ImplicitGemmConvolutionINS1_11threadblock21ImplicitGemmPipelinedINS_4gemm9GemmShapeILi128ELi128ELi32EEENS4_12TileIteratorINS4_48Conv2dFpropActivationTileAccessIteratorOptimizedINS_11MatrixShapeILi128ELi32EEEaNS_6layout12TensorNCxHWxILi32EEENS_9transform29TransposePitchLinearThreadMapINSG_29PitchLinearWarpRakedThreadMapINS_16PitchLinearShapeILi4096ELi1EEELi128ENSJ_ILi32ELi1EEELi16EEENSJ_ILi2ELi16EEEEENS_12AlignedArrayIaLi16ELi16EEEEEEENSG_11threadblock19RegularTileIteratorISC_aNSD_37RowMajorTensorOpMultiplicandCrosswiseILi8ELi32EEELi0ESO_Li16EEENS9_INS4_44Conv2dFpropFilterTileAccessIteratorOptimizedINSB_ILi32ELi128EEEaNSD_12TensorCxRSKxILi32EEESO_SQ_Lb0EEEEENSU_ISZ_aNSD_40ColumnMajorTensorOpMultiplicandCrosswiseILi8ELi32EEELi1ESO_Li16EEEaSF_NS6_11threadblock9MmaPolicyINS6_4warp11MmaTensorOpINS7_ILi64ELi64ELi32EEEaSW_aS15_iSF_NS19_17MmaTensorOpPolicyINS_4arch3MmaINS7_ILi8ELi8ELi16EEELi32EaNSD_8RowMajorEaNSD_11ColumnMajorEiS1G_NS1D_21OpMultiplyAddSaturateEEENSB_ILi1ELi1EEEEELi1ELb1EbEENSB_ILi0ELi0EEES1N_Li1EEENS_21NumericArrayConverterIaaLi32ELNS_15FloatRoundStyleE2ENSG_6thread14UnaryTransform8IdentityEEES1U_bEENS_8epilogue11threadblock19InterleavedEpilogueIS8_S1M_Li1ENS1X_37InterleavedConvPredicatedTileIteratorINS1X_34InterleavedConvOutputTileThreadMapINSB_ILi2ELi2EEENSB_ILi8ELi2EEELi128ELi8ELi8EEEaLi32EEENS1W_4warp24FragmentIteratorTensorOpIS1B_S1F_iNS_5ArrayIiLi2ELb1EEENSD_22ColumnMajorInterleavedILi32EEEEENS1W_6thread21LinearCombinationReluIaLi8EifLNS2C_9ScaleType4KindE1ELS1Q_2EEELi32EEENS17_30GemmIdentityThreadblockSwizzleILi1EEELNS1_8OperatorE0ENS1_17Conv2dProblemSizeELNS1_9GroupModeE0EEEEEvNT_6ParamsE)
        /*0044*/ 	.word	0x00000000


	//----- nvinfo : EIATTR_REGCOUNT
	.align		4
.L_22:
        /*0048*/ 	.byte	0x04, 0x2f
        /*004a*/ 	.short	(.L_24 - .L_23)
	.align		4
.L_23:
        /*004c*/ 	.word	index@(_ZN7cutlass6KernelINS_4conv6kernel26B2bImplicitGemmConvolutionINS1_11threadblock24B2bImplicitGemmPipelinedINS_4gemm9GemmShapeILi64ELi64ELi32EEENS4_12TileIteratorINS4_48Conv2dFpropActivationTileAccessIteratorOptimizedINS_11MatrixShapeILi64ELi32EEEaNS_6layout12TensorNCxHWxILi32EEENS_9transform29TransposePitchLinearThreadMapINSG_29PitchLinearWarpRakedThreadMapINS_16PitchLinearShapeILi2048ELi1EEELi128ENSJ_ILi32ELi1EEELi16EEENSJ_ILi2ELi16EEEEENS_12AlignedArrayIaLi16ELi16EEEEEEENSG_11threadblock19RegularTileIteratorISC_aNSD_37RowMajorTensorOpMultiplicandCrosswiseILi8ELi32EEELi0ESO_Li16EEENS9_INS4_44Conv2dFpropFilterTileAccessIteratorOptimizedINSB_ILi32ELi64EEEaNSD_12TensorCxRSKxILi32EEESO_SQ_Lb0EEEEENSU_ISZ_aNSD_40ColumnMajorTensorOpMultiplicandCrosswiseILi8ELi32EEELi1ESO_Li16EEENS7_ILi64ELi128ELi32EEENS6_4warp27MmaTensorOpFragmentIteratorINSB_ILi16ELi16EEENSB_ILi16ELi64EEELi32EiaNSD_8RowMajorENS7_ILi8ELi8ELi16EEENS_8epilogue6thread21LinearCombinationReluIaLi2EifLNS1F_9ScaleType4KindE2ELNS_15FloatRoundStyleE2EEEEENST_14VectorIteratorINST_30PredicatedVectorAccessIteratorINSB_ILi64ELi64EEENSB_ILi16ELi32EEEfS1C_Li4ELb0EEEEENSG_4warp22VectorFragmentIteratorINSB_ILi1ELi8EEEfS1C_S1D_Li4EEENS9_INSY_INSB_ILi32ELi128EEEaS11_NSH_INSI_INSJ_ILi4096ELi1EEELi128ESL_Li16EEESN_EESQ_Lb0EEEEENSU_IS1W_aS15_Li1ES1Z_Li16EEEaSF_S1K_NS6_11threadblock9MmaPolicyINS18_11MmaTensorOpINS7_ILi16ELi64ELi32EEEaSW_aS15_iSF_NS18_17MmaTensorOpPolicyINS_4arch3MmaIS1D_Li32EaS1C_aNSD_11ColumnMajorEiS1C_NS28_21OpMultiplyAddSaturateEEENSB_ILi1ELi1EEEEELi1ELb1EbEENSB_ILi0ELi0EEES2G_Li1EEENS24_INS25_INS7_ILi16ELi128ELi32EEEaSW_aS15_iSF_S2E_Li1ELb1EbEES2G_S2G_Li1EEENS_21NumericArrayConverterIaaLi16ELS1J_2ENSG_6thread14UnaryTransform8IdentityEEES2P_NS2L_IaaLi32ELS1J_2ES2O_EEbEENS1E_11threadblock19InterleavedEpilogueIS17_S2J_Li1ENS2S_37InterleavedConvPredicatedTileIteratorINS2S_34InterleavedConvOutputTileThreadMapINSB_ILi4ELi1EEENSB_ILi2ELi4EEELi128ELi8ELi8EEEaLi32EEENS1E_4warp24FragmentIteratorTensorOpIS2I_S1D_iNS_5ArrayIiLi2ELb1EEENSD_22ColumnMajorInterleavedILi32EEEEENS1G_IaLi8EifLS1I_1ELS1J_2EEELi32EEENS23_30GemmIdentityThreadblockSwizzleILi1EEELNS1_8OperatorE0ENS1_17Conv2dProblemSizeEEEEEvNT_6ParamsE)
        /*0050*/ 	.word	0x00000081


	//----- nvinfo : EIATTR_FRAME_SIZE
	.align		4
.L_24:
        /*0054*/ 	.byte	0x04, 0x11
        /*0056*/ 	.short	(.L_26 - .L_25)
	.align		4
.L_25:
        /*0058*/ 	.word	index@($__internal_8_$__cuda_sm20_div_u64)
        /*005c*/ 	.word	0x00000000


	//----- nvinfo : EIATTR_FRAME_SIZE
	.align		4
.L_26:
        /*0060*/ 	.byte	0x04, 0x11
        /*0062*/ 	.short	(.L_28 - .L_27)
	.align		4
.L_27:
        /*0064*/ 	.word	index@(_ZN7cutlass6KernelINS_4conv6kernel26B2bImplicitGemmConvolutionINS1_11threadblock24B2bImplicitGemmPipelinedINS_4gemm9GemmShapeILi64ELi64ELi32EEENS4_12TileIteratorINS4_48Conv2dFpropActivationTileAccessIteratorOptimizedINS_11MatrixShapeILi64ELi32EEEaNS_6layout12TensorNCxHWxILi32EEENS_9transform29TransposePitchLinearThreadMapINSG_29PitchLinearWarpRakedThreadMapINS_16PitchLinearShapeILi2048ELi1EEELi128ENSJ_ILi32ELi1EEELi16EEENSJ_ILi2ELi16EEEEENS_12AlignedArrayIaLi16ELi16EEEEEEENSG_11threadblock19RegularTileIteratorISC_aNSD_37RowMajorTensorOpMultiplicandCrosswiseILi8ELi32EEELi0ESO_Li16EEENS9_INS4_44Conv2dFpropFilterTileAccessIteratorOptimizedINSB_ILi32ELi64EEEaNSD_12TensorCxRSKxILi32EEESO_SQ_Lb0EEEEENSU_ISZ_aNSD_40ColumnMajorTensorOpMultiplicandCrosswiseILi8ELi32EEELi1ESO_Li16EEENS7_ILi64ELi128ELi32EEENS6_4warp27MmaTensorOpFragmentIteratorINSB_ILi16ELi16EEENSB_ILi16ELi64EEELi32EiaNSD_8RowMajorENS7_ILi8ELi8ELi16EEENS_8epilogue6thread21LinearCombinationReluIaLi2EifLNS1F_9ScaleType4KindE2ELNS_15FloatRoundStyleE2EEEEENST_14VectorIteratorINST_30PredicatedVectorAccessIteratorINSB_ILi64ELi64EEENSB_ILi16ELi32EEEfS1C_Li4ELb0EEEEENSG_4warp22VectorFragmentIteratorINSB_ILi1ELi8EEEfS1C_S1D_Li4EEENS9_INSY_INSB_ILi32ELi128EEEaS11_NSH_INSI_INSJ_ILi4096ELi1EEELi128ESL_Li16EEESN_EESQ_Lb0EEEEENSU_IS1W_aS15_Li1ES1Z_Li16EEEaSF_S1K_NS6_11threadblock9MmaPolicyINS18_11MmaTensorOpINS7_ILi16ELi64ELi32EEEaSW_aS15_iSF_NS18_17MmaTensorOpPolicyINS_4arch3MmaIS1D_Li32EaS1C_aNSD_11ColumnMajorEiS1C_NS28_21OpMultiplyAddSaturateEEENSB_ILi1ELi1EEEEELi1ELb1EbEENSB_ILi0ELi0EEES2G_Li1EEENS24_INS25_INS7_ILi16ELi128ELi32EEEaSW_aS15_iSF_S2E_Li1ELb1EbEES2G_S2G_Li1EEENS_21NumericArrayConverterIaaLi16ELS1J_2ENSG_6thread14UnaryTransform8IdentityEEES2P_NS2L_IaaLi32ELS1J_2ES2O_EEbEENS1E_11threadblock19InterleavedEpilogueIS17_S2J_Li1ENS2S_37InterleavedConvPredicatedTileIteratorINS2S_34InterleavedConvOutputTileThreadMapINSB_ILi4ELi1EEENSB_ILi2ELi4EEELi128ELi8ELi8EEEaLi32EEENS1E_4warp24FragmentIteratorTensorOpIS2I_S1D_iNS_5ArrayIiLi2ELb1EEENSD_22ColumnMajorInterleavedILi32EEEEENS1G_IaLi8EifLS1I_1ELS1J_2EEELi32EEENS23_30GemmIdentityThreadblockSwizzleILi1EEELNS1_8OperatorE0ENS1_17Conv2dProblemSizeEEEEEvNT_6ParamsE)
        /*0068*/ 	.word	0x00000000


	//----- nvinfo : EIATTR_REGCOUNT
	.align		4
.L_28:
        /*006c*/ 	.byte	0x04, 0x2f
        /*006e*/ 	.short	(.L_30 - .L_29)
	.align		4
.L_29:
        /*0070*/ 	.word	index@(_ZN7cutlass9reference6device6kernel11Conv2dFpropIaNS_6layout12TensorNCxHWxILi32EEEaNS4_12TensorCxRSKxILi32EEEaS6_fiNS_21NumericConverterClampIafEENS_12multiply_addIiiiEELi4ELi4ELi16ELi8EEEvNS_4conv17Conv2dProblemSizeENS_9TensorRefIT_T0_EENSF_IT1_T2_EENSF_IT3_T4_EESO_T5_SP_)
        /*0074*/ 	.word	0x00000060


	//----- nvinfo : EIATTR_FRAME_SIZE
	.align		4
.L_30:
        /*0078*/ 	.byte	0x04, 0x11
        /*007a*/ 	.short	(.L_32 - .L_31)
	.align		4
.L_31:
        /*007c*/ 	.word	index@($__internal_7_$__cuda_sm20_div_s64)
        /*0080*/ 	.word	0x00000000


	//----- nvinfo : EIATTR_FRAME_SIZE
	.align		4
.L_32:
        /*0084*/ 	.byte	0x04, 0x11
        /*0086*/ 	.short	(.L_34 - .L_33)
	.align		4
.L_33:
        /*0088*/ 	.word	index@(_ZN7cutlass9reference6device6kernel11Conv2dFpropIaNS_6layout12TensorNCxHWxILi32EEEaNS4_12TensorCxRSKxILi32EEEaS6_fiNS_21NumericConverterClampIafEENS_12multiply_addIiiiEELi4ELi4ELi16ELi8EEEvNS_4conv17Conv2dProblemSizeENS_9TensorRefIT_T0_EENSF_IT1_T2_EENSF_IT3_T4_EESO_T5_SP_)
        /*008c*/ 	.word	0x00000000


	//----- nvinfo : EIATTR_REGCOUNT
	.align		4
.L_34:
        /*0090*/ 	.byte	0x04, 0x2f
        /*0092*/ 	.short	(.L_36 - .L_35)
	.align		4
.L_35:
        /*0094*/ 	.word	index@(_ZN7cutlass9reference6device6kernel11Conv2dDgradIaNS_6layout12TensorNCxHWxILi32EEEaNS4_12TensorCxRSKxILi32EEEaS6_fiNS_21NumericConverterClampIafEENS_12multiply_addIiiiEELi2ELi4ELi16ELi8EEEvNS_4conv17Conv2dProblemSizeENS_9TensorRefIT_T0_EENSF_IT1_T2_EENSF_IT3_T4_EESO_T5_SP_)
        /*0098*/ 	.word	0x0000003e


	//----- nvinfo : EIATTR_FRAME_SIZE
	.align		4
.L_36:
        /*009c*/ 	.byte	0x04, 0x11
        /*009e*/ 	.short	(.L_38 - .L_37)
	.align		4
.L_37:
        /*00a0*/ 	.word	index@($__internal_6_$__cuda_sm20_div_s64)
        /*00a4*/ 	.word	0x00000000


	//----- nvinfo : EIATTR_FRAME_SIZE
	.align		4
.L_38:
        /*00a8*/ 	.byte	0x04, 0x11
        /*00aa*/ 	.short	(.L_40 - .L_39)
	.align		4
.L_39:
        /*00ac*/ 	.word	index@(_ZN7cutlass9reference6device6kernel11Conv2dDgradIaNS_6layout12TensorNCxHWxILi32EEEaNS4_12TensorCxRSKxILi32EEEaS6_fiNS_21NumericConverterClampIafEENS_12multiply_addIiiiEELi2ELi4ELi16ELi8EEEvNS_4conv17Conv2dProblemSizeENS_9TensorRefIT_T0_EENSF_IT1_T2_EENSF_IT3_T4_EESO_T5_SP_)
        /*00b0*/ 	.word	0x00000000


	//----- nvinfo : EIATTR_REGCOUNT
	.align		4
.L_40:
        /*00b4*/ 	.byte	0x04, 0x2f
        /*00b6*/ 	.short	(.L_42 - .L_41)
	.align		4
.L_41:
        /*00b8*/ 	.word	index@(_ZN7cutlass9reference6device6kernel11Conv2dWgradIaNS_6layout12TensorNCxHWxILi32EEEaNS4_12TensorCxRSKxILi32EEEaS6_fiNS_21NumericConverterClampIafEENS_12multiply_addIiiiEELi2ELi4ELi8ELi16EEEvNS_4conv17Conv2dProblemSizeENS_9TensorRefIT_T0_EENSF_IT1_T2_EENSF_IT3_T4_EESO_T5_SP_)
        /*00bc*/ 	.word	0x00000060


	//----- nvinfo : EIATTR_FRAME_SIZE
	.align		4
.L_42:
        /*00c0*/ 	.byte	0x04, 0x11
        /*00c2*/ 	.short	(.L_44 - .L_43)
	.align		4
.L_43:
        /*00c4*/ 	.word	index@($__internal_5_$__cuda_sm20_div_s64)
        /*00c8*/ 	.word	0x00000000


	//----- nvinfo : EIATTR_FRAME_SIZE
	.align		4
.L_44:
        /*00cc*/ 	.byte	0x04, 0x11
        /*00ce*/ 	.short	(.L_46 - .L_45)
	.align		4
.L_45:
        /*00d0*/ 	.word	index@(_ZN7cutlass9reference6device6kernel11Conv2dWgradIaNS_6layout12TensorNCxHWxILi32EEEaNS4_12TensorCxRSKxILi32EEEaS6_fiNS_21NumericConverterClampIafEENS_12multiply_addIiiiEELi2ELi4ELi8ELi16EEEvNS_4conv17Conv2dProblemSizeENS_9TensorRefIT_T0_EENSF_IT1_T2_EENSF_IT3_T4_EESO_T5_SP_)
        /*00d4*/ 	.word	0x00000000


	//----- nvinfo : EIATTR_REGCOUNT
	.align		4
.L_46:
        /*00d8*/ 	.byte	0x04, 0x2f
        /*00da*/ 	.short	(.L_48 - .L_47)
	.align		4
.L_47:
        /*00dc*/ 	.word	index@(_ZN7cutlass9reference6device6kernel13TensorForEachINS1_6detail14TensorReLuFuncIaNS_6layout12TensorNCxHWxILi32EEEEELi4ENS9_6ParamsEEEvNS_5CoordIXT0_EilEET1_)
        /*00e0*/ 	.word	0x00000017


	//----- nvinfo : EIATTR_FRAME_SIZE
	.align		4
.L_48:
        /*00e4*/ 	.byte	0x04, 0x11
        /*00e6*/ 	.short	(.L_50 - .L_49)
	.align		4
.L_49:
        /*00e8*/ 	.word	index@($__internal_4_$__cuda_sm20_div_s64)
        /*00ec*/ 	.word	0x00000000


	//----- nvinfo : EIATTR_FRAME_SIZE
	.align		4
.L_50:
        /*00f0*/ 	.byte	0x04, 0x11
        /*00f2*/ 	.short	(.L_52 - .L_51)
	.align		4
.L_51:
        /*00f4*/ 	.word	index@(_ZN7cutlass9reference6device6kernel13TensorForEachINS1_6detail14TensorReLuFuncIaNS_6layout12TensorNCxHWxILi32EEEEELi4ENS9_6ParamsEEEvNS_5CoordIXT0_EilEET1_)
        /*00f8*/ 	.word	0x00000000


	//----- nvinfo : EIATTR_REGCOUNT
	.align		4
.L_52:
        /*00fc*/ 	.byte	0x04, 0x2f
        /*00fe*/ 	.short	(.L_54 - .L_53)
	.align		4
.L_53:
        /*0100*/ 	.word	index@(_ZN7cutlass9reference6device6kernel11Conv2dFpropIaNS_6layout12TensorNCxHWxILi32EEEaNS4_12TensorCxRSKxILi32EEEiS6_iiNS_16NumericConverterIiiLNS_15FloatRoundStyleE2EEENS_12multiply_addIiiiEELi4ELi4ELi16ELi8EEEvNS_4conv17Conv2dProblemSizeENS_9TensorRefIT_T0_EENSG_IT1_T2_EENSG_IT3_T4_EESP_T5_SQ_)
        /*0104*/ 	.word	0x00000060


	//----- nvinfo : EIATTR_FRAME_SIZE
	.align		4
.L_54:
        /*0108*/ 	.byte	0x04, 0x11
        /*010a*/ 	.short	(.L_56 - .L_55)
	.align		4
.L_55:
        /*010c*/ 	.word	index@($__internal_3_$__cuda_sm20_div_s64)
        /*0110*/ 	.word	0x00000000


	//----- nvinfo : EIATTR_FRAME_SIZE
	.align		4
.L_56:
        /*0114*/ 	.byte	0x04, 0x11
        /*0116*/ 	.short	(.L_58 - .L_57)
	.align		4
.L_57:
        /*0118*/ 	.word	index@(_ZN7cutlass9reference6device6kernel11Conv2dFpropIaNS_6layout12TensorNCxHWxILi32EEEaNS4_12TensorCxRSKxILi32EEEiS6_iiNS_16NumericConverterIiiLNS_15FloatRoundStyleE2EEENS_12multiply_addIiiiEELi4ELi4ELi16ELi8EEEvNS_4conv17Conv2dProblemSizeENS_9TensorRefIT_T0_EENSG_IT1_T2_EENSG_IT3_T4_EESP_T5_SQ_)
        /*011c*/ 	.word	0x00000000


	//----- nvinfo : EIATTR_REGCOUNT
	.align		4
.L_58:
        /*0120*/ 	.byte	0x04, 0x2f
        /*0122*/ 	.short	(.L_60 - .L_59)
	.align		4
.L_59:
        /*0124*/ 	.word	index@(_ZN7cutlass9reference6device6kernel11Conv2dDgradIaNS_6layout12TensorNCxHWxILi32EEEaNS4_12TensorCxRSKxILi32EEEiS6_iiNS_16NumericConverterIiiLNS_15FloatRoundStyleE2EEENS_12multiply_addIiiiEELi2ELi4ELi16ELi8EEEvNS_4conv17Conv2dProblemSizeENS_9TensorRefIT_T0_EENSG_IT1_T2_EENSG_IT3_T4_EESP_T5_SQ_)
        /*0128*/ 	.word	0x0000003e


	//----- nvinfo : EIATTR_FRAME_SIZE
	.align		4
.L_60:
        /*012c*/ 	.byte	0x04, 0x11
        /*012e*/ 	.short	(.L_62 - .L_61)
	.align		4
.L_61:
        /*0130*/ 	.word	index@($__internal_2_$__cuda_sm20_div_s64)
        /*0134*/ 	.word	0x00000000


	//----- nvinfo : EIATTR_FRAME_SIZE
	.align		4
.L_62:
        /*0138*/ 	.byte	0x04, 0x11
        /*013a*/ 	.short	(.L_64 - .L_63)
	.align		4
.L_63:
        /*013c*/ 	.word	index@(_ZN7cutlass9reference6device6kernel11Conv2dDgradIaNS_6layout12TensorNCxHWxILi32EEEaNS4_12TensorCxRSKxILi32EEEiS6_iiNS_16NumericConverterIiiLNS_15FloatRoundStyleE2EEENS_12multiply_addIiiiEELi2ELi4ELi16ELi8EEEvNS_4conv17Conv2dProblemSizeENS_9TensorRefIT_T0_EENSG_IT1_T2_EENSG_IT3_T4_EESP_T5_SQ_)
        /*0140*/ 	.word	0x00000000


	//----- nvinfo : EIATTR_REGCOUNT
	.align		4
.L_64:
        /*0144*/ 	.byte	0x04, 0x2f
        /*0146*/ 	.short	(.L_66 - .L_65)
	.align		4
.L_65:
        /*0148*/ 	.word	index@(_ZN7cutlass9reference6device6kernel11Conv2dWgradIaNS_6layout12TensorNCxHWxILi32EEEaNS4_12TensorCxRSKxILi32EEEiS6_iiNS_16NumericConverterIiiLNS_15FloatRoundStyleE2EEENS_12multiply_addIiiiEELi2ELi4ELi8ELi16EEEvNS_4conv17Conv2dProblemSizeENS_9TensorRefIT_T0_EENSG_IT1_T2_EENSG_IT3_T4_EESP_T5_SQ_)
        /*014c*/ 	.word	0x00000060


	//----- nvinfo : EIATTR_FRAME_SIZE
	.align		4
.L_66:
        /*0150*/ 	.byte	0x04, 0x11
        /*0152*/ 	.short	(.L_68 - .L_67)
	.align		4
.L_67:
        /*0154*/ 	.word	index@($__internal_1_$__cuda_sm20_div_s64)
        /*0158*/ 	.word	0x00000000


	//----- nvinfo : EIATTR_FRAME_SIZE
	.align		4
.L_68:
        /*015c*/ 	.byte	0x04, 0x11
        /*015e*/ 	.short	(.L_70 - .L_69)
	.align		4
.L_69:
        /*0160*/ 	.word	index@(_ZN7cutlass9reference6device6kernel11Conv2dWgradIaNS_6layout12TensorNCxHWxILi32EEEaNS4_12TensorCxRSKxILi32EEEiS6_iiNS_16NumericConverterIiiLNS_15FloatRoundStyleE2EEENS_12multiply_addIiiiEELi2ELi4ELi8ELi16EEEvNS_4conv17Conv2dProblemSizeENS_9TensorRefIT_T0_EENSG_IT1_T2_EENSG_IT3_T4_EESP_T5_SQ_)
        /*0164*/ 	.word	0x00000000


	//----- nvinfo : EIATTR_REGCOUNT
	.align		4
.L_70:
        /*0168*/ 	.byte	0x04, 0x2f
        /*016a*/ 	.short	(.L_72 - .L_71)
	.align		4
.L_71:
        /*016c*/ 	.word	index@(_ZN7cutlass9reference6device6kernel21TensorScaleBiasConv2dINS_9TensorRefIiNS_6layout12TensorNCxHWxILi32EEEEENS4_IaS7_EEfNS4_IfNS5_8RowMajorEEENS_21NumericConverterClampIafEELi4ELi4ELi16ELi8EEEvNS_4conv17Conv2dProblemSizeET_T0_T1_T2_SJ_)
        /*0170*/ 	.word	0x00000024


	//----- nvinfo : EIATTR_FRAME_SIZE
	.align		4
.L_72:
        /*0174*/ 	.byte	0x04, 0x11
        /*0176*/ 	.short	(.L_74 - .L_73)
	.align		4
.L_73:
        /*0178*/ 	.word	index@($__internal_0_$__cuda_sm20_div_s64)
        /*017c*/ 	.word	0x00000000


	//----- nvinfo : EIATTR_FRAME_SIZE
	.align		4
.L_74:
        /*0180*/ 	.byte	0x04, 0x11
        /*0182*/ 	.short	(.L_76 - .L_75)
	.align		4
.L_75:
        /*0184*/ 	.word	index@(_ZN7cutlass9reference6device6kernel21TensorScaleBiasConv2dINS_9TensorRefIiNS_6layout12TensorNCxHWxILi32EEEEENS4_IaS7_EEfNS4_IfNS5_8RowMajorEEENS_21NumericConverterClampIafEELi4ELi4ELi16ELi8EEEvNS_4conv17Conv2dProblemSizeET_T0_T1_T2_SJ_)
        /*0188*/ 	.word	0x00000000


	//----- nvinfo : EIATTR_MIN_STACK_SIZE
	.align		4
.L_76:
        /*018c*/ 	.byte	0x04, 0x12
        /*018e*/ 	.short	(.L_78 - .L_77)
	.align		4
.L_77:
        /*0190*/ 	.word	index@(_ZN7cutlass6KernelINS_4conv6kernel26B2bImplicitGemmConvolutionINS1_11threadblock24B2bImplicitGemmPipelinedINS_4gemm9GemmShapeILi64ELi64ELi32EEENS4_12TileIteratorINS4_48Conv2dFpropActivationTileAccessIteratorOptimizedINS_11MatrixShapeILi64ELi32EEEaNS_6layout12TensorNCxHWxILi32EEENS_9transform29TransposePitchLinearThreadMapINSG_29PitchLinearWarpRakedThreadMapINS_16PitchLinearShapeILi2048ELi1EEELi128ENSJ_ILi32ELi1EEELi16EEENSJ_ILi2ELi16EEEEENS_12AlignedArrayIaLi16ELi16EEEEEEENSG_11threadblock19RegularTileIteratorISC_aNSD_37RowMajorTensorOpMultiplicandCrosswiseILi8ELi32EEELi0ESO_Li16EEENS9_INS4_44Conv2dFpropFilterTileAccessIteratorOptimizedINSB_ILi32ELi64EEEaNSD_12TensorCxRSKxILi32EEESO_SQ_Lb0EEEEENSU_ISZ_aNSD_40ColumnMajorTensorOpMultiplicandCrosswiseILi8ELi32EEELi1ESO_Li16EEENS7_ILi64ELi128ELi32EEENS6_4warp27MmaTensorOpFragmentIteratorINSB_ILi16ELi16EEENSB_ILi16ELi64EEELi32EiaNSD_8RowMajorENS7_ILi8ELi8ELi16EEENS_8epilogue6thread21LinearCombinationReluIaLi2EifLNS1F_9ScaleType4KindE2ELNS_15FloatRoundStyleE2EEEEENST_14VectorIteratorINST_30PredicatedVectorAccessIteratorINSB_ILi64ELi64EEENSB_ILi16ELi32EEEfS1C_Li4ELb0EEEEENSG_4warp22VectorFragmentIteratorINSB_ILi1ELi8EEEfS1C_S1D_Li4EEENS9_INSY_INSB_ILi32ELi128EEEaS11_NSH_INSI_INSJ_ILi4096ELi1EEELi128ESL_Li16EEESN_EESQ_Lb0EEEEENSU_IS1W_aS15_Li1ES1Z_Li16EEEaSF_S1K_NS6_11threadblock9MmaPolicyINS18_11MmaTensorOpINS7_ILi16ELi64ELi32EEEaSW_aS15_iSF_NS18_17MmaTensorOpPolicyINS_4arch3MmaIS1D_Li32EaS1C_aNSD_11ColumnMajorEiS1C_NS28_21OpMultiplyAddSaturateEEENSB_ILi1ELi1EEEEELi1ELb1EbEENSB_ILi0ELi0EEES2G_Li1EEENS24_INS25_INS7_ILi16ELi128ELi32EEEaSW_aS15_iSF_S2E_Li1ELb1EbEES2G_S2G_Li1EEENS_21NumericArrayConverterIaaLi16ELS1J_2ENSG_6thread14UnaryTransform8IdentityEEES2P_NS2L_IaaLi32ELS1J_2ES2O_EEbEENS1E_11threadblock19InterleavedEpilogueIS17_S2J_Li1ENS2S_37InterleavedConvPredicatedTileIteratorINS2S_34InterleavedConvOutputTileThreadMapINSB_ILi4ELi1EEENSB_ILi2ELi4EEELi128ELi8ELi8EEEaLi32EEENS1E_4warp24FragmentIteratorTensorOpIS2I_S1D_iNS_5ArrayIiLi2ELb1EEENSD_22ColumnMajorInterleavedILi32EEEEENS1G_IaLi8EifLS1I_1ELS1J_2EEELi32EEENS23_30GemmIdentityThreadblockSwizzleILi1EEELNS1_8OperatorE0ENS1_17Conv2dProblemSizeEEEEEvNT_6ParamsE)
        /*0194*/ 	.word	0x00000000


	//----- nvinfo : EIATTR_MIN_STACK_SIZE
	.align		4
.L_78:
        /*0198*/ 	.byte	0x04, 0x12
        /*019a*/ 	.short	(.L_80 - .L_79)
	.align		4
.L_79:
        /*019c*/ 	.word	index@(_ZN7cutlass6KernelINS_4conv6kernel23ImplicitGemmConvolutionINS1_11threadblock21ImplicitGemmPipelinedINS_4gemm9GemmShapeILi128ELi128ELi32EEENS4_12TileIteratorINS4_48Conv2dFpropActivationTileAccessIteratorOptimizedINS_11MatrixShapeILi128ELi32EEEaNS_6layout12TensorNCxHWxILi32EEENS_9transform29TransposePitchLinearThreadMapINSG_29PitchLinearWarpRakedThreadMapINS_16PitchLinearShapeILi4096ELi1EEELi128ENSJ_ILi32ELi1EEELi16EEENSJ_ILi2ELi16EEEEENS_12AlignedArrayIaLi16ELi16EEEEEEENSG_11threadblock19RegularTileIteratorISC_aNSD_37RowMajorTensorOpMultiplicandCrosswiseILi8ELi32EEELi0ESO_Li16EEENS9_INS4_44Conv2dFpropFilterTileAccessIteratorOptimizedINSB_ILi32ELi128EEEaNSD_12TensorCxRSKxILi32EEESO_SQ_Lb0EEEEENSU_ISZ_aNSD_40ColumnMajorTensorOpMultiplicandCrosswiseILi8ELi32EEELi1ESO_Li16EEEaSF_NS6_11threadblock9MmaPolicyINS6_4warp11MmaTensorOpINS7_ILi64ELi64ELi32EEEaSW_aS15_iSF_NS19_17MmaTensorOpPolicyINS_4arch3MmaINS7_ILi8ELi8ELi16EEELi32EaNSD_8RowMajorEaNSD_11ColumnMajorEiS1G_NS1D_21OpMultiplyAddSaturateEEENSB_ILi1ELi1EEEEELi1ELb1EbEENSB_ILi0ELi0EEES1N_Li1EEENS_21NumericArrayConverterIaaLi32ELNS_15FloatRoundStyleE2ENSG_6thread14UnaryTransform8IdentityEEES1U_bEENS_8epilogue11threadblock19InterleavedEpilogueIS8_S1M_Li1ENS1X_37InterleavedConvPredicatedTileIteratorINS1X_34InterleavedConvOutputTileThreadMapINSB_ILi2ELi2EEENSB_ILi8ELi2EEELi128ELi8ELi8EEEaLi32EEENS1W_4warp24FragmentIteratorTensorOpIS1B_S1F_iNS_5ArrayIiLi2ELb1EEENSD_22ColumnMajorInterleavedILi32EEEEENS1W_6thread21LinearCombinationReluIaLi8EifLNS2C_9ScaleType4KindE1ELS1Q_2EEELi32EEENS17_30GemmIdentityThreadblockSwizzleILi1EEELNS1_8OperatorE0ENS1_17Conv2dProblemSizeELNS1_9GroupModeE0EEEEEvNT_6ParamsE)
        /*01a0*/ 	.word	0x00000000


	//----- nvinfo : EIATTR_MIN_STACK_SIZE
	.align		4
.L_80:
        /*01a4*/ 	.byte	0x04, 0x12
        /*01a6*/ 	.short	(.L_82 - .L_81)
	.align		4
.L_81:
        /*01a8*/ 	.word	index@(_ZN7cutlass6KernelINS_4conv6kernel23ImplicitGemmConvolutionINS1_11threadblock21ImplicitGemmPipelinedINS_4gemm9GemmShapeILi128ELi64ELi32EEENS4_12TileIteratorINS4_48Conv2dFpropActivationTileAccessIteratorOptimizedINS_11MatrixShapeILi128ELi32EEEaNS_6layout12TensorNCxHWxILi32EEENS_9transform29TransposePitchLinearThreadMapINSG_29PitchLinearWarpRakedThreadMapINS_16PitchLinearShapeILi4096ELi1EEELi64ENSJ_ILi32ELi1EEELi16EEENSJ_ILi2ELi16EEEEENS_12AlignedArrayIaLi16ELi16EEEEEEENSG_11threadblock19RegularTileIteratorISC_aNSD_37RowMajorTensorOpMultiplicandCrosswiseILi8ELi32EEELi0ESO_Li16EEENS9_INS4_44Conv2dFpropFilterTileAccessIteratorOptimizedINSB_ILi32ELi64EEEaNSD_12TensorCxRSKxILi32EEENSH_INSI_INSJ_ILi2048ELi1EEELi64ESL_Li16EEESN_EESQ_Lb0EEEEENSU_ISZ_aNSD_40ColumnMajorTensorOpMultiplicandCrosswiseILi8ELi32EEELi1ES14_Li16EEEaSF_NS6_11threadblock9MmaPolicyINS6_4warp11MmaTensorOpINS7_ILi64ELi64ELi32EEEaSW_aS18_iSF_NS1C_17MmaTensorOpPolicyINS_4arch3MmaINS7_ILi8ELi8ELi16EEELi32EaNSD_8RowMajorEaNSD_11ColumnMajorEiS1J_NS1G_21OpMultiplyAddSaturateEEENSB_ILi1ELi1EEEEELi1ELb1EbEENSB_ILi0ELi0EEES1Q_Li1EEENS_21NumericArrayConverterIaaLi64ELNS_15FloatRoundStyleE2ENSG_6thread14UnaryTransform8IdentityEEENS1S_IaaLi32ELS1T_2ES1W_EEbEENS_8epilogue11threadblock19InterleavedEpilogueIS8_S1P_Li1ENS21_37InterleavedConvPredicatedTileIteratorINS21_34InterleavedConvOutputTileThreadMapINSB_ILi2ELi1EEENSB_ILi8ELi2EEELi64ELi8ELi8EEEaLi32EEENS20_4warp24FragmentIteratorTensorOpIS1E_S1I_iNS_5ArrayIiLi2ELb1EEENSD_22ColumnMajorInterleavedILi32EEEEENS20_6thread21LinearCombinationReluIaLi8EifLNS2G_9ScaleType4KindE1ELS1T_2EEELi32EEENS1A_30GemmIdentityThreadblockSwizzleILi1EEELNS1_8OperatorE0ENS1_17Conv2dProblemSizeELNS1_9GroupModeE0EEEEEvNT_6ParamsE)
        /*01ac*/ 	.word	0x00000000


	//----- nvinfo : EIATTR_MIN_STACK_SIZE
	.align		4
.L_82:
        /*01b0*/ 	.byte	0x04, 0x12
        /*01b2*/ 	.short	(.L_84 - .L_83)
	.align		4
.L_83:
        /*01b4*/ 	.word	index@(_ZN7cutlass9reference6device6kernel21TensorScaleBiasConv2dINS_9TensorRefIiNS_6layout12TensorNCxHWxILi32EEEEENS4_IaS7_EEfNS4_IfNS5_8RowMajorEEENS_21NumericConverterClampIafEELi4ELi4ELi16ELi8EEEvNS_4conv17Conv2dProblemSizeET_T0_T1_T2_SJ_)
        /*01b8*/ 	.word	0x00000000


	//----- nvinfo : EIATTR_MIN_STACK_SIZE
	.align		4
.L_84:
        /*01bc*/ 	.byte	0x04, 0x12
        /*01be*/ 	.short	(.L_86 - .L_85)
	.align		4
.L_85:
        /*01c0*/ 	.word	index@(_ZN7cutlass9reference6device6kernel11Conv2dWgradIaNS_6layout12TensorNCxHWxILi32EEEaNS4_12TensorCxRSKxILi32EEEiS6_iiNS_16NumericConverterIiiLNS_15FloatRoundStyleE2EEENS_12multiply_addIiiiEELi2ELi4ELi8ELi16EEEvNS_4conv17Conv2dProblemSizeENS_9TensorRefIT_T0_EENSG_IT1_T2_EENSG_IT3_T4_EESP_T5_SQ_)
        /*01c4*/ 	.word	0x00000000


	//----- nvinfo : EIATTR_MIN_STACK_SIZE
	.align		4
.L_86:
        /*01c8*/ 	.byte	0x04, 0x12
        /*01ca*/ 	.short	(.L_88 - .L_87)
	.align		4
.L_87:
        /*01cc*/ 	.word	index@(_ZN7cutlass9reference6device6kernel11Conv2dDgradIaNS_6layout12TensorNCxHWxILi32EEEaNS4_12TensorCxRSKxILi32EEEiS6_iiNS_16NumericConverterIiiLNS_15FloatRoundStyleE2EEENS_12multiply_addIiiiEELi2ELi4ELi16ELi8EEEvNS_4conv17Conv2dProblemSizeENS_9TensorRefIT_T0_EENSG_IT1_T2_EENSG_IT3_T4_EESP_T5_SQ_)
        /*01d0*/ 	.word	0x00000000


	//----- nvinfo : EIATTR_MIN_STACK_SIZE
	.align		4
.L_88:
        /*01d4*/ 	.byte	0x04, 0x12
        /*01d6*/ 	.short	(.L_90 - .L_89)
	.align		4
.L_89:
        /*01d8*/ 	.word	index@(_ZN7cutlass9reference6device6kernel11Conv2dFpropIaNS_6layout12TensorNCxHWxILi32EEEaNS4_12TensorCxRSKxILi32EEEiS6_iiNS_16NumericConverterIiiLNS_15FloatRoundStyleE2EEENS_12multiply_addIiiiEELi4ELi4ELi16ELi8EEEvNS_4conv17Conv2dProblemSizeENS_9TensorRefIT_T0_EENSG_IT1_T2_EENSG_IT3_T4_EESP_T5_SQ_)
        /*01dc*/ 	.word	0x00000000


	//----- nvinfo : EIATTR_MIN_STACK_SIZE
	.align		4
.L_90:
        /*01e0*/ 	.byte	0x04, 0x12
        /*01e2*/ 	.short	(.L_92 - .L_91)
	.align		4
.L_91:
        /*01e4*/ 	.word	index@(_ZN7cutlass9reference6device6kernel13TensorForEachINS1_6detail14TensorReLuFuncIaNS_6layout12TensorNCxHWxILi32EEEEELi4ENS9_6ParamsEEEvNS_5CoordIXT0_EilEET1_)
        /*01e8*/ 	.word	0x00000000


	//----- nvinfo : EIATTR_MIN_STACK_SIZE
	.align		4
.L_92:
        /*01ec*/ 	.byte	0x04, 0x12
        /*01ee*/ 	.short	(.L_94 - .L_93)
	.align		4
.L_93:
        /*01f0*/ 	.word	index@(_ZN7cutlass9reference6device6kernel11Conv2dWgradIaNS_6layout12TensorNCxHWxILi32EEEaNS4_12TensorCxRSKxILi32EEEaS6_fiNS_21NumericConverterClampIafEENS_12multiply_addIiiiEELi2ELi4ELi8ELi16EEEvNS_4conv17Conv2dProblemSizeENS_9TensorRefIT_T0_EENSF_IT1_T2_EENSF_IT3_T4_EESO_T5_SP_)
        /*01f4*/ 	.word	0x00000000


	//----- nvinfo : EIATTR_MIN_STACK_SIZE
	.align		4
.L_94:
        /*01f8*/ 	.byte	0x04, 0x12
        /*01fa*/ 	.short	(.L_96 - .L_95)
	.align		4
.L_95:
        /*01fc*/ 	.word	index@(_ZN7cutlass9reference6device6kernel11Conv2dDgradIaNS_6layout12TensorNCxHWxILi32EEEaNS4_12TensorCxRSKxILi32EEEaS6_fiNS_21NumericConverterClampIafEENS_12multiply_addIiiiEELi2ELi4ELi16ELi8EEEvNS_4conv17Conv2dProblemSizeENS_9TensorRefIT_T0_EENSF_IT1_T2_EENSF_IT3_T4_EESO_T5_SP_)
        /*0200*/ 	.word	0x00000000


	//----- nvinfo : EIATTR_MIN_STACK_SIZE
	.align		4
.L_96:
        /*0204*/ 	.byte	0x04, 0x12
        /*0206*/ 	.short	(.L_98 - .L_97)
	.align		4
.L_97:
        /*0208*/ 	.word	index@(_ZN7cutlass9reference6device6kernel11Conv2dFpropIaNS_6layout12TensorNCxHWxILi32EEEaNS4_12TensorCxRSKxILi32EEEaS6_fiNS_21NumericConverterClampIafEENS_12multiply_addIiiiEELi4ELi4ELi16ELi8EEEvNS_4conv17Conv2dProblemSizeENS_9TensorRefIT_T0_EENSF_IT1_T2_EENSF_IT3_T4_EESO_T5_SP_)
        /*020c*/ 	.word	0x00000000
.L_98:


//--------------------- .nv.info._ZN7cutlass9reference6device6kernel21TensorScaleBiasConv2dINS_9TensorRefIiNS_6layout12TensorNCxHWxILi32EEEEENS4_IaS7_EEfNS4_IfNS5_8RowMajorEEENS_21NumericConverterClampIafEELi4ELi4ELi16ELi8EEEvNS_4conv17Conv2dProblemSizeET_T0_T1_T2_SJ_ --------------------------
	.section	.nv.info._ZN7cutlass9reference6device6kernel21TensorScaleBiasConv2dINS_9TensorRefIiNS_6layout12TensorNCxHWxILi32EEEEENS4_IaS7_EEfNS4_IfNS5_8RowMajorEEENS_21NumericConverterClampIafEELi4ELi4ELi16ELi8EEEvNS_4conv17Conv2dProblemSizeET_T0_T1_T2_SJ_,"",@"SHT_CUDA_INFO"
	.sectionflags	@""
	.align	4


	//----- nvinfo : EIATTR_SW_WAR
	.align		4
        /*0000*/ 	.byte	0x04, 0x36
        /*0002*/ 	.short	(.L_100 - .L_99)
.L_99:
        /*0004*/ 	.word	0x00000001


	//----- nvinfo : EIATTR_CUDA_API_VERSION
	.align		4
.L_100:
        /*0008*/ 	.byte	0x04, 0x37
        /*000a*/ 	.short	(.L_102 - .L_101)
.L_101:
        /*000c*/ 	.word	0x00000082


	//----- nvinfo : EIATTR_PARAM_CBANK
	.align		4
.L_102:
        /*0010*/ 	.byte	0x04, 0x0a
        /*0012*/ 	.short	(.L_104 - .L_103)
	.align		4
.L_103:
        /*0014*/ 	.word	index@(.nv.constant0._ZN7cutlass9reference6device6kernel21TensorScaleBiasConv2dINS_9TensorRefIiNS_6layout12TensorNCxHWxILi32EEEEENS4_IaS7_EEfNS4_IfNS5_8RowMajorEEENS_21NumericConverterClampIafEELi4ELi4ELi16ELi8EEEvNS_4conv17Conv2dProblemSizeET_T0_T1_T2_SJ_)
        /*0018*/ 	.short	0x0160
        /*001a*/ 	.short	0x00a0


	//----- nvinfo : EIATTR_CBANK_PARAM_SIZE
	.align		4
.L_104:
        /*001c*/ 	.byte	0x03, 0x19
        /*001e*/ 	.short	0x00a0


	//----- nvinfo : EIATTR_KPARAM_INFO
	.align		4
        /*0020*/ 	.byte	0x04, 0x17
        /*0022*/ 	.short	(.L_106 - .L_105)
.L_105:
        /*0024*/ 	.word	0x00000000
        /*0028*/ 	.short	0x0005
        /*002a*/ 	.short	0x0090
        /*002c*/ 	.byte	0x00, 0xf0, 0x41, 0x00


	//----- nvinfo : EIATTR_KPARAM_INFO
	.align		4
.L_106:
        /*0030*/ 	.byte	0x04, 0x17
        /*0032*/ 	.short	(.L_108 - .L_107)
.L_107:
        /*0034*/ 	.word	0x00000000
        /*0038*/ 	.short	0x0004
        /*003a*/ 	.short	0x0080
        /*003c*/ 	.byte	0x00, 0xf0, 0x41, 0x00


	//----- nvinfo : EIATTR_KPARAM_INFO
	.align		4
.L_108:
        /*0040*/ 	.byte	0x04, 0x17
        /*0042*/ 	.short	(.L_110 - .L_109)
.L_109:
        /*0044*/ 	.word	0x00000000
        /*0048*/ 	.short	0x0003
        /*004a*/ 	.short	0x0078
        /*004c*/ 	.byte	0x00, 0xf0, 0x11, 0x00


	//----- nvinfo : EIATTR_KPARAM_INFO
	.align		4
.L_110:
        /*0050*/ 	.byte	0x04, 0x17
        /*0052*/ 	.short	(.L_112 - .L_111)
.L_111:
        /*0054*/ 	.word	0x00000000
        /*0058*/ 	.short	0x0002
        /*005a*/ 	.short	0x0060
        /*005c*/ 	.byte	0x00, 0xf0, 0x61, 0x00


	//----- nvinfo : EIATTR_KPARAM_INFO
	.align		4
.L_112:
        /*0060*/ 	.byte	0x04, 0x17
        /*0062*/ 	.short	(.L_114 - .L_113)
.L_113:
        /*0064*/ 	.word	0x00000000
        /*0068*/ 	.short	0x0001
        /*006a*/ 	.short	0x0048
        /*006c*/ 	.byte	0x00, 0xf0, 0x61, 0x00


	//----- nvinfo : EIATTR_KPARAM_INFO
	.align		4
.L_114:
        /*0070*/ 	.byte	0x04, 0x17
        /*0072*/ 	.short	(.L_116 - .L_115)
.L_115:
        /*0074*/ 	.word	0x00000000
        /*0078*/ 	.short	0x0000
        /*007a*/ 	.short	0x0000
        /*007c*/ 	.byte	0x00, 0xf0, 0x21, 0x01


	//----- nvinfo : EIATTR_MAXREG_COUNT
	.align		4
.L_116:
        /*0080*/ 	.byte	0x03, 0x1b
        /*0082*/ 	.short	0x00ff


	//----- nvinfo : EIATTR_MERCURY_ISA_VERSION
	.align		4
        /*0084*/ 	.byte	0x03, 0x5f
        /*0086*/ 	.short	0x0000


	//----- nvinfo : EIATTR_EXIT_INSTR_OFFSETS
	.align		4
        /*0088*/ 	.byte	0x04, 0x1c
        /*008a*/ 	.short	(.L_118 - .L_117)


	//   ....[0]....
.L_117:
        /*008c*/ 	.word	0x00004290


	//   ....[1]....
        /*0090*/ 	.word	0x00004de0


	//   ....[2]....
        /*0094*/ 	.word	0x00005140


	//----- nvinfo : EIATTR_CRS_STACK_SIZE
	.align		4
.L_118:
        /*0098*/ 	.byte	0x04, 0x1e
        /*009a*/ 	.short	(.L_120 - .L_119)
.L_119:
        /*009c*/ 	.word	0x00000000
.L_120:


//--------------------- .nv.info._ZN7cutlass9reference6device6kernel11Conv2dWgradIaNS_6layout12TensorNCxHWxILi32EEEaNS4_12TensorCxRSKxILi32EEEiS6_iiNS_16NumericConverterIiiLNS_15FloatRoundStyleE2EEENS_12multiply_addIiiiEELi2ELi4ELi8ELi16EEEvNS_4conv17Conv2dProblemSizeENS_9TensorRefIT_T0_EENSG_IT1_T2_EENSG_IT3_T4_EESP_T5_SQ_ --------------------------
	.section	.nv.info._ZN7cutlass9reference6device6kernel11Conv2dWgradIaNS_6layout12TensorNCxHWxILi32EEEaNS4_12TensorCxRSKxILi32EEEiS6_iiNS_16NumericConverterIiiLNS_15FloatRoundStyleE2EEENS_12multiply_addIiiiEELi2ELi4ELi8ELi16EEEvNS_4conv17Conv2dProblemSizeENS_9TensorRefIT_T0_EENSG_IT1_T2_EENSG_IT3_T4_EESP_T5_SQ_,"",@"SHT_CUDA_INFO"
	.sectionflags	@""
	.align	4


	//----- nvinfo : EIATTR_SW_WAR
	.align		4
        /*0000*/ 	.byte	0x04, 0x36
        /*0002*/ 	.short	(.L_122 - .L_121)
.L_121:
        /*0004*/ 	.word	0x00000001


	//----- nvinfo : EIATTR_CUDA_API_VERSION
	.align		4
.L_122:
        /*0008*/ 	.byte	0x04, 0x37
        /*000a*/ 	.short	(.L_124 - .L_123)
.L_123:
        /*000c*/ 	.word	0x00000082


	//----- nvinfo : EIATTR_PARAM_CBANK
	.align		4
.L_124:
        /*0010*/ 	.byte	0x04, 0x0a
        /*0012*/ 	.short	(.L_126 - .L_125)
	.align		4
.L_125:
        /*0014*/ 	.word	index@(.nv.constant0._ZN7cutlass9reference6device6kernel11Conv2dWgradIaNS_6layout12TensorNCxHWxILi32EEEaNS4_12TensorCxRSKxILi32EEEiS6_iiNS_16NumericConverterIiiLNS_15FloatRoundStyleE2EEENS_12multiply_addIiiiEELi2ELi4ELi8ELi16EEEvNS_4conv17Conv2dProblemSizeENS_9TensorRefIT_T0_EENSG_IT1_T2_EENSG_IT3_T4_EESP_T5_SQ_)
        /*0018*/ 	.short	0x0160
        /*001a*/ 	.short	0x00b0


	//----- nvinfo : EIATTR_CBANK_PARAM_SIZE
	.align		4
.L_126:
        /*001c*/ 	.byte	0x03, 0x19
        /*001e*/ 	.short	0x00b0


	//----- nvinfo : EIATTR_KPARAM_INFO
	.align		4
        /*0020*/ 	.byte	0x04, 0x17
        /*0022*/ 	.short	(.L_128 - .L_127)
.L_127:
        /*0024*/ 	.word	0x00000000
        /*0028*/ 	.short	0x0006
        /*002a*/ 	.short	0x00ac
        /*002c*/ 	.byte	0x00, 0xf0, 0x11, 0x00


	//----- nvinfo : EIATTR_KPARAM_INFO
	.align		4
.L_128:
        /*0030*/ 	.byte	0x04, 0x17
        /*0032*/ 	.short	(.L_130 - .L_129)
.L_129:
        /*0034*/ 	.word	0x00000000
        /*0038*/ 	.short	0x0005
        /*003a*/ 	.short	0x00a8
        /*003c*/ 	.byte	0x00, 0xf0, 0x11, 0x00


	//----- nvinfo : EIATTR_KPARAM_INFO
	.align		4
.L_130:
        /*0040*/ 	.byte	0x04, 0x17
        /*0042*/ 	.short	(.L_132 - .L_131)
.L_131:
        /*0044*/ 	.word	0x00000000
        /*0048*/ 	.short	0x0004
        /*004a*/ 	.short	0x0090
        /*004c*/ 	.byte	0x00, 0xf0, 0x61, 0x00


	//----- nvinfo : EIATTR_KPARAM_INFO
	.align		4
.L_132:
        /*0050*/ 	.byte	0x04, 0x17
        /*0052*/ 	.short	(.L_134 - .L_133)
.L_133:
        /*0054*/ 	.word	0x00000000
        /*0058*/ 	.short	0x0003
        /*005a*/ 	.short	0x0078
        /*005c*/ 	.byte	0x00, 0xf0, 0x61, 0x00


	//----- nvinfo : EIATTR_KPARAM_INFO
	.align		4
.L_134:
        /*0060*/ 	.byte	0x04, 0x17
        /*0062*/ 	.short	(.L_136 - .L_135)
.L_135:
        /*0064*/ 	.word	0x00000000
        /*0068*/ 	.short	0x0002
        /*006a*/ 	.short	0x0060
        /*006c*/ 	.byte	0x00, 0xf0, 0x61, 0x00


	//----- nvinfo : EIATTR_KPARAM_INFO
	.align		4
.L_136:
        /*0070*/ 	.byte	0x04, 0x17
        /*0072*/ 	.short	(.L_138 - .L_137)
.L_137:
        /*0074*/ 	.word	0x00000000
        /*0078*/ 	.short	0x0001
        /*007a*/ 	.short	0x0048
        /*007c*/ 	.byte	0x00, 0xf0, 0x61, 0x00


	//----- nvinfo : EIATTR_KPARAM_INFO
	.align		4
.L_138:
        /*0080*/ 	.byte	0x04, 0x17
        /*0082*/ 	.short	(.L_140 - .L_139)
.L_139:
        /*0084*/ 	.word	0x00000000
        /*0088*/ 	.short	0x0000
        /*008a*/ 	.short	0x0000
        /*008c*/ 	.byte	0x00, 0xf0, 0x21, 0x01


	//----- nvinfo : EIATTR_MAXREG_COUNT
	.align		4
.L_140:
        /*0090*/ 	.byte	0x03, 0x1b
        /*0092*/ 	.short	0x00ff


	//----- nvinfo : EIATTR_MERCURY_ISA_VERSION
	.align		4
        /*0094*/ 	.byte	0x03, 0x5f
        /*0096*/ 	.short	0x0000


	//----- nvinfo : EIATTR_EXIT_INSTR_OFFSETS
	.align		4
        /*0098*/ 	.byte	0x04, 0x1c
        /*009a*/ 	.short	(.L_142 - .L_141)


	//   ....[0]....
.L_141:
        /*009c*/ 	.word	0x00003b30


	//   ....[1]....
        /*00a0*/ 	.word	0x000043a0


	//   ....[2]....
        /*00a4*/ 	.word	0x000045f0


	//   ....[3]....
        /*00a8*/ 	.word	0x00004b70


	//   ....[4]....
        /*00ac*/ 	.word	0x00004ce0


	//----- nvinfo : EIATTR_CRS_STACK_SIZE
	.align		4
.L_142:
        /*00b0*/ 	.byte	0x04, 0x1e
        /*00b2*/ 	.short	(.L_144 - .L_143)
.L_143:
        /*00b4*/ 	.word	0x00000000
.L_144:


//--------------------- .nv.info._ZN7cutlass9reference6device6kernel11Conv2dDgradIaNS_6layout12TensorNCxHWxILi32EEEaNS4_12TensorCxRSKxILi32EEEiS6_iiNS_16NumericConverterIiiLNS_15FloatRoundStyleE2EEENS_12multiply_addIiiiEELi2ELi4ELi16ELi8EEEvNS_4conv17Conv2dProblemSizeENS_9TensorRefIT_T0_EENSG_IT1_T2_EENSG_IT3_T4_EESP_T5_SQ_ --------------------------
	.section	.nv.info._ZN7cutlass9reference6device6kernel11Conv2dDgradIaNS_6layout12TensorNCxHWxILi32EEEaNS4_12TensorCxRSKxILi32EEEiS6_iiNS_16NumericConverterIiiLNS_15FloatRoundStyleE2EEENS_12multiply_addIiiiEELi2ELi4ELi16ELi8EEEvNS_4conv17Conv2dProblemSizeENS_9TensorRefIT_T0_EENSG_IT1_T2_EENSG_IT3_T4_EESP_T5_SQ_,"",@"SHT_CUDA_INFO"
	.sectionflags	@""
	.align	4


	//----- nvinfo : EIATTR_SW_WAR
	.align		4
        /*0000*/ 	.byte	0x04, 0x36
        /*0002*/ 	.short	(.L_146 - .L_145)
.L_145:
        /*0004*/ 	.word	0x00000001


	//----- nvinfo : EIATTR_CUDA_API_VERSION
	.align		4
.L_146:
        /*0008*/ 	.byte	0x04, 0x37
        /*000a*/ 	.short	(.L_148 - .L_147)
.L_147:
        /*000c*/ 	.word	0x00000082


	//----- nvinfo : EIATTR_PARAM_CBANK
	.align		4
.L_148:
        /*0010*/ 	.byte	0x04, 0x0a
        /*0012*/ 	.short	(.L_150 - .L_149)
	.align		4
.L_149:
        /*0014*/ 	.word	index@(.nv.constant0._ZN7cutlass9reference6device6kernel11Conv2dDgradIaNS_6layout12TensorNCxHWxILi32EEEaNS4_12TensorCxRSKxILi32EEEiS6_iiNS_16NumericConverterIiiLNS_15FloatRoundStyleE2EEENS_12multiply_addIiiiEELi2ELi4ELi16ELi8EEEvNS_4conv17Conv2dProblemSizeENS_9TensorRefIT_T0_EENSG_IT1_T2_EENSG_IT3_T4_EESP_T5_SQ_)
        /*0018*/ 	.short	0x0160
        /*001a*/ 	.short	0x00b0


	//----- nvinfo : EIATTR_CBANK_PARAM_SIZE
	.align		4
.L_150:
        /*001c*/ 	.byte	0x03, 0x19
        /*001e*/ 	.short	0x00b0


	//----- nvinfo : EIATTR_KPARAM_INFO
	.align		4
        /*0020*/ 	.byte	0x04, 0x17
        /*0022*/ 	.short	(.L_152 - .L_151)
.L_151:
        /*0024*/ 	.word	0x00000000
        /*0028*/ 	.short	0x0006
        /*002a*/ 	.short	0x00ac
        /*002c*/ 	.byte	0x00, 0xf0, 0x11, 0x00


	//----- nvinfo : EIATTR_KPARAM_INFO
	.align		4
.L_152:
        /*0030*/ 	.byte	0x04, 0x17
        /*0032*/ 	.short	(.L_154 - .L_153)
.L_153:
        /*0034*/ 	.word	0x00000000
        /*0038*/ 	.short	0x0005
        /*003a*/ 	.short	0x00a8
        /*003c*/ 	.byte	0x00, 0xf0, 0x11, 0x00


	//----- nvinfo : EIATTR_KPARAM_INFO
	.align		4
.L_154:
        /*0040*/ 	.byte	0x04, 0x17
        /*0042*/ 	.short	(.L_156 - .L_155)
.L_155:
        /*0044*/ 	.word	0x00000000
        /*0048*/ 	.short	0x0004
        /*004a*/ 	.short	0x0090
        /*004c*/ 	.byte	0x00, 0xf0, 0x61, 0x00


	//----- nvinfo : EIATTR_KPARAM_INFO
	.align		4
.L_156:
        /*0050*/ 	.byte	0x04, 0x17
        /*0052*/ 	.short	(.L_158 - .L_157)
.L_157:
        /*0054*/ 	.word	0x00000000
        /*0058*/ 	.short	0x0003
        /*005a*/ 	.short	0x0078
        /*005c*/ 	.byte	0x00, 0xf0, 0x61, 0x00


	//----- nvinfo : EIATTR_KPARAM_INFO
	.align		4
.L_158:
        /*0060*/ 	.byte	0x04, 0x17
        /*0062*/ 	.short	(.L_160 - .L_159)
.L_159:
        /*0064*/ 	.word	0x00000000
        /*0068*/ 	.short	0x0002
        /*006a*/ 	.short	0x0060
        /*006c*/ 	.byte	0x00, 0xf0, 0x61, 0x00


	//----- nvinfo : EIATTR_KPARAM_INFO
	.align		4
.L_160:
        /*0070*/ 	.byte	0x04, 0x17
        /*0072*/ 	.short	(.L_162 - .L_161)
.L_161:
        /*0074*/ 	.word	0x00000000
        /*0078*/ 	.short	0x0001
        /*007a*/ 	.short	0x0048
        /*007c*/ 	.byte	0x00, 0xf0, 0x61, 0x00


	//----- nvinfo : EIATTR_KPARAM_INFO
	.align		4
.L_162:
        /*0080*/ 	.byte	0x04, 0x17
        /*0082*/ 	.short	(.L_164 - .L_163)
.L_163:
        /*0084*/ 	.word	0x00000000
        /*0088*/ 	.short	0x0000
        /*008a*/ 	.short	0x0000
        /*008c*/ 	.byte	0x00, 0xf0, 0x21, 0x01


	//----- nvinfo : EIATTR_MAXREG_COUNT
	.align		4
.L_164:
        /*0090*/ 	.byte	0x03, 0x1b
        /*0092*/ 	.short	0x00ff


	//----- nvinfo : EIATTR_MERCURY_ISA_VERSION
	.align		4
        /*0094*/ 	.byte	0x03, 0x5f
        /*0096*/ 	.short	0x0000


	//----- nvinfo : EIATTR_INT_WARP_WIDE_INSTR_OFFSETS
	.align		4
        /*0098*/ 	.byte	0x04, 0x31
        /*009a*/ 	.short	(.L_166 - .L_165)


	//   ....[0]....
.L_165:
        /*009c*/ 	.word	0x00001de0


	//   ....[1]....
        /*00a0*/ 	.word	0x00001df0


	//   ....[2]....
        /*00a4*/ 	.word	0x00001e00


	//   ....[3]....
        /*00a8*/ 	.word	0x00001ea0


	//----- nvinfo : EIATTR_EXIT_INSTR_OFFSETS
	.align		4
.L_166:
        /*00ac*/ 	.byte	0x04, 0x1c
        /*00ae*/ 	.short	(.L_168 - .L_167)


	//   ....[0]....
.L_167:
        /*00b0*/ 	.word	0x000032d0


	//   ....[1]....
        /*00b4*/ 	.word	0x00003af0


	//   ....[2]....
        /*00b8*/ 	.word	0x00003d40


	//   ....[3]....
        /*00bc*/ 	.word	0x000042a0


	//   ....[4]....
        /*00c0*/ 	.word	0x00004410


	//----- nvinfo : EIATTR_CRS_STACK_SIZE
	.align		4
.L_168:
        /*00c4*/ 	.byte	0x04, 0x1e
        /*00c6*/ 	.short	(.L_170 - .L_169)
.L_169:
        /*00c8*/ 	.word	0x00000000
.L_170:


//--------------------- .nv.info._ZN7cutlass9reference6device6kernel11Conv2dFpropIaNS_6layout12TensorNCxHWxILi32EEEaNS4_12TensorCxRSKxILi32EEEiS6_iiNS_16NumericConverterIiiLNS_15FloatRoundStyleE2EEENS_12multiply_addIiiiEELi4ELi4ELi16ELi8EEEvNS_4conv17Conv2dProblemSizeENS_9TensorRefIT_T0_EENSG_IT1_T2_EENSG_IT3_T4_EESP_T5_SQ_ --------------------------
	.section	.nv.info._ZN7cutlass9reference6device6kernel11Conv2dFpropIaNS_6layout12TensorNCxHWxILi32EEEaNS4_12TensorCxRSKxILi32EEEiS6_iiNS_16NumericConverterIiiLNS_15FloatRoundStyleE2EEENS_12multiply_addIiiiEELi4ELi4ELi16ELi8EEEvNS_4conv17Conv2dProblemSizeENS_9TensorRefIT_T0_EENSG_IT1_T2_EENSG_IT3_T4_EESP_T5_SQ_,"",@"SHT_CUDA_INFO"
	.sectionflags	@""
	.align	4


	//----- nvinfo : EIATTR_SW_WAR
	.align		4
        /*0000*/ 	.byte	0x04, 0x36
        /*0002*/ 	.short	(.L_172 - .L_171)
.L_171:
        /*0004*/ 	.word	0x00000001


	//----- nvinfo : EIATTR_CUDA_API_VERSION
	.align		4
.L_172:
        /*0008*/ 	.byte	0x04, 0x37
        /*000a*/ 	.short	(.L_174 - .L_173)
.L_173:
        /*000c*/ 	.word	0x00000082


	//----- nvinfo : EIATTR_PARAM_CBANK
	.align		4
.L_174:
        /*0010*/ 	.byte	0x04, 0x0a
        /*0012*/ 	.short	(.L_176 - .L_175)
	.align		4
.L_175:
        /*0014*/ 	.word	index@(.nv.constant0._ZN7cutlass9reference6device6kernel11Conv2dFpropIaNS_6layout12TensorNCxHWxILi32EEEaNS4_12TensorCxRSKxILi32EEEiS6_iiNS_16NumericConverterIiiLNS_15FloatRoundStyleE2EEENS_12multiply_addIiiiEELi4ELi4ELi16ELi8EEEvNS_4conv17Conv2dProblemSizeENS_9TensorRefIT_T0_EENSG_IT1_T2_EENSG_IT3_T4_EESP_T5_SQ_)
        /*0018*/ 	.short	0x0160
        /*001a*/ 	.short	0x00b0


	//----- nvinfo : EIATTR_CBANK_PARAM_SIZE
	.align		4
.L_176:
        /*001c*/ 	.byte	0x03, 0x19
        /*001e*/ 	.short	0x00b0


	//----- nvinfo : EIATTR_KPARAM_INFO
	.align		4
        /*0020*/ 	.byte	0x04, 0x17
        /*0022*/ 	.short	(.L_178 - .L_177)
.L_177:
        /*0024*/ 	.word	0x00000000
        /*0028*/ 	.short	0x0006
        /*002a*/ 	.short	0x00ac
        /*002c*/ 	.byte	0x00, 0xf0, 0x11, 0x00


	//----- nvinfo : EIATTR_KPARAM_INFO
	.align		4
.L_178:
        /*0030*/ 	.byte	0x04, 0x17
        /*0032*/ 	.short	(.L_180 - .L_179)
.L_179:
        /*0034*/ 	.word	0x00000000
        /*0038*/ 	.short	0x0005
        /*003a*/ 	.short	0x00a8
        /*003c*/ 	.byte	0x00, 0xf0, 0x11, 0x00


	//----- nvinfo : EIATTR_KPARAM_INFO
	.align		4
.L_180:
        /*0040*/ 	.byte	0x04, 0x17
        /*0042*/ 	.short	(.L_182 - .L_181)
.L_181:
        /*0044*/ 	.word	0x00000000
        /*0048*/ 	.short	0x0004
        /*004a*/ 	.short	0x0090
        /*004c*/ 	.byte	0x00, 0xf0, 0x61, 0x00


	//----- nvinfo : EIATTR_KPARAM_INFO
	.align		4
.L_182:
        /*0050*/ 	.byte	0x04, 0x17
        /*0052*/ 	.short	(.L_184 - .L_183)
.L_183:
        /*0054*/ 	.word	0x00000000
        /*0058*/ 	.short	0x0003
        /*005a*/ 	.short	0x0078
        /*005c*/ 	.byte	0x00, 0xf0, 0x61, 0x00


	//----- nvinfo : EIATTR_KPARAM_INFO
	.align		4
.L_184:
        /*0060*/ 	.byte	0x04, 0x17
        /*0062*/ 	.short	(.L_186 - .L_185)
.L_185:
        /*0064*/ 	.word	0x00000000
        /*0068*/ 	.short	0x0002
        /*006a*/ 	.short	0x0060
        /*006c*/ 	.byte	0x00, 0xf0, 0x61, 0x00


	//----- nvinfo : EIATTR_KPARAM_INFO
	.align		4
.L_186:
        /*0070*/ 	.byte	0x04, 0x17
        /*0072*/ 	.short	(.L_188 - .L_187)
.L_187:
        /*0074*/ 	.word	0x00000000
        /*0078*/ 	.short	0x0001
        /*007a*/ 	.short	0x0048
        /*007c*/ 	.byte	0x00, 0xf0, 0x61, 0x00


	//----- nvinfo : EIATTR_KPARAM_INFO
	.align		4
.L_188:
        /*0080*/ 	.byte	0x04, 0x17
        /*0082*/ 	.short	(.L_190 - .L_189)
.L_189:
        /*0084*/ 	.word	0x00000000
        /*0088*/ 	.short	0x0000
        /*008a*/ 	.short	0x0000
        /*008c*/ 	.byte	0x00, 0xf0, 0x21, 0x01


	//----- nvinfo : EIATTR_MAXREG_COUNT
	.align		4
.L_190:
        /*0090*/ 	.byte	0x03, 0x1b
        /*0092*/ 	.short	0x00ff


	//----- nvinfo : EIATTR_MERCURY_ISA_VERSION
	.align		4
        /*0094*/ 	.byte	0x03, 0x5f
        /*0096*/ 	.short	0x0000


	//----- nvinfo : EIATTR_EXIT_INSTR_OFFSETS
	.align		4
        /*0098*/ 	.byte	0x04, 0x1c
        /*009a*/ 	.short	(.L_192 - .L_191)


	//   ....[0]....
.L_191:
        /*009c*/ 	.word	0x000063d0


	//   ....[1]....
        /*00a0*/ 	.word	0x00006bf0


	//   ....[2]....
        /*00a4*/ 	.word	0x00006e40


	//   ....[3]....
        /*00a8*/ 	.word	0x000073a0


	//   ....[4]....
        /*00ac*/ 	.word	0x00007510


	//----- nvinfo : EIATTR_CRS_STACK_SIZE
	.align		4
.L_192:
        /*00b0*/ 	.byte	0x04, 0x1e
        /*00b2*/ 	.short	(.L_194 - .L_193)
.L_193:
        /*00b4*/ 	.word	0x00000000
.L_194:


//--------------------- .nv.info._ZN7cutlass9reference6device6kernel13TensorForEachINS1_6detail14TensorReLuFuncIaNS_6layout12TensorNCxHWxILi32EEEEELi4ENS9_6ParamsEEEvNS_5CoordIXT0_EilEET1_ --------------------------
	.section	.nv.info._ZN7cutlass9reference6device6kernel13TensorForEachINS1_6detail14TensorReLuFuncIaNS_6layout12TensorNCxHWxILi32EEEEELi4ENS9_6ParamsEEEvNS_5CoordIXT0_EilEET1_,"",@"SHT_CUDA_INFO"
	.sectionflags	@""
	.align	4


	//----- nvinfo : EIATTR_SW_WAR
	.align		4
        /*0000*/ 	.byte	0x04, 0x36
        /*0002*/ 	.short	(.L_196 - .L_195)
.L_195:
        /*0004*/ 	.word	0x00000001


	//----- nvinfo : EIATTR_CUDA_API_VERSION
	.align		4
.L_196:
        /*0008*/ 	.byte	0x04, 0x37
        /*000a*/ 	.short	(.L_198 - .L_197)
.L_197:
        /*000c*/ 	.word	0x00000082


	//----- nvinfo : EIATTR_PARAM_CBANK
	.align		4
.L_198:
        /*0010*/ 	.byte	0x04, 0x0a
        /*0012*/ 	.short	(.L_200 - .L_199)
	.align		4
.L_199:
        /*0014*/ 	.word	index@(.nv.constant0._ZN7cutlass9reference6device6kernel13TensorForEachINS1_6detail14TensorReLuFuncIaNS_6layout12TensorNCxHWxILi32EEEEELi4ENS9_6ParamsEEEvNS_5CoordIXT0_EilEET1_)
        /*0018*/ 	.short	0x0160
        /*001a*/ 	.short	0x0040


	//----- nvinfo : EIATTR_CBANK_PARAM_SIZE
	.align		4
.L_200:
        /*001c*/ 	.byte	0x03, 0x19
        /*001e*/ 	.short	0x0040


	//----- nvinfo : EIATTR_KPARAM_INFO
	.align		4
        /*0020*/ 	.byte	0x04, 0x17
        /*0022*/ 	.short	(.L_202 - .L_201)
.L_201:
        /*0024*/ 	.word	0x00000000
        /*0028*/ 	.short	0x0001
        /*002a*/ 	.short	0x0010
        /*002c*/ 	.byte	0x00, 0xf0, 0xc1, 0x00


	//----- nvinfo : EIATTR_KPARAM_INFO
	.align		4
.L_202:
        /*0030*/ 	.byte	0x04, 0x17
        /*0032*/ 	.short	(.L_204 - .L_203)
.L_203:
        /*0034*/ 	.word	0x00000000
        /*0038*/ 	.short	0x0000
        /*003a*/ 	.short	0x0000
        /*003c*/ 	.byte	0x00, 0xf0, 0x41, 0x00


	//----- nvinfo : EIATTR_MAXREG_COUNT
	.align		4
.L_204:
        /*0040*/ 	.byte	0x03, 0x1b
        /*0042*/ 	.short	0x00ff


	//----- nvinfo : EIATTR_MERCURY_ISA_VERSION
	.align		4
        /*0044*/ 	.byte	0x03, 0x5f
        /*0046*/ 	.short	0x0000


	//----- nvinfo : EIATTR_EXIT_INSTR_OFFSETS
	.align		4
        /*0048*/ 	.byte	0x04, 0x1c
        /*004a*/ 	.short	(.L_206 - .L_205)


	//   ....[0]....
.L_205:
        /*004c*/ 	.word	0x00000140


	//   ....[1]....
        /*0050*/ 	.word	0x00000c10


	//----- nvinfo : EIATTR_CRS_STACK_SIZE
	.align		4
.L_206:
        /*0054*/ 	.byte	0x04, 0x1e
        /*0056*/ 	.short	(.L_208 - .L_207)
.L_207:
        /*0058*/ 	.word	0x00000000
.L_208:


//--------------------- .nv.info._ZN7cutlass9reference6device6kernel11Conv2dWgradIaNS_6layout12TensorNCxHWxILi32EEEaNS4_12TensorCxRSKxILi32EEEaS6_fiNS_21NumericConverterClampIafEENS_12multiply_addIiiiEELi2ELi4ELi8ELi16EEEvNS_4conv17Conv2dProblemSizeENS_9TensorRefIT_T0_EENSF_IT1_T2_EENSF_IT3_T4_EESO_T5_SP_ --------------------------
	.section	.nv.info._ZN7cutlass9reference6device6kernel11Conv2dWgradIaNS_6layout12TensorNCxHWxILi32EEEaNS4_12TensorCxRSKxILi32EEEaS6_fiNS_21NumericConverterClampIafEENS_12multiply_addIiiiEELi2ELi4ELi8ELi16EEEvNS_4conv17Conv2dProblemSizeENS_9TensorRefIT_T0_EENSF_IT1_T2_EENSF_IT3_T4_EESO_T5_SP_,"",@"SHT_CUDA_INFO"
	.sectionflags	@""
	.align	4


	//----- nvinfo : EIATTR_SW_WAR
	.align		4
        /*0000*/ 	.byte	0x04, 0x36
        /*0002*/ 	.short	(.L_210 - .L_209)
.L_209:
        /*0004*/ 	.word	0x00000001


	//----- nvinfo : EIATTR_CUDA_API_VERSION
	.align		4
.L_210:
        /*0008*/ 	.byte	0x04, 0x37
        /*000a*/ 	.short	(.L_212 - .L_211)
.L_211:
        /*000c*/ 	.word	0x00000082


	//----- nvinfo : EIATTR_PARAM_CBANK
	.align		4
.L_212:
        /*0010*/ 	.byte	0x04, 0x0a
        /*0012*/ 	.short	(.L_214 - .L_213)
	.align		4
.L_213:
        /*0014*/ 	.word	index@(.nv.constant0._ZN7cutlass9reference6device6kernel11Conv2dWgradIaNS_6layout12TensorNCxHWxILi32EEEaNS4_12TensorCxRSKxILi32EEEaS6_fiNS_21NumericConverterClampIafEENS_12multiply_addIiiiEELi2ELi4ELi8ELi16EEEvNS_4conv17Conv2dProblemSizeENS_9TensorRefIT_T0_EENSF_IT1_T2_EENSF_IT3_T4_EESO_T5_SP_)
        /*0018*/ 	.short	0x0160
        /*001a*/ 	.short	0x00b0


	//----- nvinfo : EIATTR_CBANK_PARAM_SIZE
	.align		4
.L_214:
        /*001c*/ 	.byte	0x03, 0x19
        /*001e*/ 	.short	0x00b0


	//----- nvinfo : EIATTR_KPARAM_INFO
	.align		4
        /*0020*/ 	.byte	0x04, 0x17
        /*0022*/ 	.short	(.L_216 - .L_215)
.L_215:
        /*0024*/ 	.word	0x00000000
        /*0028*/ 	.short	0x0006
        /*002a*/ 	.short	0x00ac
        /*002c*/ 	.byte	0x00, 0xf0, 0x11, 0x00


	//----- nvinfo : EIATTR_KPARAM_INFO
	.align		4
.L_216:
        /*0030*/ 	.byte	0x04, 0x17
        /*0032*/ 	.short	(.L_218 - .L_217)
.L_217:
        /*0034*/ 	.word	0x00000000
        /*0038*/ 	.short	0x0005
        /*003a*/ 	.short	0x00a8
        /*003c*/ 	.byte	0x00, 0xf0, 0x11, 0x00


	//----- nvinfo : EIATTR_KPARAM_INFO
	.align		4
.L_218:
        /*0040*/ 	.byte	0x04, 0x17
        /*0042*/ 	.short	(.L_220 - .L_219)
.L_219:
        /*0044*/ 	.word	0x00000000
        /*0048*/ 	.short	0x0004
        /*004a*/ 	.short	0x0090
        /*004c*/ 	.byte	0x00, 0xf0, 0x61, 0x00


	//----- nvinfo : EIATTR_KPARAM_INFO
	.align		4
.L_220:
        /*0050*/ 	.byte	0x04, 0x17
        /*0052*/ 	.short	(.L_222 - .L_221)
.L_221:
        /*0054*/ 	.word	0x00000000
        /*0058*/ 	.short	0x0003
        /*005a*/ 	.short	0x0078
        /*005c*/ 	.byte	0x00, 0xf0, 0x61, 0x00


	//----- nvinfo : EIATTR_KPARAM_INFO
	.align		4
.L_222:
        /*0060*/ 	.byte	0x04, 0x17
        /*0062*/ 	.short	(.L_224 - .L_223)
.L_223:
        /*0064*/ 	.word	0x00000000
        /*0068*/ 	.short	0x0002
        /*006a*/ 	.short	0x0060
        /*006c*/ 	.byte	0x00, 0xf0, 0x61, 0x00


	//----- nvinfo : EIATTR_KPARAM_INFO
	.align		4
.L_224:
        /*0070*/ 	.byte	0x04, 0x17
        /*0072*/ 	.short	(.L_226 - .L_225)
.L_225:
        /*0074*/ 	.word	0x00000000
        /*0078*/ 	.short	0x0001
        /*007a*/ 	.short	0x0048
        /*007c*/ 	.byte	0x00, 0xf0, 0x61, 0x00


	//----- nvinfo : EIATTR_KPARAM_INFO
	.align		4
.L_226:
        /*0080*/ 	.byte	0x04, 0x17
        /*0082*/ 	.short	(.L_228 - .L_227)
.L_227:
        /*0084*/ 	.word	0x00000000
        /*0088*/ 	.short	0x0000
        /*008a*/ 	.short	0x0000
        /*008c*/ 	.byte	0x00, 0xf0, 0x21, 0x01


	//----- nvinfo : EIATTR_MAXREG_COUNT
	.align		4
.L_228:
        /*0090*/ 	.byte	0x03, 0x1b
        /*0092*/ 	.short	0x00ff


	//----- nvinfo : EIATTR_MERCURY_ISA_VERSION
	.align		4
        /*0094*/ 	.byte	0x03, 0x5f
        /*0096*/ 	.short	0x0000


	//----- nvinfo : EIATTR_EXIT_INSTR_OFFSETS
	.align		4
        /*0098*/ 	.byte	0x04, 0x1c
        /*009a*/ 	.short	(.L_230 - .L_229)


	//   ....[0]....
.L_229:
        /*009c*/ 	.word	0x00003960


	//   ....[1]....
        /*00a0*/ 	.word	0x000045a0


	//   ....[2]....
        /*00a4*/ 	.word	0x00004940


	//----- nvinfo : EIATTR_CRS_STACK_SIZE
	.align		4
.L_230:
        /*00a8*/ 	.byte	0x04, 0x1e
        /*00aa*/ 	.short	(.L_232 - .L_231)
.L_231:
        /*00ac*/ 	.word	0x00000000
.L_232:


//--------------------- .nv.info._ZN7cutlass9reference6device6kernel11Conv2dDgradIaNS_6layout12TensorNCxHWxILi32EEEaNS4_12TensorCxRSKxILi32EEEaS6_fiNS_21NumericConverterClampIafEENS_12multiply_addIiiiEELi2ELi4ELi16ELi8EEEvNS_4conv17Conv2dProblemSizeENS_9TensorRefIT_T0_EENSF_IT1_T2_EENSF_IT3_T4_EESO_T5_SP_ --------------------------
	.section	.nv.info._ZN7cutlass9reference6device6kernel11Conv2dDgradIaNS_6layout12TensorNCxHWxILi32EEEaNS4_12TensorCxRSKxILi32EEEaS6_fiNS_21NumericConverterClampIafEENS_12multiply_addIiiiEELi2ELi4ELi16ELi8EEEvNS_4conv17Conv2dProblemSizeENS_9TensorRefIT_T0_EENSF_IT1_T2_EENSF_IT3_T4_EESO_T5_SP_,"",@"SHT_CUDA_INFO"
	.sectionflags	@""
	.align	4


	//----- nvinfo : EIATTR_SW_WAR
	.align		4
        /*0000*/ 	.byte	0x04, 0x36
        /*0002*/ 	.short	(.L_234 - .L_233)
.L_233:
        /*0004*/ 	.word	0x00000001


	//----- nvinfo : EIATTR_CUDA_API_VERSION
	.align		4
.L_234:
        /*0008*/ 	.byte	0x04, 0x37
        /*000a*/ 	.short	(.L_236 - .L_235)
.L_235:
        /*000c*/ 	.word	0x00000082


	//----- nvinfo : EIATTR_PARAM_CBANK
	.align		4
.L_236:
        /*0010*/ 	.byte	0x04, 0x0a
        /*0012*/ 	.short	(.L_238 - .L_237)
	.align		4
.L_237:
        /*0014*/ 	.word	index@(.nv.constant0._ZN7cutlass9reference6device6kernel11Conv2dDgradIaNS_6layout12TensorNCxHWxILi32EEEaNS4_12TensorCxRSKxILi32EEEaS6_fiNS_21NumericConverterClampIafEENS_12multiply_addIiiiEELi2ELi4ELi16ELi8EEEvNS_4conv17Conv2dProblemSizeENS_9TensorRefIT_T0_EENSF_IT1_T2_EENSF_IT3_T4_EESO_T5_SP_)
        /*0018*/ 	.short	0x0160
        /*001a*/ 	.short	0x00b0


	//----- nvinfo : EIATTR_CBANK_PARAM_SIZE
	.align		4
.L_238:
        /*001c*/ 	.byte	0x03, 0x19
        /*001e*/ 	.short	0x00b0


	//----- nvinfo : EIATTR_KPARAM_INFO
	.align		4
        /*0020*/ 	.byte	0x04, 0x17
        /*0022*/ 	.short	(.L_240 - .L_239)
.L_239:
        /*0024*/ 	.word	0x00000000
        /*0028*/ 	.short	0x0006
        /*002a*/ 	.short	0x00ac
        /*002c*/ 	.byte	0x00, 0xf0, 0x11, 0x00


	//----- nvinfo : EIATTR_KPARAM_INFO
	.align		4
.L_240:
        /*0030*/ 	.byte	0x04, 0x17
        /*0032*/ 	.short	(.L_242 - .L_241)
.L_241:
        /*0034*/ 	.word	0x00000000
        /*0038*/ 	.short	0x0005
        /*003a*/ 	.short	0x00a8
        /*003c*/ 	.byte	0x00, 0xf0, 0x11, 0x00


	//----- nvinfo : EIATTR_KPARAM_INFO
	.align		4
.L_242:
        /*0040*/ 	.byte	0x04, 0x17
        /*0042*/ 	.short	(.L_244 - .L_243)
.L_243:
        /*0044*/ 	.word	0x00000000
        /*0048*/ 	.short	0x0004
        /*004a*/ 	.short	0x0090
        /*004c*/ 	.byte	0x00, 0xf0, 0x61, 0x00


	//----- nvinfo : EIATTR_KPARAM_INFO
	.align		4
.L_244:
        /*0050*/ 	.byte	0x04, 0x17
        /*0052*/ 	.short	(.L_246 - .L_245)
.L_245:
        /*0054*/ 	.word	0x00000000
        /*0058*/ 	.short	0x0003
        /*005a*/ 	.short	0x0078
        /*005c*/ 	.byte	0x00, 0xf0, 0x61, 0x00


	//----- nvinfo : EIATTR_KPARAM_INFO
	.align		4
.L_246:
        /*0060*/ 	.byte	0x04, 0x17
        /*0062*/ 	.short	(.L_248 - .L_247)
.L_247:
        /*0064*/ 	.word	0x00000000
        /*0068*/ 	.short	0x0002
        /*006a*/ 	.short	0x0060
        /*006c*/ 	.byte	0x00, 0xf0, 0x61, 0x00


	//----- nvinfo : EIATTR_KPARAM_INFO
	.align		4
.L_248:
        /*0070*/ 	.byte	0x04, 0x17
        /*0072*/ 	.short	(.L_250 - .L_249)
.L_249:
        /*0074*/ 	.word	0x00000000
        /*0078*/ 	.short	0x0001
        /*007a*/ 	.short	0x0048
        /*007c*/ 	.byte	0x00, 0xf0, 0x61, 0x00


	//----- nvinfo : EIATTR_KPARAM_INFO
	.align		4
.L_250:
        /*0080*/ 	.byte	0x04, 0x17
        /*0082*/ 	.short	(.L_252 - .L_251)
.L_251:
        /*0084*/ 	.word	0x00000000
        /*0088*/ 	.short	0x0000
        /*008a*/ 	.short	0x0000
        /*008c*/ 	.byte	0x00, 0xf0, 0x21, 0x01


	//----- nvinfo : EIATTR_MAXREG_COUNT
	.align		4
.L_252:
        /*0090*/ 	.byte	0x03, 0x1b
        /*0092*/ 	.short	0x00ff


	//----- nvinfo : EIATTR_MERCURY_ISA_VERSION
	.align		4
        /*0094*/ 	.byte	0x03, 0x5f
        /*0096*/ 	.short	0x0000


	//----- nvinfo : EIATTR_INT_WARP_WIDE_INSTR_OFFSETS
	.align		4
        /*0098*/ 	.byte	0x04, 0x31
        /*009a*/ 	.short	(.L_254 - .L_253)


	//   ....[0]....
.L_253:
        /*009c*/ 	.word	0x00001de0


	//   ....[1]....
        /*00a0*/ 	.word	0x00001df0


	//   ....[2]....
        /*00a4*/ 	.word	0x00001e00


	//   ....[3]....
        /*00a8*/ 	.word	0x00001ea0


	//----- nvinfo : EIATTR_EXIT_INSTR_OFFSETS
	.align		4
.L_254:
        /*00ac*/ 	.byte	0x04, 0x1c
        /*00ae*/ 	.short	(.L_256 - .L_255)


	//   ....[0]....
.L_255:
        /*00b0*/ 	.word	0x00003120


	//   ....[1]....
        /*00b4*/ 	.word	0x00003d10


	//   ....[2]....
        /*00b8*/ 	.word	0x000040b0


	//----- nvinfo : EIATTR_CRS_STACK_SIZE
	.align		4
.L_256:
        /*00bc*/ 	.byte	0x04, 0x1e
        /*00be*/ 	.short	(.L_258 - .L_257)
.L_257:
        /*00c0*/ 	.word	0x00000000
.L_258:


//--------------------- .nv.info._ZN7cutlass9reference6device6kernel11Conv2dFpropIaNS_6layout12TensorNCxHWxILi32EEEaNS4_12TensorCxRSKxILi32EEEaS6_fiNS_21NumericConverterClampIafEENS_12multiply_addIiiiEELi4ELi4ELi16ELi8EEEvNS_4conv17Conv2dProblemSizeENS_9TensorRefIT_T0_EENSF_IT1_T2_EENSF_IT3_T4_EESO_T5_SP_ --------------------------
	.section	.nv.info._ZN7cutlass9reference6device6kernel11Conv2dFpropIaNS_6layout12TensorNCxHWxILi32EEEaNS4_12TensorCxRSKxILi32EEEaS6_fiNS_21NumericConverterClampIafEENS_12multiply_addIiiiEELi4ELi4ELi16ELi8EEEvNS_4conv17Conv2dProblemSizeENS_9TensorRefIT_T0_EENSF_IT1_T2_EENSF_IT3_T4_EESO_T5_SP_,"",@"SHT_CUDA_INFO"
	.sectionflags	@""
	.align	4


	//----- nvinfo : EIATTR_SW_WAR
	.align		4
        /*0000*/ 	.byte	0x04, 0x36
        /*0002*/ 	.short	(.L_260 - .L_259)
.L_259:
        /*0004*/ 	.word	0x00000001


	//----- nvinfo : EIATTR_CUDA_API_VERSION
	.align		4
.L_260:
        /*0008*/ 	.byte	0x04, 0x37
        /*000a*/ 	.short	(.L_262 - .L_261)
.L_261:
        /*000c*/ 	.word	0x00000082


	//----- nvinfo : EIATTR_PARAM_CBANK
	.align		4
.L_262:
        /*0010*/ 	.byte	0x04, 0x0a
        /*0012*/ 	.short	(.L_264 - .L_263)
	.align		4
.L_263:
        /*0014*/ 	.word	index@(.nv.constant0._ZN7cutlass9reference6device6kernel11Conv2dFpropIaNS_6layout12TensorNCxHWxILi32EEEaNS4_12TensorCxRSKxILi32EEEaS6_fiNS_21NumericConverterClampIafEENS_12multiply_addIiiiEELi4ELi4ELi16ELi8EEEvNS_4conv17Conv2dProblemSizeENS_9TensorRefIT_T0_EENSF_IT1_T2_EENSF_IT3_T4_EESO_T5_SP_)
        /*0018*/ 	.short	0x0160
        /*001a*/ 	.short	0x00b0


	//----- nvinfo : EIATTR_CBANK_PARAM_SIZE
	.align		4
.L_264:
        /*001c*/ 	.byte	0x03, 0x19
        /*001e*/ 	.short	0x00b0


	//----- nvinfo : EIATTR_KPARAM_INFO
	.align		4
        /*0020*/ 	.byte	0x04, 0x17
        /*0022*/ 	.short	(.L_266 - .L_265)
.L_265:
        /*0024*/ 	.word	0x00000000
        /*0028*/ 	.short	0x0006
        /*002a*/ 	.short	0x00ac
        /*002c*/ 	.byte	0x00, 0xf0, 0x11, 0x00


	//----- nvinfo : EIATTR_KPARAM_INFO
	.align		4
.L_266:
        /*0030*/ 	.byte	0x04, 0x17
        /*0032*/ 	.short	(.L_268 - .L_267)
.L_267:
        /*0034*/ 	.word	0x00000000
        /*0038*/ 	.short	0x0005
        /*003a*/ 	.short	0x00a8
        /*003c*/ 	.byte	0x00, 0xf0, 0x11, 0x00


	//----- nvinfo : EIATTR_KPARAM_INFO
	.align		4
.L_268:
        /*0040*/ 	.byte	0x04, 0x17
        /*0042*/ 	.short	(.L_270 - .L_269)
.L_269:
        /*0044*/ 	.word	0x00000000
        /*0048*/ 	.short	0x0004
        /*004a*/ 	.short	0x0090
        /*004c*/ 	.byte	0x00, 0xf0, 0x61, 0x00


	//----- nvinfo : EIATTR_KPARAM_INFO
	.align		4
.L_270:
        /*0050*/ 	.byte	0x04, 0x17
        /*0052*/ 	.short	(.L_272 - .L_271)
.L_271:
        /*0054*/ 	.word	0x00000000
        /*0058*/ 	.short	0x0003
        /*005a*/ 	.short	0x0078
        /*005c*/ 	.byte	0x00, 0xf0, 0x61, 0x00


	//----- nvinfo : EIATTR_KPARAM_INFO
	.align		4
.L_272:
        /*0060*/ 	.byte	0x04, 0x17
        /*0062*/ 	.short	(.L_274 - .L_273)
.L_273:
        /*0064*/ 	.word	0x00000000
        /*0068*/ 	.short	0x0002
        /*006a*/ 	.short	0x0060
        /*006c*/ 	.byte	0x00, 0xf0, 0x61, 0x00


	//----- nvinfo : EIATTR_KPARAM_INFO
	.align		4
.L_274:
        /*0070*/ 	.byte	0x04, 0x17
        /*0072*/ 	.short	(.L_276 - .L_275)
.L_275:
        /*0074*/ 	.word	0x00000000
        /*0078*/ 	.short	0x0001
        /*007a*/ 	.short	0x0048
        /*007c*/ 	.byte	0x00, 0xf0, 0x61, 0x00


	//----- nvinfo : EIATTR_KPARAM_INFO
	.align		4
.L_276:
        /*0080*/ 	.byte	0x04, 0x17
        /*0082*/ 	.short	(.L_278 - .L_277)
.L_277:
        /*0084*/ 	.word	0x00000000
        /*0088*/ 	.short	0x0000
        /*008a*/ 	.short	0x0000
        /*008c*/ 	.byte	0x00, 0xf0, 0x21, 0x01


	//----- nvinfo : EIATTR_MAXREG_COUNT
	.align		4
.L_278:
        /*0090*/ 	.byte	0x03, 0x1b
        /*0092*/ 	.short	0x00ff


	//----- nvinfo : EIATTR_MERCURY_ISA_VERSION
	.align		4
        /*0094*/ 	.byte	0x03, 0x5f
        /*0096*/ 	.short	0x0000


	//----- nvinfo : EIATTR_EXIT_INSTR_OFFSETS
	.align		4
        /*0098*/ 	.byte	0x04, 0x1c
        /*009a*/ 	.short	(.L_280 - .L_279)


	//   ....[0]....
.L_279:
        /*009c*/ 	.word	0x00005ec0


	//   ....[1]....
        /*00a0*/ 	.word	0x00006ab0


	//   ....[2]....
        /*00a4*/ 	.word	0x00006e50


	//----- nvinfo : EIATTR_CRS_STACK_SIZE
	.align		4
.L_280:
        /*00a8*/ 	.byte	0x04, 0x1e
        /*00aa*/ 	.short	(.L_282 - .L_281)
.L_281:
        /*00ac*/ 	.word	0x00000000
.L_282:


//--------------------- .nv.info._ZN7cutlass6KernelINS_4conv6kernel26B2bImplicitGemmConvolutionINS1_11threadblock24B2bImplicitGemmPipelinedINS_4gemm9GemmShapeILi64ELi64ELi32EEENS4_12TileIteratorINS4_48Conv2dFpropActivationTileAccessIteratorOptimizedINS_11MatrixShapeILi64ELi32EEEaNS_6layout12TensorNCxHWxILi32EEENS_9transform29TransposePitchLinearThreadMapINSG_29PitchLinearWarpRakedThreadMapINS_16PitchLinearShapeILi2048ELi1EEELi128ENSJ_ILi32ELi1EEELi16EEENSJ_ILi2ELi16EEEEENS_12AlignedArrayIaLi16ELi16EEEEEEENSG_11threadblock19RegularTileIteratorISC_aNSD_37RowMajorTensorOpMultiplicandCrosswiseILi8ELi32EEELi0ESO_Li16EEENS9_INS4_44Conv2dFpropFilterTileAccessIteratorOptimizedINSB_ILi32ELi64EEEaNSD_12TensorCxRSKxILi32EEESO_SQ_Lb0EEEEENSU_ISZ_aNSD_40ColumnMajorTensorOpMultiplicandCrosswiseILi8ELi32EEELi1ESO_Li16EEENS7_ILi64ELi128ELi32EEENS6_4warp27MmaTensorOpFragmentIteratorINSB_ILi16ELi16EEENSB_ILi16ELi64EEELi32EiaNSD_8RowMajorENS7_ILi8ELi8ELi16EEENS_8epilogue6thread21LinearCombinationReluIaLi2EifLNS1F_9ScaleType4KindE2ELNS_15FloatRoundStyleE2EEEEENST_14VectorIteratorINST_30PredicatedVectorAccessIteratorINSB_ILi64ELi64EEENSB_ILi16ELi32EEEfS1C_Li4ELb0EEEEENSG_4warp22VectorFragmentIteratorINSB_ILi1ELi8EEEfS1C_S1D_Li4EEENS9_INSY_INSB_ILi32ELi128EEEaS11_NSH_INSI_INSJ_ILi4096ELi1EEELi128ESL_Li16EEESN_EESQ_Lb0EEEEENSU_IS1W_aS15_Li1ES1Z_Li16EEEaSF_S1K_NS6_11threadblock9MmaPolicyINS18_11MmaTensorOpINS7_ILi16ELi64ELi32EEEaSW_aS15_iSF_NS18_17MmaTensorOpPolicyINS_4arch3MmaIS1D_Li32EaS1C_aNSD_11ColumnMajorEiS1C_NS28_21OpMultiplyAddSaturateEEENSB_ILi1ELi1EEEEELi1ELb1EbEENSB_ILi0ELi0EEES2G_Li1EEENS24_INS25_INS7_ILi16ELi128ELi32EEEaSW_aS15_iSF_S2E_Li1ELb1EbEES2G_S2G_Li1EEENS_21NumericArrayConverterIaaLi16ELS1J_2ENSG_6thread14UnaryTransform8IdentityEEES2P_NS2L_IaaLi32ELS1J_2ES2O_EEbEENS1E_11threadblock19InterleavedEpilogueIS17_S2J_Li1ENS2S_37InterleavedConvPredicatedTileIteratorINS2S_34InterleavedConvOutputTileThreadMapINSB_ILi4ELi1EEENSB_ILi2ELi4EEELi128ELi8ELi8EEEaLi32EEENS1E_4warp24FragmentIteratorTensorOpIS2I_S1D_iNS_5ArrayIiLi2ELb1EEENSD_22ColumnMajorInterleavedILi32EEEEENS1G_IaLi8EifLS1I_1ELS1J_2EEELi32EEENS23_30GemmIdentityThreadblockSwizzleILi1EEELNS1_8OperatorE0ENS1_17Conv2dProblemSizeEEEEEvNT_6ParamsE --------------------------
	.section	.nv.info._ZN7cutlass6KernelINS_4conv6kernel26B2bImplicitGemmConvolutionINS1_11threadblock24B2bImplicitGemmPipelinedINS_4gemm9GemmShapeILi64ELi64ELi32EEENS4_12TileIteratorINS4_48Conv2dFpropActivationTileAccessIteratorOptimizedINS_11MatrixShapeILi64ELi32EEEaNS_6layout12TensorNCxHWxILi32EEENS_9transform29TransposePitchLinearThreadMapINSG_29PitchLinearWarpRakedThreadMapINS_16PitchLinearShapeILi2048ELi1EEELi128ENSJ_ILi32ELi1EEELi16EEENSJ_ILi2ELi16EEEEENS_12AlignedArrayIaLi16ELi16EEEEEEENSG_11threadblock19RegularTileIteratorISC_aNSD_37RowMajorTensorOpMultiplicandCrosswiseILi8ELi32EEELi0ESO_Li16EEENS9_INS4_44Conv2dFpropFilterTileAccessIteratorOptimizedINSB_ILi32ELi64EEEaNSD_12TensorCxRSKxILi32EEESO_SQ_Lb0EEEEENSU_ISZ_aNSD_40ColumnMajorTensorOpMultiplicandCrosswiseILi8ELi32EEELi1ESO_Li16EEENS7_ILi64ELi128ELi32EEENS6_4warp27MmaTensorOpFragmentIteratorINSB_ILi16ELi16EEENSB_ILi16ELi64EEELi32EiaNSD_8RowMajorENS7_ILi8ELi8ELi16EEENS_8epilogue6thread21LinearCombinationReluIaLi2EifLNS1F_9ScaleType4KindE2ELNS_15FloatRoundStyleE2EEEEENST_14VectorIteratorINST_30PredicatedVectorAccessIteratorINSB_ILi64ELi64EEENSB_ILi16ELi32EEEfS1C_Li4ELb0EEEEENSG_4warp22VectorFragmentIteratorINSB_ILi1ELi8EEEfS1C_S1D_Li4EEENS9_INSY_INSB_ILi32ELi128EEEaS11_NSH_INSI_INSJ_ILi4096ELi1EEELi128ESL_Li16EEESN_EESQ_Lb0EEEEENSU_IS1W_aS15_Li1ES1Z_Li16EEEaSF_S1K_NS6_11threadblock9MmaPolicyINS18_11MmaTensorOpINS7_ILi16ELi64ELi32EEEaSW_aS15_iSF_NS18_17MmaTensorOpPolicyINS_4arch3MmaIS1D_Li32EaS1C_aNSD_11ColumnMajorEiS1C_NS28_21OpMultiplyAddSaturateEEENSB_ILi1ELi1EEEEELi1ELb1EbEENSB_ILi0ELi0EEES2G_Li1EEENS24_INS25_INS7_ILi16ELi128ELi32EEEaSW_aS15_iSF_S2E_Li1ELb1EbEES2G_S2G_Li1EEENS_21NumericArrayConverterIaaLi16ELS1J_2ENSG_6thread14UnaryTransform8IdentityEEES2P_NS2L_IaaLi32ELS1J_2ES2O_EEbEENS1E_11threadblock19InterleavedEpilogueIS17_S2J_Li1ENS2S_37InterleavedConvPredicatedTileIteratorINS2S_34InterleavedConvOutputTileThreadMapINSB_ILi4ELi1EEENSB_ILi2ELi4EEELi128ELi8ELi8EEEaLi32EEENS1E_4warp24FragmentIteratorTensorOpIS2I_S1D_iNS_5ArrayIiLi2ELb1EEENSD_22ColumnMajorInterleavedILi32EEEEENS1G_IaLi8EifLS1I_1ELS1J_2EEELi32EEENS23_30GemmIdentityThreadblockSwizzleILi1EEELNS1_8OperatorE0ENS1_17Conv2dProblemSizeEEEEEvNT_6ParamsE,"",@"SHT_CUDA_INFO"
	.sectionflags	@""
	.align	4


	//----- nvinfo : EIATTR_SW_WAR
	.align		4
        /*0000*/ 	.byte	0x04, 0x36
        /*0002*/ 	.short	(.L_284 - .L_283)
.L_283:
        /*0004*/ 	.word	0x00000001


	//----- nvinfo : EIATTR_CUDA_API_VERSION
	.align		4
.L_284:
        /*0008*/ 	.byte	0x04, 0x37
        /*000a*/ 	.short	(.L_286 - .L_285)
.L_285:
        /*000c*/ 	.word	0x00000082


	//----- nvinfo : EIATTR_PARAM_CBANK
	.align		4
.L_286:
        /*0010*/ 	.byte	0x04, 0x0a
        /*0012*/ 	.short	(.L_288 - .L_287)
	.align		4
.L_287:
        /*0014*/ 	.word	index@(.nv.constant0._ZN7cutlass6KernelINS_4conv6kernel26B2bImplicitGemmConvolutionINS1_11threadblock24B2bImplicitGemmPipelinedINS_4gemm9GemmShapeILi64ELi64ELi32EEENS4_12TileIteratorINS4_48Conv2dFpropActivationTileAccessIteratorOptimizedINS_11MatrixShapeILi64ELi32EEEaNS_6layout12TensorNCxHWxILi32EEENS_9transform29TransposePitchLinearThreadMapINSG_29PitchLinearWarpRakedThreadMapINS_16PitchLinearShapeILi2048ELi1EEELi128ENSJ_ILi32ELi1EEELi16EEENSJ_ILi2ELi16EEEEENS_12AlignedArrayIaLi16ELi16EEEEEEENSG_11threadblock19RegularTileIteratorISC_aNSD_37RowMajorTensorOpMultiplicandCrosswiseILi8ELi32EEELi0ESO_Li16EEENS9_INS4_44Conv2dFpropFilterTileAccessIteratorOptimizedINSB_ILi32ELi64EEEaNSD_12TensorCxRSKxILi32EEESO_SQ_Lb0EEEEENSU_ISZ_aNSD_40ColumnMajorTensorOpMultiplicandCrosswiseILi8ELi32EEELi1ESO_Li16EEENS7_ILi64ELi128ELi32EEENS6_4warp27MmaTensorOpFragmentIteratorINSB_ILi16ELi16EEENSB_ILi16ELi64EEELi32EiaNSD_8RowMajorENS7_ILi8ELi8ELi16EEENS_8epilogue6thread21LinearCombinationReluIaLi2EifLNS1F_9ScaleType4KindE2ELNS_15FloatRoundStyleE2EEEEENST_14VectorIteratorINST_30PredicatedVectorAccessIteratorINSB_ILi64ELi64EEENSB_ILi16ELi32EEEfS1C_Li4ELb0EEEEENSG_4warp22VectorFragmentIteratorINSB_ILi1ELi8EEEfS1C_S1D_Li4EEENS9_INSY_INSB_ILi32ELi128EEEaS11_NSH_INSI_INSJ_ILi4096ELi1EEELi128ESL_Li16EEESN_EESQ_Lb0EEEEENSU_IS1W_aS15_Li1ES1Z_Li16EEEaSF_S1K_NS6_11threadblock9MmaPolicyINS18_11MmaTensorOpINS7_ILi16ELi64ELi32EEEaSW_aS15_iSF_NS18_17MmaTensorOpPolicyINS_4arch3MmaIS1D_Li32EaS1C_aNSD_11ColumnMajorEiS1C_NS28_21OpMultiplyAddSaturateEEENSB_ILi1ELi1EEEEELi1ELb1EbEENSB_ILi0ELi0EEES2G_Li1EEENS24_INS25_INS7_ILi16ELi128ELi32EEEaSW_aS15_iSF_S2E_Li1ELb1EbEES2G_S2G_Li1EEENS_21NumericArrayConverterIaaLi16ELS1J_2ENSG_6thread14UnaryTransform8IdentityEEES2P_NS2L_IaaLi32ELS1J_2ES2O_EEbEENS1E_11threadblock19InterleavedEpilogueIS17_S2J_Li1ENS2S_37InterleavedConvPredicatedTileIteratorINS2S_34InterleavedConvOutputTileThreadMapINSB_ILi4ELi1EEENSB_ILi2ELi4EEELi128ELi8ELi8EEEaLi32EEENS1E_4warp24FragmentIteratorTensorOpIS2I_S1D_iNS_5ArrayIiLi2ELb1EEENSD_22ColumnMajorInterleavedILi32EEEEENS1G_IaLi8EifLS1I_1ELS1J_2EEELi32EEENS23_30GemmIdentityThreadblockSwizzleILi1EEELNS1_8OperatorE0ENS1_17Conv2dProblemSizeEEEEEvNT_6ParamsE)
        /*0018*/ 	.short	0x0160
        /*001a*/ 	.short	0x0228


	//----- nvinfo : EIATTR_CBANK_PARAM_SIZE
	.align		4
.L_288:
        /*001c*/ 	.byte	0x03, 0x19
        /*001e*/ 	.short	0x0228


	//----- nvinfo : EIATTR_KPARAM_INFO
	.align		4
        /*0020*/ 	.byte	0x04, 0x17
        /*0022*/ 	.short	(.L_290 - .L_289)
.L_289:
        /*0024*/ 	.word	0x00000000
        /*0028*/ 	.short	0x0000
        /*002a*/ 	.short	0x0000
        /*002c*/ 	.byte	0x00, 0xf0, 0xa1, 0x08


	//----- nvinfo : EIATTR_MAXREG_COUNT
	.align		4
.L_290:
        /*0030*/ 	.byte	0x03, 0x1b
        /*0032*/ 	.short	0x00ff


	//----- nvinfo : EIATTR_NUM_BARRIERS
	.align		4
        /*0034*/ 	.byte	0x02, 0x4c
        /*0036*/ 	.byte	0x01
	.zero		1


	//----- nvinfo : EIATTR_MERCURY_ISA_VERSION
	.align		4
        /*0038*/ 	.byte	0x03, 0x5f
        /*003a*/ 	.short	0x0000


	//----- nvinfo : EIATTR_INT_WARP_WIDE_INSTR_OFFSETS
	.align		4
        /*003c*/ 	.byte	0x04, 0x31
        /*003e*/ 	.short	(.L_292 - .L_291)


	//   ....[0]....
.L_291:
        /*0040*/ 	.word	0x00005630


	//   ....[1]....
        /*0044*/ 	.word	0x00005650


	//----- nvinfo : EIATTR_COOP_GROUP_MASK_REGIDS
	.align		4
.L_292:
        /*0048*/ 	.byte	0x04, 0x29
        /*004a*/ 	.short	(.L_294 - .L_293)


	//   ....[0]....
.L_293:
        /*004c*/ 	.word	0xffffffff


	//----- nvinfo : EIATTR_COOP_GROUP_INSTR_OFFSETS
	.align		4
.L_294:
        /*0050*/ 	.byte	0x04, 0x28
        /*0052*/ 	.short	(.L_296 - .L_295)


	//   ....[0]....
.L_295:
        /*0054*/ 	.word	0x00000d00


	//----- nvinfo : EIATTR_EXIT_INSTR_OFFSETS
	.align		4
.L_296:
        /*0058*/ 	.byte	0x04, 0x1c
        /*005a*/ 	.short	(.L_298 - .L_297)


	//   ....[0]....
.L_297:
        /*005c*/ 	.word	0x000000b0


	//   ....[1]....
        /*0060*/ 	.word	0x00008d70


	//   ....[2]....
        /*0064*/ 	.word	0x00008da0


	//   ....[3]....
        /*0068*/ 	.word	0x00008dd0


	//   ....[4]....
        /*006c*/ 	.word	0x00008e40


	//----- nvinfo : EIATTR_CTAIDZ_USED
	.align		4
.L_298:
        /*0070*/ 	.byte	0x01, 0x04
	.zero		2


	//----- nvinfo : EIATTR_CRS_STACK_SIZE
	.align		4
        /*0074*/ 	.byte	0x04, 0x1e
        /*0076*/ 	.short	(.L_300 - .L_299)
.L_299:
        /*0078*/ 	.word	0x00000000
.L_300:


//--------------------- .nv.info._ZN7cutlass6KernelINS_4conv6kernel23ImplicitGemmConvolutionINS1_11threadblock21ImplicitGemmPipelinedINS_4gemm9GemmShapeILi128ELi128ELi32EEENS4_12TileIteratorINS4_48Conv2dFpropActivationTileAccessIteratorOptimizedINS_11MatrixShapeILi128ELi32EEEaNS_6layout12TensorNCxHWxILi32EEENS_9transform29TransposePitchLinearThreadMapINSG_29PitchLinearWarpRakedThreadMapINS_16PitchLinearShapeILi4096ELi1EEELi128ENSJ_ILi32ELi1EEELi16EEENSJ_ILi2ELi16EEEEENS_12AlignedArrayIaLi16ELi16EEEEEEENSG_11threadblock19RegularTileIteratorISC_aNSD_37RowMajorTensorOpMultiplicandCrosswiseILi8ELi32EEELi0ESO_Li16EEENS9_INS4_44Conv2dFpropFilterTileAccessIteratorOptimizedINSB_ILi32ELi128EEEaNSD_12TensorCxRSKxILi32EEESO_SQ_Lb0EEEEENSU_ISZ_aNSD_40ColumnMajorTensorOpMultiplicandCrosswiseILi8ELi32EEELi1ESO_Li16EEEaSF_NS6_11threadblock9MmaPolicyINS6_4warp11MmaTensorOpINS7_ILi64ELi64ELi32EEEaSW_aS15_iSF_NS19_17MmaTensorOpPolicyINS_4arch3MmaINS7_ILi8ELi8ELi16EEELi32EaNSD_8RowMajorEaNSD_11ColumnMajorEiS1G_NS1D_21OpMultiplyAddSaturateEEENSB_ILi1ELi1EEEEELi1ELb1EbEENSB_ILi0ELi0EEES1N_Li1EEENS_21NumericArrayConverterIaaLi32ELNS_15FloatRoundStyleE2ENSG_6thread14UnaryTransform8IdentityEEES1U_bEENS_8epilogue11threadblock19InterleavedEpilogueIS8_S1M_Li1ENS1X_37InterleavedConvPredicatedTileIteratorINS1X_34InterleavedConvOutputTileThreadMapINSB_ILi2ELi2EEENSB_ILi8ELi2EEELi128ELi8ELi8EEEaLi32EEENS1W_4warp24FragmentIteratorTensorOpIS1B_S1F_iNS_5ArrayIiLi2ELb1EEENSD_22ColumnMajorInterleavedILi32EEEEENS1W_6thread21LinearCombinationReluIaLi8EifLNS2C_9ScaleType4KindE1ELS1Q_2EEELi32EEENS17_30GemmIdentityThreadblockSwizzleILi1EEELNS1_8OperatorE0ENS1_17Conv2dProblemSizeELNS1_9GroupModeE0EEEEEvNT_6ParamsE --------------------------
	.section	.nv.info._ZN7cutlass6KernelINS_4conv6kernel23ImplicitGemmConvolutionINS1_11threadblock21ImplicitGemmPipelinedINS_4gemm9GemmShapeILi128ELi128ELi32EEENS4_12TileIteratorINS4_48Conv2dFpropActivationTileAccessIteratorOptimizedINS_11MatrixShapeILi128ELi32EEEaNS_6layout12TensorNCxHWxILi32EEENS_9transform29TransposePitchLinearThreadMapINSG_29PitchLinearWarpRakedThreadMapINS_16PitchLinearShapeILi4096ELi1EEELi128ENSJ_ILi32ELi1EEELi16EEENSJ_ILi2ELi16EEEEENS_12AlignedArrayIaLi16ELi16EEEEEEENSG_11threadblock19RegularTileIteratorISC_aNSD_37RowMajorTensorOpMultiplicandCrosswiseILi8ELi32EEELi0ESO_Li16EEENS9_INS4_44Conv2dFpropFilterTileAccessIteratorOptimizedINSB_ILi32ELi128EEEaNSD_12TensorCxRSKxILi32EEESO_SQ_Lb0EEEEENSU_ISZ_aNSD_40ColumnMajorTensorOpMultiplicandCrosswiseILi8ELi32EEELi1ESO_Li16EEEaSF_NS6_11threadblock9MmaPolicyINS6_4warp11MmaTensorOpINS7_ILi64ELi64ELi32EEEaSW_aS15_iSF_NS19_17MmaTensorOpPolicyINS_4arch3MmaINS7_ILi8ELi8ELi16EEELi32EaNSD_8RowMajorEaNSD_11ColumnMajorEiS1G_NS1D_21OpMultiplyAddSaturateEEENSB_ILi1ELi1EEEEELi1ELb1EbEENSB_ILi0ELi0EEES1N_Li1EEENS_21NumericArrayConverterIaaLi32ELNS_15FloatRoundStyleE2ENSG_6thread14UnaryTransform8IdentityEEES1U_bEENS_8epilogue11threadblock19InterleavedEpilogueIS8_S1M_Li1ENS1X_37InterleavedConvPredicatedTileIteratorINS1X_34InterleavedConvOutputTileThreadMapINSB_ILi2ELi2EEENSB_ILi8ELi2EEELi128ELi8ELi8EEEaLi32EEENS1W_4warp24FragmentIteratorTensorOpIS1B_S1F_iNS_5ArrayIiLi2ELb1EEENSD_22ColumnMajorInterleavedILi32EEEEENS1W_6thread21LinearCombinationReluIaLi8EifLNS2C_9ScaleType4KindE1ELS1Q_2EEELi32EEENS17_30GemmIdentityThreadblockSwizzleILi1EEELNS1_8OperatorE0ENS1_17Conv2dProblemSizeELNS1_9GroupModeE0EEEEEvNT_6ParamsE,"",@"SHT_CUDA_INFO"
	.sectionflags	@""
	.align	4


	//----- nvinfo : EIATTR_SW_WAR
	.align		4
        /*0000*/ 	.byte	0x04, 0x36
        /*0002*/ 	.short	(.L_302 - .L_301)
.L_301:
        /*0004*/ 	.word	0x00000001


	//----- nvinfo : EIATTR_CUDA_API_VERSION
	.align		4
.L_302:
        /*0008*/ 	.byte	0x04, 0x37
        /*000a*/ 	.short	(.L_304 - .L_303)
.L_303:
        /*000c*/ 	.word	0x00000082


	//----- nvinfo : EIATTR_PARAM_CBANK
	.align		4
.L_304:
        /*0010*/ 	.byte	0x04, 0x0a
        /*0012*/ 	.short	(.L_306 - .L_305)
	.align		4
.L_305:
        /*0014*/ 	.word	index@(.nv.constant0._ZN7cutlass6KernelINS_4conv6kernel23ImplicitGemmConvolutionINS1_11threadblock21ImplicitGemmPipelinedINS_4gemm9GemmShapeILi128ELi128ELi32EEENS4_12TileIteratorINS4_48Conv2dFpropActivationTileAccessIteratorOptimizedINS_11MatrixShapeILi128ELi32EEEaNS_6layout12TensorNCxHWxILi32EEENS_9transform29TransposePitchLinearThreadMapINSG_29PitchLinearWarpRakedThreadMapINS_16PitchLinearShapeILi4096ELi1EEELi128ENSJ_ILi32ELi1EEELi16EEENSJ_ILi2ELi16EEEEENS_12AlignedArrayIaLi16ELi16EEEEEEENSG_11threadblock19RegularTileIteratorISC_aNSD_37RowMajorTensorOpMultiplicandCrosswiseILi8ELi32EEELi0ESO_Li16EEENS9_INS4_44Conv2dFpropFilterTileAccessIteratorOptimizedINSB_ILi32ELi128EEEaNSD_12TensorCxRSKxILi32EEESO_SQ_Lb0EEEEENSU_ISZ_aNSD_40ColumnMajorTensorOpMultiplicandCrosswiseILi8ELi32EEELi1ESO_Li16EEEaSF_NS6_11threadblock9MmaPolicyINS6_4warp11MmaTensorOpINS7_ILi64ELi64ELi32EEEaSW_aS15_iSF_NS19_17MmaTensorOpPolicyINS_4arch3MmaINS7_ILi8ELi8ELi16EEELi32EaNSD_8RowMajorEaNSD_11ColumnMajorEiS1G_NS1D_21OpMultiplyAddSaturateEEENSB_ILi1ELi1EEEEELi1ELb1EbEENSB_ILi0ELi0EEES1N_Li1EEENS_21NumericArrayConverterIaaLi32ELNS_15FloatRoundStyleE2ENSG_6thread14UnaryTransform8IdentityEEES1U_bEENS_8epilogue11threadblock19InterleavedEpilogueIS8_S1M_Li1ENS1X_37InterleavedConvPredicatedTileIteratorINS1X_34InterleavedConvOutputTileThreadMapINSB_ILi2ELi2EEENSB_ILi8ELi2EEELi128ELi8ELi8EEEaLi32EEENS1W_4warp24FragmentIteratorTensorOpIS1B_S1F_iNS_5ArrayIiLi2ELb1EEENSD_22ColumnMajorInterleavedILi32EEEEENS1W_6thread21LinearCombinationReluIaLi8EifLNS2C_9ScaleType4KindE1ELS1Q_2EEELi32EEENS17_30GemmIdentityThreadblockSwizzleILi1EEELNS1_8OperatorE0ENS1_17Conv2dProblemSizeELNS1_9GroupModeE0EEEEEvNT_6ParamsE)
        /*0018*/ 	.short	0x0160
        /*001a*/ 	.short	0x0158


	//----- nvinfo : EIATTR_CBANK_PARAM_SIZE
	.align		4
.L_306:
        /*001c*/ 	.byte	0x03, 0x19
        /*001e*/ 	.short	0x0158


	//----- nvinfo : EIATTR_KPARAM_INFO
	.align		4
        /*0020*/ 	.byte	0x04, 0x17
        /*0022*/ 	.short	(.L_308 - .L_307)
.L_307:
        /*0024*/ 	.word	0x00000000
        /*0028*/ 	.short	0x0000
        /*002a*/ 	.short	0x0000
        /*002c*/ 	.byte	0x00, 0xf0, 0x61, 0x05


	//----- nvinfo : EIATTR_MAXREG_COUNT
	.align		4
.L_308:
        /*0030*/ 	.byte	0x03, 0x1b
        /*0032*/ 	.short	0x00ff


	//----- nvinfo : EIATTR_NUM_BARRIERS
	.align		4
        /*0034*/ 	.byte	0x02, 0x4c
        /*0036*/ 	.byte	0x01
	.zero		1


	//----- nvinfo : EIATTR_MERCURY_ISA_VERSION
	.align		4
        /*0038*/ 	.byte	0x03, 0x5f
        /*003a*/ 	.short	0x0000


	//----- nvinfo : EIATTR_INT_WARP_WIDE_INSTR_OFFSETS
	.align		4
        /*003c*/ 	.byte	0x04, 0x31
        /*003e*/ 	.short	(.L_310 - .L_309)


	//   ....[0]....
.L_309:
        /*0040*/ 	.word	0x00004630


	//   ....[1]....
        /*0044*/ 	.word	0x00004650


	//----- nvinfo : EIATTR_COOP_GROUP_MASK_REGIDS
	.align		4
.L_310:
        /*0048*/ 	.byte	0x04, 0x29
        /*004a*/ 	.short	(.L_312 - .L_311)


	//   ....[0]....
.L_311:
        /*004c*/ 	.word	0xffffffff


	//----- nvinfo : EIATTR_COOP_GROUP_INSTR_OFFSETS
	.align		4
.L_312:
        /*0050*/ 	.byte	0x04, 0x28
        /*0052*/ 	.short	(.L_314 - .L_313)


	//   ....[0]....
.L_313:
        /*0054*/ 	.word	0x00000e90


	//----- nvinfo : EIATTR_EXIT_INSTR_OFFSETS
	.align		4
.L_314:
        /*0058*/ 	.byte	0x04, 0x1c
        /*005a*/ 	.short	(.L_316 - .L_315)


	//   ....[0]....
.L_315:
        /*005c*/ 	.word	0x000000b0


	//   ....[1]....
        /*0060*/ 	.word	0x0000b160


	//   ....[2]....
        /*0064*/ 	.word	0x0000b190


	//   ....[3]....
        /*0068*/ 	.word	0x0000b1c0


	//   ....[4]....
        /*006c*/ 	.word	0x0000b230


	//----- nvinfo : EIATTR_CTAIDZ_USED
	.align		4
.L_316:
        /*0070*/ 	.byte	0x01, 0x04
	.zero		2


	//----- nvinfo : EIATTR_CRS_STACK_SIZE
	.align		4
        /*0074*/ 	.byte	0x04, 0x1e
        /*0076*/ 	.short	(.L_318 - .L_317)
.L_317:
        /*0078*/ 	.word	0x00000000
.L_318:


//--------------------- .nv.info._ZN7cutlass6KernelINS_4conv6kernel23ImplicitGemmConvolutionINS1_11threadblock21ImplicitGemmPipelinedINS_4gemm9GemmShapeILi128ELi64ELi32EEENS4_12TileIteratorINS4_48Conv2dFpropActivationTileAccessIteratorOptimizedINS_11MatrixShapeILi128ELi32EEEaNS_6layout12TensorNCxHWxILi32EEENS_9transform29TransposePitchLinearThreadMapINSG_29PitchLinearWarpRakedThreadMapINS_16PitchLinearShapeILi4096ELi1EEELi64ENSJ_ILi32ELi1EEELi16EEENSJ_ILi2ELi16EEEEENS_12AlignedArrayIaLi16ELi16EEEEEEENSG_11threadblock19RegularTileIteratorISC_aNSD_37RowMajorTensorOpMultiplicandCrosswiseILi8ELi32EEELi0ESO_Li16EEENS9_INS4_44Conv2dFpropFilterTileAccessIteratorOptimizedINSB_ILi32ELi64EEEaNSD_12TensorCxRSKxILi32EEENSH_INSI_INSJ_ILi2048ELi1EEELi64ESL_Li16EEESN_EESQ_Lb0EEEEENSU_ISZ_aNSD_40ColumnMajorTensorOpMultiplicandCrosswiseILi8ELi32EEELi1ES14_Li16EEEaSF_NS6_11threadblock9MmaPolicyINS6_4warp11MmaTensorOpINS7_ILi64ELi64ELi32EEEaSW_aS18_iSF_NS1C_17MmaTensorOpPolicyINS_4arch3MmaINS7_ILi8ELi8ELi16EEELi32EaNSD_8RowMajorEaNSD_11ColumnMajorEiS1J_NS1G_21OpMultiplyAddSaturateEEENSB_ILi1ELi1EEEEELi1ELb1EbEENSB_ILi0ELi0EEES1Q_Li1EEENS_21NumericArrayConverterIaaLi64ELNS_15FloatRoundStyleE2ENSG_6thread14UnaryTransform8IdentityEEENS1S_IaaLi32ELS1T_2ES1W_EEbEENS_8epilogue11threadblock19InterleavedEpilogueIS8_S1P_Li1ENS21_37InterleavedConvPredicatedTileIteratorINS21_34InterleavedConvOutputTileThreadMapINSB_ILi2ELi1EEENSB_ILi8ELi2EEELi64ELi8ELi8EEEaLi32EEENS20_4warp24FragmentIteratorTensorOpIS1E_S1I_iNS_5ArrayIiLi2ELb1EEENSD_22ColumnMajorInterleavedILi32EEEEENS20_6thread21LinearCombinationReluIaLi8EifLNS2G_9ScaleType4KindE1ELS1T_2EEELi32EEENS1A_30GemmIdentityThreadblockSwizzleILi1EEELNS1_8OperatorE0ENS1_17Conv2dProblemSizeELNS1_9GroupModeE0EEEEEvNT_6ParamsE --------------------------
	.section	.nv.info._ZN7cutlass6KernelINS_4conv6kernel23ImplicitGemmConvolutionINS1_11threadblock21ImplicitGemmPipelinedINS_4gemm9GemmShapeILi128ELi64ELi32EEENS4_12TileIteratorINS4_48Conv2dFpropActivationTileAccessIteratorOptimizedINS_11MatrixShapeILi128ELi32EEEaNS_6layout12TensorNCxHWxILi32EEENS_9transform29TransposePitchLinearThreadMapINSG_29PitchLinearWarpRakedThreadMapINS_16PitchLinearShapeILi4096ELi1EEELi64ENSJ_ILi32ELi1EEELi16EEENSJ_ILi2ELi16EEEEENS_12AlignedArrayIaLi16ELi16EEEEEEENSG_11threadblock19RegularTileIteratorISC_aNSD_37RowMajorTensorOpMultiplicandCrosswiseILi8ELi32EEELi0ESO_Li16EEENS9_INS4_44Conv2dFpropFilterTileAccessIteratorOptimizedINSB_ILi32ELi64EEEaNSD_12TensorCxRSKxILi32EEENSH_INSI_INSJ_ILi2048ELi1EEELi64ESL_Li16EEESN_EESQ_Lb0EEEEENSU_ISZ_aNSD_40ColumnMajorTensorOpMultiplicandCrosswiseILi8ELi32EEELi1ES14_Li16EEEaSF_NS6_11threadblock9MmaPolicyINS6_4warp11MmaTensorOpINS7_ILi64ELi64ELi32EEEaSW_aS18_iSF_NS1C_17MmaTensorOpPolicyINS_4arch3MmaINS7_ILi8ELi8ELi16EEELi32EaNSD_8RowMajorEaNSD_11ColumnMajorEiS1J_NS1G_21OpMultiplyAddSaturateEEENSB_ILi1ELi1EEEEELi1ELb1EbEENSB_ILi0ELi0EEES1Q_Li1EEENS_21NumericArrayConverterIaaLi64ELNS_15FloatRoundStyleE2ENSG_6thread14UnaryTransform8IdentityEEENS1S_IaaLi32ELS1T_2ES1W_EEbEENS_8epilogue11threadblock19InterleavedEpilogueIS8_S1P_Li1ENS21_37InterleavedConvPredicatedTileIteratorINS21_34InterleavedConvOutputTileThreadMapINSB_ILi2ELi1EEENSB_ILi8ELi2EEELi64ELi8ELi8EEEaLi32EEENS20_4warp24FragmentIteratorTensorOpIS1E_S1I_iNS_5ArrayIiLi2ELb1EEENSD_22ColumnMajorInterleavedILi32EEEEENS20_6thread21LinearCombinationReluIaLi8EifLNS2G_9ScaleType4KindE1ELS1T_2EEELi32EEENS1A_30GemmIdentityThreadblockSwizzleILi1EEELNS1_8OperatorE0ENS1_17Conv2dProblemSizeELNS1_9GroupModeE0EEEEEvNT_6ParamsE,"",@"SHT_CUDA_INFO"
	.sectionflags	@""
	.align	4


	//----- nvinfo : EIATTR_SW_WAR
	.align		4
        /*0000*/ 	.byte	0x04, 0x36
        /*0002*/ 	.short	(.L_320 - .L_319)
.L_319:
        /*0004*/ 	.word	0x00000001


	//----- nvinfo : EIATTR_CUDA_API_VERSION
	.align		4
.L_320:
        /*0008*/ 	.byte	0x04, 0x37
        /*000a*/ 	.short	(.L_322 - .L_321)
.L_321:
        /*000c*/ 	.word	0x00000082


	//----- nvinfo : EIATTR_PARAM_CBANK
	.align		4
.L_322:
        /*0010*/ 	.byte	0x04, 0x0a
        /*0012*/ 	.short	(.L_324 - .L_323)
	.align		4
.L_323:
        /*0014*/ 	.word	index@(.nv.constant0._ZN7cutlass6KernelINS_4conv6kernel23ImplicitGemmConvolutionINS1_11threadblock21ImplicitGemmPipelinedINS_4gemm9GemmShapeILi128ELi64ELi32EEENS4_12TileIteratorINS4_48Conv2dFpropActivationTileAccessIteratorOptimizedINS_11MatrixShapeILi128ELi32EEEaNS_6layout12TensorNCxHWxILi32EEENS_9transform29TransposePitchLinearThreadMapINSG_29PitchLinearWarpRakedThreadMapINS_16PitchLinearShapeILi4096ELi1EEELi64ENSJ_ILi32ELi1EEELi16EEENSJ_ILi2ELi16EEEEENS_12AlignedArrayIaLi16ELi16EEEEEEENSG_11threadblock19RegularTileIteratorISC_aNSD_37RowMajorTensorOpMultiplicandCrosswiseILi8ELi32EEELi0ESO_Li16EEENS9_INS4_44Conv2dFpropFilterTileAccessIteratorOptimizedINSB_ILi32ELi64EEEaNSD_12TensorCxRSKxILi32EEENSH_INSI_INSJ_ILi2048ELi1EEELi64ESL_Li16EEESN_EESQ_Lb0EEEEENSU_ISZ_aNSD_40ColumnMajorTensorOpMultiplicandCrosswiseILi8ELi32EEELi1ES14_Li16EEEaSF_NS6_11threadblock9MmaPolicyINS6_4warp11MmaTensorOpINS7_ILi64ELi64ELi32EEEaSW_aS18_iSF_NS1C_17MmaTensorOpPolicyINS_4arch3MmaINS7_ILi8ELi8ELi16EEELi32EaNSD_8RowMajorEaNSD_11ColumnMajorEiS1J_NS1G_21OpMultiplyAddSaturateEEENSB_ILi1ELi1EEEEELi1ELb1EbEENSB_ILi0ELi0EEES1Q_Li1EEENS_21NumericArrayConverterIaaLi64ELNS_15FloatRoundStyleE2ENSG_6thread14UnaryTransform8IdentityEEENS1S_IaaLi32ELS1T_2ES1W_EEbEENS_8epilogue11threadblock19InterleavedEpilogueIS8_S1P_Li1ENS21_37InterleavedConvPredicatedTileIteratorINS21_34InterleavedConvOutputTileThreadMapINSB_ILi2ELi1EEENSB_ILi8ELi2EEELi64ELi8ELi8EEEaLi32EEENS20_4warp24FragmentIteratorTensorOpIS1E_S1I_iNS_5ArrayIiLi2ELb1EEENSD_22ColumnMajorInterleavedILi32EEEEENS20_6thread21LinearCombinationReluIaLi8EifLNS2G_9ScaleType4KindE1ELS1T_2EEELi32EEENS1A_30GemmIdentityThreadblockSwizzleILi1EEELNS1_8OperatorE0ENS1_17Conv2dProblemSizeELNS1_9GroupModeE0EEEEEvNT_6ParamsE)
        /*0018*/ 	.short	0x0160
        /*001a*/ 	.short	0x0158


	//----- nvinfo : EIATTR_CBANK_PARAM_SIZE
	.align		4
.L_324:
        /*001c*/ 	.byte	0x03, 0x19
        /*001e*/ 	.short	0x0158


	//----- nvinfo : EIATTR_KPARAM_INFO
	.align		4
        /*0020*/ 	.byte	0x04, 0x17
        /*0022*/ 	.short	(.L_326 - .L_325)
.L_325:
        /*0024*/ 	.word	0x00000000
        /*0028*/ 	.short	0x0000
        /*002a*/ 	.short	0x0000
        /*002c*/ 	.byte	0x00, 0xf0, 0x61, 0x05


	//----- nvinfo : EIATTR_MAXREG_COUNT
	.align		4
.L_326:
        /*0030*/ 	.byte	0x03, 0x1b
        /*0032*/ 	.short	0x00ff


	//----- nvinfo : EIATTR_NUM_BARRIERS
	.align		4
        /*0034*/ 	.byte	0x02, 0x4c
        /*0036*/ 	.byte	0x01
	.zero		1


	//----- nvinfo : EIATTR_MERCURY_ISA_VERSION
	.align		4
        /*0038*/ 	.byte	0x03, 0x5f
        /*003a*/ 	.short	0x0000


	//----- nvinfo : EIATTR_INT_WARP_WIDE_INSTR_OFFSETS
	.align		4
        /*003c*/ 	.byte	0x04, 0x31
        /*003e*/ 	.short	(.L_328 - .L_327)


	//   ....[0]....
.L_327:
        /*0040*/ 	.word	0x00004ff0


	//   ....[1]....
        /*0044*/ 	.word	0x00005010


	//----- nvinfo : EIATTR_COOP_GROUP_MASK_REGIDS
	.align		4
.L_328:
        /*0048*/ 	.byte	0x04, 0x29
        /*004a*/ 	.short	(.L_330 - .L_329)


	//   ....[0]....
.L_329:
        /*004c*/ 	.word	0xffffffff


	//----- nvinfo : EIATTR_COOP_GROUP_INSTR_OFFSETS
	.align		4
.L_330:
        /*0050*/ 	.byte	0x04, 0x28
        /*0052*/ 	.short	(.L_332 - .L_331)


	//   ....[0]....
.L_331:
        /*0054*/ 	.word	0x00001420


	//----- nvinfo : EIATTR_EXIT_INSTR_OFFSETS
	.align		4
.L_332:
        /*0058*/ 	.byte	0x04, 0x1c
        /*005a*/ 	.short	(.L_334 - .L_333)


	//   ....[0]....
.L_333:
        /*005c*/ 	.word	0x000000b0


	//   ....[1]....
        /*0060*/ 	.word	0x0000bb20


	//   ....[2]....
        /*0064*/ 	.word	0x0000bb50


	//   ....[3]....
        /*0068*/ 	.word	0x0000bb80


	//   ....[4]....
        /*006c*/ 	.word	0x0000bbf0


	//----- nvinfo : EIATTR_CTAIDZ_USED
	.align		4
.L_334:
        /*0070*/ 	.byte	0x01, 0x04
	.zero		2


	//----- nvinfo : EIATTR_CRS_STACK_SIZE
	.align		4
        /*0074*/ 	.byte	0x04, 0x1e
        /*0076*/ 	.short	(.L_336 - .L_335)
.L_335:
        /*0078*/ 	.word	0x00000000
.L_336:


//--------------------- .nv.callgraph             --------------------------
	.section	.nv.callgraph,"",@"SHT_CUDA_CALLGRAPH"
	.align	4
	.sectionentsize	8
	.align		4
        /*0000*/ 	.word	0x00000000
	.align		4
        /*0004*/ 	.word	0xffffffff
	.align		4
        /*0008*/ 	.word	0x00000000
	.align		4
        /*000c*/ 	.word	0xfffffffe
	.align		4
        /*0010*/ 	.word	0x00000000
	.align		4
        /*0014*/ 	.word	0xfffffffd
	.align		4
        /*0018*/ 	.word	0x00000000
	.align		4
        /*001c*/ 	.word	0xfffffffc


//--------------------- .nv.rel.action            --------------------------
	.section	.nv.rel.action,"",@"SHT_CUDA_RELOCINFO"
	.align	8
	.sectionentsize	8
        /*0000*/ 	.byte	0x73, 0x00, 0x00, 0x00, 0x00, 0x00, 0x00, 0x00, 0x00, 0x00, 0x00, 0x11, 0x25, 0x00, 0x05, 0x36


//--------------------- .nv.constant4             --------------------------
	.section	.nv.constant4,"a",@progbits
	.align	8
	.align		8
.nv.constant4:
        /*0000*/ 	.dword	_ZN34_INTERNAL_3fd9bec0_4_k_cu_371cd5504cuda3std3__45__cpo5beginE
	.align		8
        /*0008*/ 	.dword	_ZN34_INTERNAL_3fd9bec0_4_k_cu_371cd5504cuda3std3__45__cpo3endE
	.align		8
        /*0010*/ 	.dword	_ZN34_INTERNAL_3fd9bec0_4_k_cu_371cd5504cuda3std3__45__cpo6cbeginE
	.align		8
        /*0018*/ 	.dword	_ZN34_INTERNAL_3fd9bec0_4_k_cu_371cd5504cuda3std3__45__cpo4cendE
	.align		8
        /*0020*/ 	.dword	_ZN34_INTERNAL_3fd9bec0_4_k_cu_371cd5504cuda3std3__436_GLOBAL__N__3fd9bec0_4_k_cu_371cd5506ignoreE
	.align		8
        /*0028*/ 	.dword	_ZN34_INTERNAL_3fd9bec0_4_k_cu_371cd5504cuda3std3__419piecewise_constructE
	.align		8
        /*0030*/ 	.dword	_ZN34_INTERNAL_3fd9bec0_4_k_cu_371cd5504cuda3std3__48in_placeE
	.align		8
        /*0038*/ 	.dword	_ZN34_INTERNAL_3fd9bec0_4_k_cu_371cd5504cuda3std6ranges3__45__cpo4swapE
	.align		8
        /*0040*/ 	.dword	_ZN34_INTERNAL_3fd9bec0_4_k_cu_371cd5504cuda3std6ranges3__45__cpo9iter_moveE
	.align		8
        /*0048*/ 	.dword	_ZN34_INTERNAL_3fd9bec0_4_k_cu_371cd5504cute7productE
	.align		8
        /*0050*/ 	.dword	_ZN34_INTERNAL_3fd9bec0_4_k_cu_371cd5504cute1_E


//--------------------- .nv.constant0._ZN7cutlass9reference6device6kernel21TensorScaleBiasConv2dINS_9TensorRefIiNS_6layout12TensorNCxHWxILi32EEEEENS4_IaS7_EEfNS4_IfNS5_8RowMajorEEENS_21NumericConverterClampIafEELi4ELi4ELi16ELi8EEEvNS_4conv17Conv2dProblemSizeET_T0_T1_T2_SJ_ --------------------------
	.section	.nv.constant0._ZN7cutlass9reference6device6kernel21TensorScaleBiasConv2dINS_9TensorRefIiNS_6layout12TensorNCxHWxILi32EEEEENS4_IaS7_EEfNS4_IfNS5_8RowMajorEEENS_21NumericConverterClampIafEELi4ELi4ELi16ELi8EEEvNS_4conv17Conv2dProblemSizeET_T0_T1_T2_SJ_,"a",@progbits
	.sectionflags	@""
	.align	4
.nv.constant0._ZN7cutlass9reference6device6kernel21TensorScaleBiasConv2dINS_9TensorRefIiNS_6layout12TensorNCxHWxILi32EEEEENS4_IaS7_EEfNS4_IfNS5_8RowMajorEEENS_21NumericConverterClampIafEELi4ELi4ELi16ELi8EEEvNS_4conv17Conv2dProblemSizeET_T0_T1_T2_SJ_:
	.zero		512


//--------------------- .nv.constant0._ZN7cutlass9reference6device6kernel11Conv2dWgradIaNS_6layout12TensorNCxHWxILi32EEEaNS4_12TensorCxRSKxILi32EEEiS6_iiNS_16NumericConverterIiiLNS_15FloatRoundStyleE2EEENS_12multiply_addIiiiEELi2ELi4ELi8ELi16EEEvNS_4conv17Conv2dProblemSizeENS_9TensorRefIT_T0_EENSG_IT1_T2_EENSG_IT3_T4_EESP_T5_SQ_ --------------------------
	.section	.nv.constant0._ZN7cutlass9reference6device6kernel11Conv2dWgradIaNS_6layout12TensorNCxHWxILi32EEEaNS4_12TensorCxRSKxILi32EEEiS6_iiNS_16NumericConverterIiiLNS_15FloatRoundStyleE2EEENS_12multiply_addIiiiEELi2ELi4ELi8ELi16EEEvNS_4conv17Conv2dProblemSizeENS_9TensorRefIT_T0_EENSG_IT1_T2_EENSG_IT3_T4_EESP_T5_SQ_,"a",@progbits
	.sectionflags	@""
	.align	4
.nv.constant0._ZN7cutlass9reference6device6kernel11Conv2dWgradIaNS_6layout12TensorNCxHWxILi32EEEaNS4_12TensorCxRSKxILi32EEEiS6_iiNS_16NumericConverterIiiLNS_15FloatRoundStyleE2EEENS_12multiply_addIiiiEELi2ELi4ELi8ELi16EEEvNS_4conv17Conv2dProblemSizeENS_9TensorRefIT_T0_EENSG_IT1_T2_EENSG_IT3_T4_EESP_T5_SQ_:
	.zero		528


//--------------------- .nv.constant0._ZN7cutlass9reference6device6kernel11Conv2dDgradIaNS_6layout12TensorNCxHWxILi32EEEaNS4_12TensorCxRSKxILi32EEEiS6_iiNS_16NumericConverterIiiLNS_15FloatRoundStyleE2EEENS_12multiply_addIiiiEELi2ELi4ELi16ELi8EEEvNS_4conv17Conv2dProblemSizeENS_9TensorRefIT_T0_EENSG_IT1_T2_EENSG_IT3_T4_EESP_T5_SQ_ --------------------------
	.section	.nv.constant0._ZN7cutlass9reference6device6kernel11Conv2dDgradIaNS_6layout12TensorNCxHWxILi32EEEaNS4_12TensorCxRSKxILi32EEEiS6_iiNS_16NumericConverterIiiLNS_15FloatRoundStyleE2EEENS_12multiply_addIiiiEELi2ELi4ELi16ELi8EEEvNS_4conv17Conv2dProblemSizeENS_9TensorRefIT_T0_EENSG_IT1_T2_EENSG_IT3_T4_EESP_T5_SQ_,"a",@progbits
	.sectionflags	@""
	.align	4
.nv.constant0._ZN7cutlass9reference6device6kernel11Conv2dDgradIaNS_6layout12TensorNCxHWxILi32EEEaNS4_12TensorCxRSKxILi32EEEiS6_iiNS_16NumericConverterIiiLNS_15FloatRoundStyleE2EEENS_12multiply_addIiiiEELi2ELi4ELi16ELi8EEEvNS_4conv17Conv2dProblemSizeENS_9TensorRefIT_T0_EENSG_IT1_T2_EENSG_IT3_T4_EESP_T5_SQ_:
	.zero		528


//--------------------- .nv.constant0._ZN7cutlass9reference6device6kernel11Conv2dFpropIaNS_6layout12TensorNCxHWxILi32EEEaNS4_12TensorCxRSKxILi32EEEiS6_iiNS_16NumericConverterIiiLNS_15FloatRoundStyleE2EEENS_12multiply_addIiiiEELi4ELi4ELi16ELi8EEEvNS_4conv17Conv2dProblemSizeENS_9TensorRefIT_T0_EENSG_IT1_T2_EENSG_IT3_T4_EESP_T5_SQ_ --------------------------
	.section	.nv.constant0._ZN7cutlass9reference6device6kernel11Conv2dFpropIaNS_6layout12TensorNCxHWxILi32EEEaNS4_12TensorCxRSKxILi32EEEiS6_iiNS_16NumericConverterIiiLNS_15FloatRoundStyleE2EEENS_12multiply_addIiiiEELi4ELi4ELi16ELi8EEEvNS_4conv17Conv2dProblemSizeENS_9TensorRefIT_T0_EENSG_IT1_T2_EENSG_IT3_T4_EESP_T5_SQ_,"a",@progbits
	.sectionflags	@""
	.align	4
.nv.constant0._ZN7cutlass9reference6device6kernel11Conv2dFpropIaNS_6layout12TensorNCxHWxILi32EEEaNS4_12TensorCxRSKxILi32EEEiS6_iiNS_16NumericConverterIiiLNS_15FloatRoundStyleE2EEENS_12multiply_addIiiiEELi4ELi4ELi16ELi8EEEvNS_4conv17Conv2dProblemSizeENS_9TensorRefIT_T0_EENSG_IT1_T2_EENSG_IT3_T4_EESP_T5_SQ_:
	.zero		528


//--------------------- .nv.constant0._ZN7cutlass9reference6device6kernel13TensorForEachINS1_6detail14TensorReLuFuncIaNS_6layout12TensorNCxHWxILi32EEEEELi4ENS9_6ParamsEEEvNS_5CoordIXT0_EilEET1_ --------------------------
	.section	.nv.constant0._ZN7cutlass9reference6device6kernel13TensorForEachINS1_6detail14TensorReLuFuncIaNS_6layout12TensorNCxHWxILi32EEEEELi4ENS9_6ParamsEEEvNS_5CoordIXT0_EilEET1_,"a",@progbits
	.sectionflags	@""
	.align	4
.nv.constant0._ZN7cutlass9reference6device6kernel13TensorForEachINS1_6detail14TensorReLuFuncIaNS_6layout12TensorNCxHWxILi32EEEEELi4ENS9_6ParamsEEEvNS_5CoordIXT0_EilEET1_:
	.zero		416


//--------------------- .nv.constant0._ZN7cutlass9reference6device6kernel11Conv2dWgradIaNS_6layout12TensorNCxHWxILi32EEEaNS4_12TensorCxRSKxILi32EEEaS6_fiNS_21NumericConverterClampIafEENS_12multiply_addIiiiEELi2ELi4ELi8ELi16EEEvNS_4conv17Conv2dProblemSizeENS_9TensorRefIT_T0_EENSF_IT1_T2_EENSF_IT3_T4_EESO_T5_SP_ --------------------------
	.section	.nv.constant0._ZN7cutlass9reference6device6kernel11Conv2dWgradIaNS_6layout12TensorNCxHWxILi32EEEaNS4_12TensorCxRSKxILi32EEEaS6_fiNS_21NumericConverterClampIafEENS_12multiply_addIiiiEELi2ELi4ELi8ELi16EEEvNS_4conv17Conv2dProblemSizeENS_9TensorRefIT_T0_EENSF_IT1_T2_EENSF_IT3_T4_EESO_T5_SP_,"a",@progbits
	.sectionflags	@""
	.align	4
.nv.constant0._ZN7cutlass9reference6device6kernel11Conv2dWgradIaNS_6layout12TensorNCxHWxILi32EEEaNS4_12TensorCxRSKxILi32EEEaS6_fiNS_21NumericConverterClampIafEENS_12multiply_addIiiiEELi2ELi4ELi8ELi16EEEvNS_4conv17Conv2dProblemSizeENS_9TensorRefIT_T0_EENSF_IT1_T2_EENSF_IT3_T4_EESO_T5_SP_:
	.zero		528


//--------------------- .nv.constant0._ZN7cutlass9reference6device6kernel11Conv2dDgradIaNS_6layout12TensorNCxHWxILi32EEEaNS4_12TensorCxRSKxILi32EEEaS6_fiNS_21NumericConverterClampIafEENS_12multiply_addIiiiEELi2ELi4ELi16ELi8EEEvNS_4conv17Conv2dProblemSizeENS_9TensorRefIT_T0_EENSF_IT1_T2_EENSF_IT3_T4_EESO_T5_SP_ --------------------------
	.section	.nv.constant0._ZN7cutlass9reference6device6kernel11Conv2dDgradIaNS_6layout12TensorNCxHWxILi32EEEaNS4_12TensorCxRSKxILi32EEEaS6_fiNS_21NumericConverterClampIafEENS_12multiply_addIiiiEELi2ELi4ELi16ELi8EEEvNS_4conv17Conv2dProblemSizeENS_9TensorRefIT_T0_EENSF_IT1_T2_EENSF_IT3_T4_EESO_T5_SP_,"a",@progbits
	.sectionflags	@""
	.align	4
.nv.constant0._ZN7cutlass9reference6device6kernel11Conv2dDgradIaNS_6layout12TensorNCxHWxILi32EEEaNS4_12TensorCxRSKxILi32EEEaS6_fiNS_21NumericConverterClampIafEENS_12multiply_addIiiiEELi2ELi4ELi16ELi8EEEvNS_4conv17Conv2dProblemSizeENS_9TensorRefIT_T0_EENSF_IT1_T2_EENSF_IT3_T4_EESO_T5_SP_:
	.zero		528


//--------------------- .nv.constant0._ZN7cutlass9reference6device6kernel11Conv2dFpropIaNS_6layout12TensorNCxHWxILi32EEEaNS4_12TensorCxRSKxILi32EEEaS6_fiNS_21NumericConverterClampIafEENS_12multiply_addIiiiEELi4ELi4ELi16ELi8EEEvNS_4conv17Conv2dProblemSizeENS_9TensorRefIT_T0_EENSF_IT1_T2_EENSF_IT3_T4_EESO_T5_SP_ --------------------------
	.section	.nv.constant0._ZN7cutlass9reference6device6kernel11Conv2dFpropIaNS_6layout12TensorNCxHWxILi32EEEaNS4_12TensorCxRSKxILi32EEEaS6_fiNS_21NumericConverterClampIafEENS_12multiply_addIiiiEELi4ELi4ELi16ELi8EEEvNS_4conv17Conv2dProblemSizeENS_9TensorRefIT_T0_EENSF_IT1_T2_EENSF_IT3_T4_EESO_T5_SP_,"a",@progbits
	.sectionflags	@""
	.align	4
.nv.constant0._ZN7cutlass9reference6device6kernel11Conv2dFpropIaNS_6layout12TensorNCxHWxILi32EEEaNS4_12TensorCxRSKxILi32EEEaS6_fiNS_21NumericConverterClampIafEENS_12multiply_addIiiiEELi4ELi4ELi16ELi8EEEvNS_4conv17Conv2dProblemSizeENS_9TensorRefIT_T0_EENSF_IT1_T2_EENSF_IT3_T4_EESO_T5_SP_:
	.zero		528


//--------------------- .nv.constant2._ZN7cutlass6KernelINS_4conv6kernel26B2bImplicitGemmConvolutionINS1_11threadblock24B2bImplicitGemmPipelinedINS_4gemm9GemmShapeILi64ELi64ELi32EEENS4_12TileIteratorINS4_48Conv2dFpropActivationTileAccessIteratorOptimizedINS_11MatrixShapeILi64ELi32EEEaNS_6layout12TensorNCxHWxILi32EEENS_9transform29TransposePitchLinearThreadMapINSG_29PitchLinearWarpRakedThreadMapINS_16PitchLinearShapeILi2048ELi1EEELi128ENSJ_ILi32ELi1EEELi16EEENSJ_ILi2ELi16EEEEENS_12AlignedArrayIaLi16ELi16EEEEEEENSG_11threadblock19RegularTileIteratorISC_aNSD_37RowMajorTensorOpMultiplicandCrosswiseILi8ELi32EEELi0ESO_Li16EEENS9_INS4_44Conv2dFpropFilterTileAccessIteratorOptimizedINSB_ILi32ELi64EEEaNSD_12TensorCxRSKxILi32EEESO_SQ_Lb0EEEEENSU_ISZ_aNSD_40ColumnMajorTensorOpMultiplicandCrosswiseILi8ELi32EEELi1ESO_Li16EEENS7_ILi64ELi128ELi32EEENS6_4warp27MmaTensorOpFragmentIteratorINSB_ILi16ELi16EEENSB_ILi16ELi64EEELi32EiaNSD_8RowMajorENS7_ILi8ELi8ELi16EEENS_8epilogue6thread21LinearCombinationReluIaLi2EifLNS1F_9ScaleType4KindE2ELNS_15FloatRoundStyleE2EEEEENST_14VectorIteratorINST_30PredicatedVectorAccessIteratorINSB_ILi64ELi64EEENSB_ILi16ELi32EEEfS1C_Li4ELb0EEEEENSG_4warp22VectorFragmentIteratorINSB_ILi1ELi8EEEfS1C_S1D_Li4EEENS9_INSY_INSB_ILi32ELi128EEEaS11_NSH_INSI_INSJ_ILi4096ELi1EEELi128ESL_Li16EEESN_EESQ_Lb0EEEEENSU_IS1W_aS15_Li1ES1Z_Li16EEEaSF_S1K_NS6_11threadblock9MmaPolicyINS18_11MmaTensorOpINS7_ILi16ELi64ELi32EEEaSW_aS15_iSF_NS18_17MmaTensorOpPolicyINS_4arch3MmaIS1D_Li32EaS1C_aNSD_11ColumnMajorEiS1C_NS28_21OpMultiplyAddSaturateEEENSB_ILi1ELi1EEEEELi1ELb1EbEENSB_ILi0ELi0EEES2G_Li1EEENS24_INS25_INS7_ILi16ELi128ELi32EEEaSW_aS15_iSF_S2E_Li1ELb1EbEES2G_S2G_Li1EEENS_21NumericArrayConverterIaaLi16ELS1J_2ENSG_6thread14UnaryTransform8IdentityEEES2P_NS2L_IaaLi32ELS1J_2ES2O_EEbEENS1E_11threadblock19InterleavedEpilogueIS17_S2J_Li1ENS2S_37InterleavedConvPredicatedTileIteratorINS2S_34InterleavedConvOutputTileThreadMapINSB_ILi4ELi1EEENSB_ILi2ELi4EEELi128ELi8ELi8EEEaLi32EEENS1E_4warp24FragmentIteratorTensorOpIS2I_S1D_iNS_5ArrayIiLi2ELb1EEENSD_22ColumnMajorInterleavedILi32EEEEENS1G_IaLi8EifLS1I_1ELS1J_2EEELi32EEENS23_30GemmIdentityThreadblockSwizzleILi1EEELNS1_8OperatorE0ENS1_17Conv2dProblemSizeEEEEEvNT_6ParamsE --------------------------
	.section	.nv.constant2._ZN7cutlass6KernelINS_4conv6kernel26B2bImplicitGemmConvolutionINS1_11threadblock24B2bImplicitGemmPipelinedINS_4gemm9GemmShapeILi64ELi64ELi32EEENS4_12TileIteratorINS4_48Conv2dFpropActivationTileAccessIteratorOptimizedINS_11MatrixShapeILi64ELi32EEEaNS_6layout12TensorNCxHWxILi32EEENS_9transform29TransposePitchLinearThreadMapINSG_29PitchLinearWarpRakedThreadMapINS_16PitchLinearShapeILi2048ELi1EEELi128ENSJ_ILi32ELi1EEELi16EEENSJ_ILi2ELi16EEEEENS_12AlignedArrayIaLi16ELi16EEEEEEENSG_11threadblock19RegularTileIteratorISC_aNSD_37RowMajorTensorOpMultiplicandCrosswiseILi8ELi32EEELi0ESO_Li16EEENS9_INS4_44Conv2dFpropFilterTileAccessIteratorOptimizedINSB_ILi32ELi64EEEaNSD_12TensorCxRSKxILi32EEESO_SQ_Lb0EEEEENSU_ISZ_aNSD_40ColumnMajorTensorOpMultiplicandCrosswiseILi8ELi32EEELi1ESO_Li16EEENS7_ILi64ELi128ELi32EEENS6_4warp27MmaTensorOpFragmentIteratorINSB_ILi16ELi16EEENSB_ILi16ELi64EEELi32EiaNSD_8RowMajorENS7_ILi8ELi8ELi16EEENS_8epilogue6thread21LinearCombinationReluIaLi2EifLNS1F_9ScaleType4KindE2ELNS_15FloatRoundStyleE2EEEEENST_14VectorIteratorINST_30PredicatedVectorAccessIteratorINSB_ILi64ELi64EEENSB_ILi16ELi32EEEfS1C_Li4ELb0EEEEENSG_4warp22VectorFragmentIteratorINSB_ILi1ELi8EEEfS1C_S1D_Li4EEENS9_INSY_INSB_ILi32ELi128EEEaS11_NSH_INSI_INSJ_ILi4096ELi1EEELi128ESL_Li16EEESN_EESQ_Lb0EEEEENSU_IS1W_aS15_Li1ES1Z_Li16EEEaSF_S1K_NS6_11threadblock9MmaPolicyINS18_11MmaTensorOpINS7_ILi16ELi64ELi32EEEaSW_aS15_iSF_NS18_17MmaTensorOpPolicyINS_4arch3MmaIS1D_Li32EaS1C_aNSD_11ColumnMajorEiS1C_NS28_21OpMultiplyAddSaturateEEENSB_ILi1ELi1EEEEELi1ELb1EbEENSB_ILi0ELi0EEES2G_Li1EEENS24_INS25_INS7_ILi16ELi128ELi32EEEaSW_aS15_iSF_S2E_Li1ELb1EbEES2G_S2G_Li1EEENS_21NumericArrayConverterIaaLi16ELS1J_2ENSG_6thread14UnaryTransform8IdentityEEES2P_NS2L_IaaLi32ELS1J_2ES2O_EEbEENS1E_11threadblock19InterleavedEpilogueIS17_S2J_Li1ENS2S_37InterleavedConvPredicatedTileIteratorINS2S_34InterleavedConvOutputTileThreadMapINSB_ILi4ELi1EEENSB_ILi2ELi4EEELi128ELi8ELi8EEEaLi32EEENS1E_4warp24FragmentIteratorTensorOpIS2I_S1D_iNS_5ArrayIiLi2ELb1EEENSD_22ColumnMajorInterleavedILi32EEEEENS1G_IaLi8EifLS1I_1ELS1J_2EEELi32EEENS23_30GemmIdentityThreadblockSwizzleILi1EEELNS1_8OperatorE0ENS1_17Conv2dProblemSizeEEEEEvNT_6ParamsE,"a",@progbits
	.sectionflags	@""
	.align	4
.nv.constant2._ZN7cutlass6KernelINS_4conv6kernel26B2bImplicitGemmConvolutionINS1_11threadblock24B2bImplicitGemmPipelinedINS_4gemm9GemmShapeILi64ELi64ELi32EEENS4_12TileIteratorINS4_48Conv2dFpropActivationTileAccessIteratorOptimizedINS_11MatrixShapeILi64ELi32EEEaNS_6layout12TensorNCxHWxILi32EEENS_9transform29TransposePitchLinearThreadMapINSG_29PitchLinearWarpRakedThreadMapINS_16PitchLinearShapeILi2048ELi1EEELi128ENSJ_ILi32ELi1EEELi16EEENSJ_ILi2ELi16EEEEENS_12AlignedArrayIaLi16ELi16EEEEEEENSG_11threadblock19RegularTileIteratorISC_aNSD_37RowMajorTensorOpMultiplicandCrosswiseILi8ELi32EEELi0ESO_Li16EEENS9_INS4_44Conv2dFpropFilterTileAccessIteratorOptimizedINSB_ILi32ELi64EEEaNSD_12TensorCxRSKxILi32EEESO_SQ_Lb0EEEEENSU_ISZ_aNSD_40ColumnMajorTensorOpMultiplicandCrosswiseILi8ELi32EEELi1ESO_Li16EEENS7_ILi64ELi128ELi32EEENS6_4warp27MmaTensorOpFragmentIteratorINSB_ILi16ELi16EEENSB_ILi16ELi64EEELi32EiaNSD_8RowMajorENS7_ILi8ELi8ELi16EEENS_8epilogue6thread21LinearCombinationReluIaLi2EifLNS1F_9ScaleType4KindE2ELNS_15FloatRoundStyleE2EEEEENST_14VectorIteratorINST_30PredicatedVectorAccessIteratorINSB_ILi64ELi64EEENSB_ILi16ELi32EEEfS1C_Li4ELb0EEEEENSG_4warp22VectorFragmentIteratorINSB_ILi1ELi8EEEfS1C_S1D_Li4EEENS9_INSY_INSB_ILi32ELi128EEEaS11_NSH_INSI_INSJ_ILi4096ELi1EEELi128ESL_Li16EEESN_EESQ_Lb0EEEEENSU_IS1W_aS15_Li1ES1Z_Li16EEEaSF_S1K_NS6_11threadblock9MmaPolicyINS18_11MmaTensorOpINS7_ILi16ELi64ELi32EEEaSW_aS15_iSF_NS18_17MmaTensorOpPolicyINS_4arch3MmaIS1D_Li32EaS1C_aNSD_11ColumnMajorEiS1C_NS28_21OpMultiplyAddSaturateEEENSB_ILi1ELi1EEEEELi1ELb1EbEENSB_ILi0ELi0EEES2G_Li1EEENS24_INS25_INS7_ILi16ELi128ELi32EEEaSW_aS15_iSF_S2E_Li1ELb1EbEES2G_S2G_Li1EEENS_21NumericArrayConverterIaaLi16ELS1J_2ENSG_6thread14UnaryTransform8IdentityEEES2P_NS2L_IaaLi32ELS1J_2ES2O_EEbEENS1E_11threadblock19InterleavedEpilogueIS17_S2J_Li1ENS2S_37InterleavedConvPredicatedTileIteratorINS2S_34InterleavedConvOutputTileThreadMapINSB_ILi4ELi1EEENSB_ILi2ELi4EEELi128ELi8ELi8EEEaLi32EEENS1E_4warp24FragmentIteratorTensorOpIS2I_S1D_iNS_5ArrayIiLi2ELb1EEENSD_22ColumnMajorInterleavedILi32EEEEENS1G_IaLi8EifLS1I_1ELS1J_2EEELi32EEENS23_30GemmIdentityThreadblockSwizzleILi1EEELNS1_8OperatorE0ENS1_17Conv2dProblemSizeEEEEEvNT_6ParamsE:
        /*0000*/ 	.byte	0xd0, 0x00, 0x00, 0x00, 0x00, 0x00, 0x00, 0x00


//--------------------- .nv.constant0._ZN7cutlass6KernelINS_4conv6kernel26B2bImplicitGemmConvolutionINS1_11threadblock24B2bImplicitGemmPipelinedINS_4gemm9GemmShapeILi64ELi64ELi32EEENS4_12TileIteratorINS4_48Conv2dFpropActivationTileAccessIteratorOptimizedINS_11MatrixShapeILi64ELi32EEEaNS_6layout12TensorNCxHWxILi32EEENS_9transform29TransposePitchLinearThreadMapINSG_29PitchLinearWarpRakedThreadMapINS_16PitchLinearShapeILi2048ELi1EEELi128ENSJ_ILi32ELi1EEELi16EEENSJ_ILi2ELi16EEEEENS_12AlignedArrayIaLi16ELi16EEEEEEENSG_11threadblock19RegularTileIteratorISC_aNSD_37RowMajorTensorOpMultiplicandCrosswiseILi8ELi32EEELi0ESO_Li16EEENS9_INS4_44Conv2dFpropFilterTileAccessIteratorOptimizedINSB_ILi32ELi64EEEaNSD_12TensorCxRSKxILi32EEESO_SQ_Lb0EEEEENSU_ISZ_aNSD_40ColumnMajorTensorOpMultiplicandCrosswiseILi8ELi32EEELi1ESO_Li16EEENS7_ILi64ELi128ELi32EEENS6_4warp27MmaTensorOpFragmentIteratorINSB_ILi16ELi16EEENSB_ILi16ELi64EEELi32EiaNSD_8RowMajorENS7_ILi8ELi8ELi16EEENS_8epilogue6thread21LinearCombinationReluIaLi2EifLNS1F_9ScaleType4KindE2ELNS_15FloatRoundStyleE2EEEEENST_14VectorIteratorINST_30PredicatedVectorAccessIteratorINSB_ILi64ELi64EEENSB_ILi16ELi32EEEfS1C_Li4ELb0EEEEENSG_4warp22VectorFragmentIteratorINSB_ILi1ELi8EEEfS1C_S1D_Li4EEENS9_INSY_INSB_ILi32ELi128EEEaS11_NSH_INSI_INSJ_ILi4096ELi1EEELi128ESL_Li16EEESN_EESQ_Lb0EEEEENSU_IS1W_aS15_Li1ES1Z_Li16EEEaSF_S1K_NS6_11threadblock9MmaPolicyINS18_11MmaTensorOpINS7_ILi16ELi64ELi32EEEaSW_aS15_iSF_NS18_17MmaTensorOpPolicyINS_4arch3MmaIS1D_Li32EaS1C_aNSD_11ColumnMajorEiS1C_NS28_21OpMultiplyAddSaturateEEENSB_ILi1ELi1EEEEELi1ELb1EbEENSB_ILi0ELi0EEES2G_Li1EEENS24_INS25_INS7_ILi16ELi128ELi32EEEaSW_aS15_iSF_S2E_Li1ELb1EbEES2G_S2G_Li1EEENS_21NumericArrayConverterIaaLi16ELS1J_2ENSG_6thread14UnaryTransform8IdentityEEES2P_NS2L_IaaLi32ELS1J_2ES2O_EEbEENS1E_11threadblock19InterleavedEpilogueIS17_S2J_Li1ENS2S_37InterleavedConvPredicatedTileIteratorINS2S_34InterleavedConvOutputTileThreadMapINSB_ILi4ELi1EEENSB_ILi2ELi4EEELi128ELi8ELi8EEEaLi32EEENS1E_4warp24FragmentIteratorTensorOpIS2I_S1D_iNS_5ArrayIiLi2ELb1EEENSD_22ColumnMajorInterleavedILi32EEEEENS1G_IaLi8EifLS1I_1ELS1J_2EEELi32EEENS23_30GemmIdentityThreadblockSwizzleILi1EEELNS1_8OperatorE0ENS1_17Conv2dProblemSizeEEEEEvNT_6ParamsE --------------------------
	.section	.nv.constant0._ZN7cutlass6KernelINS_4conv6kernel26B2bImplicitGemmConvolutionINS1_11threadblock24B2bImplicitGemmPipelinedINS_4gemm9GemmShapeILi64ELi64ELi32EEENS4_12TileIteratorINS4_48Conv2dFpropActivationTileAccessIteratorOptimizedINS_11MatrixShapeILi64ELi32EEEaNS_6layout12TensorNCxHWxILi32EEENS_9transform29TransposePitchLinearThreadMapINSG_29PitchLinearWarpRakedThreadMapINS_16PitchLinearShapeILi2048ELi1EEELi128ENSJ_ILi32ELi1EEELi16EEENSJ_ILi2ELi16EEEEENS_12AlignedArrayIaLi16ELi16EEEEEEENSG_11threadblock19RegularTileIteratorISC_aNSD_37RowMajorTensorOpMultiplicandCrosswiseILi8ELi32EEELi0ESO_Li16EEENS9_INS4_44Conv2dFpropFilterTileAccessIteratorOptimizedINSB_ILi32ELi64EEEaNSD_12TensorCxRSKxILi32EEESO_SQ_Lb0EEEEENSU_ISZ_aNSD_40ColumnMajorTensorOpMultiplicandCrosswiseILi8ELi32EEELi1ESO_Li16EEENS7_ILi64ELi128ELi32EEENS6_4warp27MmaTensorOpFragmentIteratorINSB_ILi16ELi16EEENSB_ILi16ELi64EEELi32EiaNSD_8RowMajorENS7_ILi8ELi8ELi16EEENS_8epilogue6thread21LinearCombinationReluIaLi2EifLNS1F_9ScaleType4KindE2ELNS_15FloatRoundStyleE2EEEEENST_14VectorIteratorINST_30PredicatedVectorAccessIteratorINSB_ILi64ELi64EEENSB_ILi16ELi32EEEfS1C_Li4ELb0EEEEENSG_4warp22VectorFragmentIteratorINSB_ILi1ELi8EEEfS1C_S1D_Li4EEENS9_INSY_INSB_ILi32ELi128EEEaS11_NSH_INSI_INSJ_ILi4096ELi1EEELi128ESL_Li16EEESN_EESQ_Lb0EEEEENSU_IS1W_aS15_Li1ES1Z_Li16EEEaSF_S1K_NS6_11threadblock9MmaPolicyINS18_11MmaTensorOpINS7_ILi16ELi64ELi32EEEaSW_aS15_iSF_NS18_17MmaTensorOpPolicyINS_4arch3MmaIS1D_Li32EaS1C_aNSD_11ColumnMajorEiS1C_NS28_21OpMultiplyAddSaturateEEENSB_ILi1ELi1EEEEELi1ELb1EbEENSB_ILi0ELi0EEES2G_Li1EEENS24_INS25_INS7_ILi16ELi128ELi32EEEaSW_aS15_iSF_S2E_Li1ELb1EbEES2G_S2G_Li1EEENS_21NumericArrayConverterIaaLi16ELS1J_2ENSG_6thread14UnaryTransform8IdentityEEES2P_NS2L_IaaLi32ELS1J_2ES2O_EEbEENS1E_11threadblock19InterleavedEpilogueIS17_S2J_Li1ENS2S_37InterleavedConvPredicatedTileIteratorINS2S_34InterleavedConvOutputTileThreadMapINSB_ILi4ELi1EEENSB_ILi2ELi4EEELi128ELi8ELi8EEEaLi32EEENS1E_4warp24FragmentIteratorTensorOpIS2I_S1D_iNS_5ArrayIiLi2ELb1EEENSD_22ColumnMajorInterleavedILi32EEEEENS1G_IaLi8EifLS1I_1ELS1J_2EEELi32EEENS23_30GemmIdentityThreadblockSwizzleILi1EEELNS1_8OperatorE0ENS1_17Conv2dProblemSizeEEEEEvNT_6ParamsE,"a",@progbits
	.sectionflags	@""
	.align	4
.nv.constant0._ZN7cutlass6KernelINS_4conv6kernel26B2bImplicitGemmConvolutionINS1_11threadblock24B2bImplicitGemmPipelinedINS_4gemm9GemmShapeILi64ELi64ELi32EEENS4_12TileIteratorINS4_48Conv2dFpropActivationTileAccessIteratorOptimizedINS_11MatrixShapeILi64ELi32EEEaNS_6layout12TensorNCxHWxILi32EEENS_9transform29TransposePitchLinearThreadMapINSG_29PitchLinearWarpRakedThreadMapINS_16PitchLinearShapeILi2048ELi1EEELi128ENSJ_ILi32ELi1EEELi16EEENSJ_ILi2ELi16EEEEENS_12AlignedArrayIaLi16ELi16EEEEEEENSG_11threadblock19RegularTileIteratorISC_aNSD_37RowMajorTensorOpMultiplicandCrosswiseILi8ELi32EEELi0ESO_Li16EEENS9_INS4_44Conv2dFpropFilterTileAccessIteratorOptimizedINSB_ILi32ELi64EEEaNSD_12TensorCxRSKxILi32EEESO_SQ_Lb0EEEEENSU_ISZ_aNSD_40ColumnMajorTensorOpMultiplicandCrosswiseILi8ELi32EEELi1ESO_Li16EEENS7_ILi64ELi128ELi32EEENS6_4warp27MmaTensorOpFragmentIteratorINSB_ILi16ELi16EEENSB_ILi16ELi64EEELi32EiaNSD_8RowMajorENS7_ILi8ELi8ELi16EEENS_8epilogue6thread21LinearCombinationReluIaLi2EifLNS1F_9ScaleType4KindE2ELNS_15FloatRoundStyleE2EEEEENST_14VectorIteratorINST_30PredicatedVectorAccessIteratorINSB_ILi64ELi64EEENSB_ILi16ELi32EEEfS1C_Li4ELb0EEEEENSG_4warp22VectorFragmentIteratorINSB_ILi1ELi8EEEfS1C_S1D_Li4EEENS9_INSY_INSB_ILi32ELi128EEEaS11_NSH_INSI_INSJ_ILi4096ELi1EEELi128ESL_Li16EEESN_EESQ_Lb0EEEEENSU_IS1W_aS15_Li1ES1Z_Li16EEEaSF_S1K_NS6_11threadblock9MmaPolicyINS18_11MmaTensorOpINS7_ILi16ELi64ELi32EEEaSW_aS15_iSF_NS18_17MmaTensorOpPolicyINS_4arch3MmaIS1D_Li32EaS1C_aNSD_11ColumnMajorEiS1C_NS28_21OpMultiplyAddSaturateEEENSB_ILi1ELi1EEEEELi1ELb1EbEENSB_ILi0ELi0EEES2G_Li1EEENS24_INS25_INS7_ILi16ELi128ELi32EEEaSW_aS15_iSF_S2E_Li1ELb1EbEES2G_S2G_Li1EEENS_21NumericArrayConverterIaaLi16ELS1J_2ENSG_6thread14UnaryTransform8IdentityEEES2P_NS2L_IaaLi32ELS1J_2ES2O_EEbEENS1E_11threadblock19InterleavedEpilogueIS17_S2J_Li1ENS2S_37InterleavedConvPredicatedTileIteratorINS2S_34InterleavedConvOutputTileThreadMapINSB_ILi4ELi1EEENSB_ILi2ELi4EEELi128ELi8ELi8EEEaLi32EEENS1E_4warp24FragmentIteratorTensorOpIS2I_S1D_iNS_5ArrayIiLi2ELb1EEENSD_22ColumnMajorInterleavedILi32EEEEENS1G_IaLi8EifLS1I_1ELS1J_2EEELi32EEENS23_30GemmIdentityThreadblockSwizzleILi1EEELNS1_8OperatorE0ENS1_17Conv2dProblemSizeEEEEEvNT_6ParamsE:
	.zero		904


//--------------------- .nv.constant2._ZN7cutlass6KernelINS_4conv6kernel23ImplicitGemmConvolutionINS1_11threadblock21ImplicitGemmPipelinedINS_4gemm9GemmShapeILi128ELi128ELi32EEENS4_12TileIteratorINS4_48Conv2dFpropActivationTileAccessIteratorOptimizedINS_11MatrixShapeILi128ELi32EEEaNS_6layout12TensorNCxHWxILi32EEENS_9transform29TransposePitchLinearThreadMapINSG_29PitchLinearWarpRakedThreadMapINS_16PitchLinearShapeILi4096ELi1EEELi128ENSJ_ILi32ELi1EEELi16EEENSJ_ILi2ELi16EEEEENS_12AlignedArrayIaLi16ELi16EEEEEEENSG_11threadblock19RegularTileIteratorISC_aNSD_37RowMajorTensorOpMultiplicandCrosswiseILi8ELi32EEELi0ESO_Li16EEENS9_INS4_44Conv2dFpropFilterTileAccessIteratorOptimizedINSB_ILi32ELi128EEEaNSD_12TensorCxRSKxILi32EEESO_SQ_Lb0EEEEENSU_ISZ_aNSD_40ColumnMajorTensorOpMultiplicandCrosswiseILi8ELi32EEELi1ESO_Li16EEEaSF_NS6_11threadblock9MmaPolicyINS6_4warp11MmaTensorOpINS7_ILi64ELi64ELi32EEEaSW_aS15_iSF_NS19_17MmaTensorOpPolicyINS_4arch3MmaINS7_ILi8ELi8ELi16EEELi32EaNSD_8RowMajorEaNSD_11ColumnMajorEiS1G_NS1D_21OpMultiplyAddSaturateEEENSB_ILi1ELi1EEEEELi1ELb1EbEENSB_ILi0ELi0EEES1N_Li1EEENS_21NumericArrayConverterIaaLi32ELNS_15FloatRoundStyleE2ENSG_6thread14UnaryTransform8IdentityEEES1U_bEENS_8epilogue11threadblock19InterleavedEpilogueIS8_S1M_Li1ENS1X_37InterleavedConvPredicatedTileIteratorINS1X_34InterleavedConvOutputTileThreadMapINSB_ILi2ELi2EEENSB_ILi8ELi2EEELi128ELi8ELi8EEEaLi32EEENS1W_4warp24FragmentIteratorTensorOpIS1B_S1F_iNS_5ArrayIiLi2ELb1EEENSD_22ColumnMajorInterleavedILi32EEEEENS1W_6thread21LinearCombinationReluIaLi8EifLNS2C_9ScaleType4KindE1ELS1Q_2EEELi32EEENS17_30GemmIdentityThreadblockSwizzleILi1EEELNS1_8OperatorE0ENS1_17Conv2dProblemSizeELNS1_9GroupModeE0EEEEEvNT_6ParamsE --------------------------
	.section	.nv.constant2._ZN7cutlass6KernelINS_4conv6kernel23ImplicitGemmConvolutionINS1_11threadblock21ImplicitGemmPipelinedINS_4gemm9GemmShapeILi128ELi128ELi32EEENS4_12TileIteratorINS4_48Conv2dFpropActivationTileAccessIteratorOptimizedINS_11MatrixShapeILi128ELi32EEEaNS_6layout12TensorNCxHWxILi32EEENS_9transform29TransposePitchLinearThreadMapINSG_29PitchLinearWarpRakedThreadMapINS_16PitchLinearShapeILi4096ELi1EEELi128ENSJ_ILi32ELi1EEELi16EEENSJ_ILi2ELi16EEEEENS_12AlignedArrayIaLi16ELi16EEEEEEENSG_11threadblock19RegularTileIteratorISC_aNSD_37RowMajorTensorOpMultiplicandCrosswiseILi8ELi32EEELi0ESO_Li16EEENS9_INS4_44Conv2dFpropFilterTileAccessIteratorOptimizedINSB_ILi32ELi128EEEaNSD_12TensorCxRSKxILi32EEESO_SQ_Lb0EEEEENSU_ISZ_aNSD_40ColumnMajorTensorOpMultiplicandCrosswiseILi8ELi32EEELi1ESO_Li16EEEaSF_NS6_11threadblock9MmaPolicyINS6_4warp11MmaTensorOpINS7_ILi64ELi64ELi32EEEaSW_aS15_iSF_NS19_17MmaTensorOpPolicyINS_4arch3MmaINS7_ILi8ELi8ELi16EEELi32EaNSD_8RowMajorEaNSD_11ColumnMajorEiS1G_NS1D_21OpMultiplyAddSaturateEEENSB_ILi1ELi1EEEEELi1ELb1EbEENSB_ILi0ELi0EEES1N_Li1EEENS_21NumericArrayConverterIaaLi32ELNS_15FloatRoundStyleE2ENSG_6thread14UnaryTransform8IdentityEEES1U_bEENS_8epilogue11threadblock19InterleavedEpilogueIS8_S1M_Li1ENS1X_37InterleavedConvPredicatedTileIteratorINS1X_34InterleavedConvOutputTileThreadMapINSB_ILi2ELi2EEENSB_ILi8ELi2EEELi128ELi8ELi8EEEaLi32EEENS1W_4warp24FragmentIteratorTensorOpIS1B_S1F_iNS_5ArrayIiLi2ELb1EEENSD_22ColumnMajorInterleavedILi32EEEEENS1W_6thread21LinearCombinationReluIaLi8EifLNS2C_9ScaleType4KindE1ELS1Q_2EEELi32EEENS17_30GemmIdentityThreadblockSwizzleILi1EEELNS1_8OperatorE0ENS1_17Conv2dProblemSizeELNS1_9GroupModeE0EEEEEvNT_6ParamsE,"a",@progbits
	.sectionflags	@""
	.align	4
.nv.constant2._ZN7cutlass6KernelINS_4conv6kernel23ImplicitGemmConvolutionINS1_11threadblock21ImplicitGemmPipelinedINS_4gemm9GemmShapeILi128ELi128ELi32EEENS4_12TileIteratorINS4_48Conv2dFpropActivationTileAccessIteratorOptimizedINS_11MatrixShapeILi128ELi32EEEaNS_6layout12TensorNCxHWxILi32EEENS_9transform29TransposePitchLinearThreadMapINSG_29PitchLinearWarpRakedThreadMapINS_16PitchLinearShapeILi4096ELi1EEELi128ENSJ_ILi32ELi1EEELi16EEENSJ_ILi2ELi16EEEEENS_12AlignedArrayIaLi16ELi16EEEEEEENSG_11threadblock19RegularTileIteratorISC_aNSD_37RowMajorTensorOpMultiplicandCrosswiseILi8ELi32EEELi0ESO_Li16EEENS9_INS4_44Conv2dFpropFilterTileAccessIteratorOptimizedINSB_ILi32ELi128EEEaNSD_12TensorCxRSKxILi32EEESO_SQ_Lb0EEEEENSU_ISZ_aNSD_40ColumnMajorTensorOpMultiplicandCrosswiseILi8ELi32EEELi1ESO_Li16EEEaSF_NS6_11threadblock9MmaPolicyINS6_4warp11MmaTensorOpINS7_ILi64ELi64ELi32EEEaSW_aS15_iSF_NS19_17MmaTensorOpPolicyINS_4arch3MmaINS7_ILi8ELi8ELi16EEELi32EaNSD_8RowMajorEaNSD_11ColumnMajorEiS1G_NS1D_21OpMultiplyAddSaturateEEENSB_ILi1ELi1EEEEELi1ELb1EbEENSB_ILi0ELi0EEES1N_Li1EEENS_21NumericArrayConverterIaaLi32ELNS_15FloatRoundStyleE2ENSG_6thread14UnaryTransform8IdentityEEES1U_bEENS_8epilogue11threadblock19InterleavedEpilogueIS8_S1M_Li1ENS1X_37InterleavedConvPredicatedTileIteratorINS1X_34InterleavedConvOutputTileThreadMapINSB_ILi2ELi2EEENSB_ILi8ELi2EEELi128ELi8ELi8EEEaLi32EEENS1W_4warp24FragmentIteratorTensorOpIS1B_S1F_iNS_5ArrayIiLi2ELb1EEENSD_22ColumnMajorInterleavedILi32EEEEENS1W_6thread21LinearCombinationReluIaLi8EifLNS2C_9ScaleType4KindE1ELS1Q_2EEELi32EEENS17_30GemmIdentityThreadblockSwizzleILi1EEELNS1_8OperatorE0ENS1_17Conv2dProblemSizeELNS1_9GroupModeE0EEEEEvNT_6ParamsE:
        /*0000*/ 	.byte	0x80, 0x00, 0x00, 0x00, 0x00, 0x00, 0x00, 0x00


//--------------------- .nv.constant0._ZN7cutlass6KernelINS_4conv6kernel23ImplicitGemmConvolutionINS1_11threadblock21ImplicitGemmPipelinedINS_4gemm9GemmShapeILi128ELi128ELi32EEENS4_12TileIteratorINS4_48Conv2dFpropActivationTileAccessIteratorOptimizedINS_11MatrixShapeILi128ELi32EEEaNS_6layout12TensorNCxHWxILi32EEENS_9transform29TransposePitchLinearThreadMapINSG_29PitchLinearWarpRakedThreadMapINS_16PitchLinearShapeILi4096ELi1EEELi128ENSJ_ILi32ELi1EEELi16EEENSJ_ILi2ELi16EEEEENS_12AlignedArrayIaLi16ELi16EEEEEEENSG_11threadblock19RegularTileIteratorISC_aNSD_37RowMajorTensorOpMultiplicandCrosswiseILi8ELi32EEELi0ESO_Li16EEENS9_INS4_44Conv2dFpropFilterTileAccessIteratorOptimizedINSB_ILi32ELi128EEEaNSD_12TensorCxRSKxILi32EEESO_SQ_Lb0EEEEENSU_ISZ_aNSD_40ColumnMajorTensorOpMultiplicandCrosswiseILi8ELi32EEELi1ESO_Li16EEEaSF_NS6_11threadblock9MmaPolicyINS6_4warp11MmaTensorOpINS7_ILi64ELi64ELi32EEEaSW_aS15_iSF_NS19_17MmaTensorOpPolicyINS_4arch3MmaINS7_ILi8ELi8ELi16EEELi32EaNSD_8RowMajorEaNSD_11ColumnMajorEiS1G_NS1D_21OpMultiplyAddSaturateEEENSB_ILi1ELi1EEEEELi1ELb1EbEENSB_ILi0ELi0EEES1N_Li1EEENS_21NumericArrayConverterIaaLi32ELNS_15FloatRoundStyleE2ENSG_6thread14UnaryTransform8IdentityEEES1U_bEENS_8epilogue11threadblock19InterleavedEpilogueIS8_S1M_Li1ENS1X_37InterleavedConvPredicatedTileIteratorINS1X_34InterleavedConvOutputTileThreadMapINSB_ILi2ELi2EEENSB_ILi8ELi2EEELi128ELi8ELi8EEEaLi32EEENS1W_4warp24FragmentIteratorTensorOpIS1B_S1F_iNS_5ArrayIiLi2ELb1EEENSD_22ColumnMajorInterleavedILi32EEEEENS1W_6thread21LinearCombinationReluIaLi8EifLNS2C_9ScaleType4KindE1ELS1Q_2EEELi32EEENS17_30GemmIdentityThreadblockSwizzleILi1EEELNS1_8OperatorE0ENS1_17Conv2dProblemSizeELNS1_9GroupModeE0EEEEEvNT_6ParamsE --------------------------
	.section	.nv.constant0._ZN7cutlass6KernelINS_4conv6kernel23ImplicitGemmConvolutionINS1_11threadblock21ImplicitGemmPipelinedINS_4gemm9GemmShapeILi128ELi128ELi32EEENS4_12TileIteratorINS4_48Conv2dFpropActivationTileAccessIteratorOptimizedINS_11MatrixShapeILi128ELi32EEEaNS_6layout12TensorNCxHWxILi32EEENS_9transform29TransposePitchLinearThreadMapINSG_29PitchLinearWarpRakedThreadMapINS_16PitchLinearShapeILi4096ELi1EEELi128ENSJ_ILi32ELi1EEELi16EEENSJ_ILi2ELi16EEEEENS_12AlignedArrayIaLi16ELi16EEEEEEENSG_11threadblock19RegularTileIteratorISC_aNSD_37RowMajorTensorOpMultiplicandCrosswiseILi8ELi32EEELi0ESO_Li16EEENS9_INS4_44Conv2dFpropFilterTileAccessIteratorOptimizedINSB_ILi32ELi128EEEaNSD_12TensorCxRSKxILi32EEESO_SQ_Lb0EEEEENSU_ISZ_aNSD_40ColumnMajorTensorOpMultiplicandCrosswiseILi8ELi32EEELi1ESO_Li16EEEaSF_NS6_11threadblock9MmaPolicyINS6_4warp11MmaTensorOpINS7_ILi64ELi64ELi32EEEaSW_aS15_iSF_NS19_17MmaTensorOpPolicyINS_4arch3MmaINS7_ILi8ELi8ELi16EEELi32EaNSD_8RowMajorEaNSD_11ColumnMajorEiS1G_NS1D_21OpMultiplyAddSaturateEEENSB_ILi1ELi1EEEEELi1ELb1EbEENSB_ILi0ELi0EEES1N_Li1EEENS_21NumericArrayConverterIaaLi32ELNS_15FloatRoundStyleE2ENSG_6thread14UnaryTransform8IdentityEEES1U_bEENS_8epilogue11threadblock19InterleavedEpilogueIS8_S1M_Li1ENS1X_37InterleavedConvPredicatedTileIteratorINS1X_34InterleavedConvOutputTileThreadMapINSB_ILi2ELi2EEENSB_ILi8ELi2EEELi128ELi8ELi8EEEaLi32EEENS1W_4warp24FragmentIteratorTensorOpIS1B_S1F_iNS_5ArrayIiLi2ELb1EEENSD_22ColumnMajorInterleavedILi32EEEEENS1W_6thread21LinearCombinationReluIaLi8EifLNS2C_9ScaleType4KindE1ELS1Q_2EEELi32EEENS17_30GemmIdentityThreadblockSwizzleILi1EEELNS1_8OperatorE0ENS1_17Conv2dProblemSizeELNS1_9GroupModeE0EEEEEvNT_6ParamsE,"a",@progbits
	.sectionflags	@""
	.align	4
.nv.constant0._ZN7cutlass6KernelINS_4conv6kernel23ImplicitGemmConvolutionINS1_11threadblock21ImplicitGemmPipelinedINS_4gemm9GemmShapeILi128ELi128ELi32EEENS4_12TileIteratorINS4_48Conv2dFpropActivationTileAccessIteratorOptimizedINS_11MatrixShapeILi128ELi32EEEaNS_6layout12TensorNCxHWxILi32EEENS_9transform29TransposePitchLinearThreadMapINSG_29PitchLinearWarpRakedThreadMapINS_16PitchLinearShapeILi4096ELi1EEELi128ENSJ_ILi32ELi1EEELi16EEENSJ_ILi2ELi16EEEEENS_12AlignedArrayIaLi16ELi16EEEEEEENSG_11threadblock19RegularTileIteratorISC_aNSD_37RowMajorTensorOpMultiplicandCrosswiseILi8ELi32EEELi0ESO_Li16EEENS9_INS4_44Conv2dFpropFilterTileAccessIteratorOptimizedINSB_ILi32ELi128EEEaNSD_12TensorCxRSKxILi32EEESO_SQ_Lb0EEEEENSU_ISZ_aNSD_40ColumnMajorTensorOpMultiplicandCrosswiseILi8ELi32EEELi1ESO_Li16EEEaSF_NS6_11threadblock9MmaPolicyINS6_4warp11MmaTensorOpINS7_ILi64ELi64ELi32EEEaSW_aS15_iSF_NS19_17MmaTensorOpPolicyINS_4arch3MmaINS7_ILi8ELi8ELi16EEELi32EaNSD_8RowMajorEaNSD_11ColumnMajorEiS1G_NS1D_21OpMultiplyAddSaturateEEENSB_ILi1ELi1EEEEELi1ELb1EbEENSB_ILi0ELi0EEES1N_Li1EEENS_21NumericArrayConverterIaaLi32ELNS_15FloatRoundStyleE2ENSG_6thread14UnaryTransform8IdentityEEES1U_bEENS_8epilogue11threadblock19InterleavedEpilogueIS8_S1M_Li1ENS1X_37InterleavedConvPredicatedTileIteratorINS1X_34InterleavedConvOutputTileThreadMapINSB_ILi2ELi2EEENSB_ILi8ELi2EEELi128ELi8ELi8EEEaLi32EEENS1W_4warp24FragmentIteratorTensorOpIS1B_S1F_iNS_5ArrayIiLi2ELb1EEENSD_22ColumnMajorInterleavedILi32EEEEENS1W_6thread21LinearCombinationReluIaLi8EifLNS2C_9ScaleType4KindE1ELS1Q_2EEELi32EEENS17_30GemmIdentityThreadblockSwizzleILi1EEELNS1_8OperatorE0ENS1_17Conv2dProblemSizeELNS1_9GroupModeE0EEEEEvNT_6ParamsE:
	.zero		696


//--------------------- .nv.constant2._ZN7cutlass6KernelINS_4conv6kernel23ImplicitGemmConvolutionINS1_11threadblock21ImplicitGemmPipelinedINS_4gemm9GemmShapeILi128ELi64ELi32EEENS4_12TileIteratorINS4_48Conv2dFpropActivationTileAccessIteratorOptimizedINS_11MatrixShapeILi128ELi32EEEaNS_6layout12TensorNCxHWxILi32EEENS_9transform29TransposePitchLinearThreadMapINSG_29PitchLinearWarpRakedThreadMapINS_16PitchLinearShapeILi4096ELi1EEELi64ENSJ_ILi32ELi1EEELi16EEENSJ_ILi2ELi16EEEEENS_12AlignedArrayIaLi16ELi16EEEEEEENSG_11threadblock19RegularTileIteratorISC_aNSD_37RowMajorTensorOpMultiplicandCrosswiseILi8ELi32EEELi0ESO_Li16EEENS9_INS4_44Conv2dFpropFilterTileAccessIteratorOptimizedINSB_ILi32ELi64EEEaNSD_12TensorCxRSKxILi32EEENSH_INSI_INSJ_ILi2048ELi1EEELi64ESL_Li16EEESN_EESQ_Lb0EEEEENSU_ISZ_aNSD_40ColumnMajorTensorOpMultiplicandCrosswiseILi8ELi32EEELi1ES14_Li16EEEaSF_NS6_11threadblock9MmaPolicyINS6_4warp11MmaTensorOpINS7_ILi64ELi64ELi32EEEaSW_aS18_iSF_NS1C_17MmaTensorOpPolicyINS_4arch3MmaINS7_ILi8ELi8ELi16EEELi32EaNSD_8RowMajorEaNSD_11ColumnMajorEiS1J_NS1G_21OpMultiplyAddSaturateEEENSB_ILi1ELi1EEEEELi1ELb1EbEENSB_ILi0ELi0EEES1Q_Li1EEENS_21NumericArrayConverterIaaLi64ELNS_15FloatRoundStyleE2ENSG_6thread14UnaryTransform8IdentityEEENS1S_IaaLi32ELS1T_2ES1W_EEbEENS_8epilogue11threadblock19InterleavedEpilogueIS8_S1P_Li1ENS21_37InterleavedConvPredicatedTileIteratorINS21_34InterleavedConvOutputTileThreadMapINSB_ILi2ELi1EEENSB_ILi8ELi2EEELi64ELi8ELi8EEEaLi32EEENS20_4warp24FragmentIteratorTensorOpIS1E_S1I_iNS_5ArrayIiLi2ELb1EEENSD_22ColumnMajorInterleavedILi32EEEEENS20_6thread21LinearCombinationReluIaLi8EifLNS2G_9ScaleType4KindE1ELS1T_2EEELi32EEENS1A_30GemmIdentityThreadblockSwizzleILi1EEELNS1_8OperatorE0ENS1_17Conv2dProblemSizeELNS1_9GroupModeE0EEEEEvNT_6ParamsE --------------------------
	.section	.nv.constant2._ZN7cutlass6KernelINS_4conv6kernel23ImplicitGemmConvolutionINS1_11threadblock21ImplicitGemmPipelinedINS_4gemm9GemmShapeILi128ELi64ELi32EEENS4_12TileIteratorINS4_48Conv2dFpropActivationTileAccessIteratorOptimizedINS_11MatrixShapeILi128ELi32EEEaNS_6layout12TensorNCxHWxILi32EEENS_9transform29TransposePitchLinearThreadMapINSG_29PitchLinearWarpRakedThreadMapINS_16PitchLinearShapeILi4096ELi1EEELi64ENSJ_ILi32ELi1EEELi16EEENSJ_ILi2ELi16EEEEENS_12AlignedArrayIaLi16ELi16EEEEEEENSG_11threadblock19RegularTileIteratorISC_aNSD_37RowMajorTensorOpMultiplicandCrosswiseILi8ELi32EEELi0ESO_Li16EEENS9_INS4_44Conv2dFpropFilterTileAccessIteratorOptimizedINSB_ILi32ELi64EEEaNSD_12TensorCxRSKxILi32EEENSH_INSI_INSJ_ILi2048ELi1EEELi64ESL_Li16EEESN_EESQ_Lb0EEEEENSU_ISZ_aNSD_40ColumnMajorTensorOpMultiplicandCrosswiseILi8ELi32EEELi1ES14_Li16EEEaSF_NS6_11threadblock9MmaPolicyINS6_4warp11MmaTensorOpINS7_ILi64ELi64ELi32EEEaSW_aS18_iSF_NS1C_17MmaTensorOpPolicyINS_4arch3MmaINS7_ILi8ELi8ELi16EEELi32EaNSD_8RowMajorEaNSD_11ColumnMajorEiS1J_NS1G_21OpMultiplyAddSaturateEEENSB_ILi1ELi1EEEEELi1ELb1EbEENSB_ILi0ELi0EEES1Q_Li1EEENS_21NumericArrayConverterIaaLi64ELNS_15FloatRoundStyleE2ENSG_6thread14UnaryTransform8IdentityEEENS1S_IaaLi32ELS1T_2ES1W_EEbEENS_8epilogue11threadblock19InterleavedEpilogueIS8_S1P_Li1ENS21_37InterleavedConvPredicatedTileIteratorINS21_34InterleavedConvOutputTileThreadMapINSB_ILi2ELi1EEENSB_ILi8ELi2EEELi64ELi8ELi8EEEaLi32EEENS20_4warp24FragmentIteratorTensorOpIS1E_S1I_iNS_5ArrayIiLi2ELb1EEENSD_22ColumnMajorInterleavedILi32EEEEENS20_6thread21LinearCombinationReluIaLi8EifLNS2G_9ScaleType4KindE1ELS1T_2EEELi32EEENS1A_30GemmIdentityThreadblockSwizzleILi1EEELNS1_8OperatorE0ENS1_17Conv2dProblemSizeELNS1_9GroupModeE0EEEEEvNT_6ParamsE,"a",@progbits
	.sectionflags	@""
	.align	4
.nv.constant2._ZN7cutlass6KernelINS_4conv6kernel23ImplicitGemmConvolutionINS1_11threadblock21ImplicitGemmPipelinedINS_4gemm9GemmShapeILi128ELi64ELi32EEENS4_12TileIteratorINS4_48Conv2dFpropActivationTileAccessIteratorOptimizedINS_11MatrixShapeILi128ELi32EEEaNS_6layout12TensorNCxHWxILi32EEENS_9transform29TransposePitchLinearThreadMapINSG_29PitchLinearWarpRakedThreadMapINS_16PitchLinearShapeILi4096ELi1EEELi64ENSJ_ILi32ELi1EEELi16EEENSJ_ILi2ELi16EEEEENS_12AlignedArrayIaLi16ELi16EEEEEEENSG_11threadblock19RegularTileIteratorISC_aNSD_37RowMajorTensorOpMultiplicandCrosswiseILi8ELi32EEELi0ESO_Li16EEENS9_INS4_44Conv2dFpropFilterTileAccessIteratorOptimizedINSB_ILi32ELi64EEEaNSD_12TensorCxRSKxILi32EEENSH_INSI_INSJ_ILi2048ELi1EEELi64ESL_Li16EEESN_EESQ_Lb0EEEEENSU_ISZ_aNSD_40ColumnMajorTensorOpMultiplicandCrosswiseILi8ELi32EEELi1ES14_Li16EEEaSF_NS6_11threadblock9MmaPolicyINS6_4warp11MmaTensorOpINS7_ILi64ELi64ELi32EEEaSW_aS18_iSF_NS1C_17MmaTensorOpPolicyINS_4arch3MmaINS7_ILi8ELi8ELi16EEELi32EaNSD_8RowMajorEaNSD_11ColumnMajorEiS1J_NS1G_21OpMultiplyAddSaturateEEENSB_ILi1ELi1EEEEELi1ELb1EbEENSB_ILi0ELi0EEES1Q_Li1EEENS_21NumericArrayConverterIaaLi64ELNS_15FloatRoundStyleE2ENSG_6thread14UnaryTransform8IdentityEEENS1S_IaaLi32ELS1T_2ES1W_EEbEENS_8epilogue11threadblock19InterleavedEpilogueIS8_S1P_Li1ENS21_37InterleavedConvPredicatedTileIteratorINS21_34InterleavedConvOutputTileThreadMapINSB_ILi2ELi1EEENSB_ILi8ELi2EEELi64ELi8ELi8EEEaLi32EEENS20_4warp24FragmentIteratorTensorOpIS1E_S1I_iNS_5ArrayIiLi2ELb1EEENSD_22ColumnMajorInterleavedILi32EEEEENS20_6thread21LinearCombinationReluIaLi8EifLNS2G_9ScaleType4KindE1ELS1T_2EEELi32EEENS1A_30GemmIdentityThreadblockSwizzleILi1EEELNS1_8OperatorE0ENS1_17Conv2dProblemSizeELNS1_9GroupModeE0EEEEEvNT_6ParamsE:
        /*0000*/ 	.byte	0x80, 0x00, 0x00, 0x00, 0x00, 0x00, 0x00, 0x00


//--------------------- .nv.constant0._ZN7cutlass6KernelINS_4conv6kernel23ImplicitGemmConvolutionINS1_11threadblock21ImplicitGemmPipelinedINS_4gemm9GemmShapeILi128ELi64ELi32EEENS4_12TileIteratorINS4_48Conv2dFpropActivationTileAccessIteratorOptimizedINS_11MatrixShapeILi128ELi32EEEaNS_6layout12TensorNCxHWxILi32EEENS_9transform29TransposePitchLinearThreadMapINSG_29PitchLinearWarpRakedThreadMapINS_16PitchLinearShapeILi4096ELi1EEELi64ENSJ_ILi32ELi1EEELi16EEENSJ_ILi2ELi16EEEEENS_12AlignedArrayIaLi16ELi16EEEEEEENSG_11threadblock19RegularTileIteratorISC_aNSD_37RowMajorTensorOpMultiplicandCrosswiseILi8ELi32EEELi0ESO_Li16EEENS9_INS4_44Conv2dFpropFilterTileAccessIteratorOptimizedINSB_ILi32ELi64EEEaNSD_12TensorCxRSKxILi32EEENSH_INSI_INSJ_ILi2048ELi1EEELi64ESL_Li16EEESN_EESQ_Lb0EEEEENSU_ISZ_aNSD_40ColumnMajorTensorOpMultiplicandCrosswiseILi8ELi32EEELi1ES14_Li16EEEaSF_NS6_11threadblock9MmaPolicyINS6_4warp11MmaTensorOpINS7_ILi64ELi64ELi32EEEaSW_aS18_iSF_NS1C_17MmaTensorOpPolicyINS_4arch3MmaINS7_ILi8ELi8ELi16EEELi32EaNSD_8RowMajorEaNSD_11ColumnMajorEiS1J_NS1G_21OpMultiplyAddSaturateEEENSB_ILi1ELi1EEEEELi1ELb1EbEENSB_ILi0ELi0EEES1Q_Li1EEENS_21NumericArrayConverterIaaLi64ELNS_15FloatRoundStyleE2ENSG_6thread14UnaryTransform8IdentityEEENS1S_IaaLi32ELS1T_2ES1W_EEbEENS_8epilogue11threadblock19InterleavedEpilogueIS8_S1P_Li1ENS21_37InterleavedConvPredicatedTileIteratorINS21_34InterleavedConvOutputTileThreadMapINSB_ILi2ELi1EEENSB_ILi8ELi2EEELi64ELi8ELi8EEEaLi32EEENS20_4warp24FragmentIteratorTensorOpIS1E_S1I_iNS_5ArrayIiLi2ELb1EEENSD_22ColumnMajorInterleavedILi32EEEEENS20_6thread21LinearCombinationReluIaLi8EifLNS2G_9ScaleType4KindE1ELS1T_2EEELi32EEENS1A_30GemmIdentityThreadblockSwizzleILi1EEELNS1_8OperatorE0ENS1_17Conv2dProblemSizeELNS1_9GroupModeE0EEEEEvNT_6ParamsE --------------------------
	.section	.nv.constant0._ZN7cutlass6KernelINS_4conv6kernel23ImplicitGemmConvolutionINS1_11threadblock21ImplicitGemmPipelinedINS_4gemm9GemmShapeILi128ELi64ELi32EEENS4_12TileIteratorINS4_48Conv2dFpropActivationTileAccessIteratorOptimizedINS_11MatrixShapeILi128ELi32EEEaNS_6layout12TensorNCxHWxILi32EEENS_9transform29TransposePitchLinearThreadMapINSG_29PitchLinearWarpRakedThreadMapINS_16PitchLinearShapeILi4096ELi1EEELi64ENSJ_ILi32ELi1EEELi16EEENSJ_ILi2ELi16EEEEENS_12AlignedArrayIaLi16ELi16EEEEEEENSG_11threadblock19RegularTileIteratorISC_aNSD_37RowMajorTensorOpMultiplicandCrosswiseILi8ELi32EEELi0ESO_Li16EEENS9_INS4_44Conv2dFpropFilterTileAccessIteratorOptimizedINSB_ILi32ELi64EEEaNSD_12TensorCxRSKxILi32EEENSH_INSI_INSJ_ILi2048ELi1EEELi64ESL_Li16EEESN_EESQ_Lb0EEEEENSU_ISZ_aNSD_40ColumnMajorTensorOpMultiplicandCrosswiseILi8ELi32EEELi1ES14_Li16EEEaSF_NS6_11threadblock9MmaPolicyINS6_4warp11MmaTensorOpINS7_ILi64ELi64ELi32EEEaSW_aS18_iSF_NS1C_17MmaTensorOpPolicyINS_4arch3MmaINS7_ILi8ELi8ELi16EEELi32EaNSD_8RowMajorEaNSD_11ColumnMajorEiS1J_NS1G_21OpMultiplyAddSaturateEEENSB_ILi1ELi1EEEEELi1ELb1EbEENSB_ILi0ELi0EEES1Q_Li1EEENS_21NumericArrayConverterIaaLi64ELNS_15FloatRoundStyleE2ENSG_6thread14UnaryTransform8IdentityEEENS1S_IaaLi32ELS1T_2ES1W_EEbEENS_8epilogue11threadblock19InterleavedEpilogueIS8_S1P_Li1ENS21_37InterleavedConvPredicatedTileIteratorINS21_34InterleavedConvOutputTileThreadMapINSB_ILi2ELi1EEENSB_ILi8ELi2EEELi64ELi8ELi8EEEaLi32EEENS20_4warp24FragmentIteratorTensorOpIS1E_S1I_iNS_5ArrayIiLi2ELb1EEENSD_22ColumnMajorInterleavedILi32EEEEENS20_6thread21LinearCombinationReluIaLi8EifLNS2G_9ScaleType4KindE1ELS1T_2EEELi32EEENS1A_30GemmIdentityThreadblockSwizzleILi1EEELNS1_8OperatorE0ENS1_17Conv2dProblemSizeELNS1_9GroupModeE0EEEEEvNT_6ParamsE,"a",@progbits
	.sectionflags	@""
	.align	4
.nv.constant0._ZN7cutlass6KernelINS_4conv6kernel23ImplicitGemmConvolutionINS1_11threadblock21ImplicitGemmPipelinedINS_4gemm9GemmShapeILi128ELi64ELi32EEENS4_12TileIteratorINS4_48Conv2dFpropActivationTileAccessIteratorOptimizedINS_11MatrixShapeILi128ELi32EEEaNS_6layout12TensorNCxHWxILi32EEENS_9transform29TransposePitchLinearThreadMapINSG_29PitchLinearWarpRakedThreadMapINS_16PitchLinearShapeILi4096ELi1EEELi64ENSJ_ILi32ELi1EEELi16EEENSJ_ILi2ELi16EEEEENS_12AlignedArrayIaLi16ELi16EEEEEEENSG_11threadblock19RegularTileIteratorISC_aNSD_37RowMajorTensorOpMultiplicandCrosswiseILi8ELi32EEELi0ESO_Li16EEENS9_INS4_44Conv2dFpropFilterTileAccessIteratorOptimizedINSB_ILi32ELi64EEEaNSD_12TensorCxRSKxILi32EEENSH_INSI_INSJ_ILi2048ELi1EEELi64ESL_Li16EEESN_EESQ_Lb0EEEEENSU_ISZ_aNSD_40ColumnMajorTensorOpMultiplicandCrosswiseILi8ELi32EEELi1ES14_Li16EEEaSF_NS6_11threadblock9MmaPolicyINS6_4warp11MmaTensorOpINS7_ILi64ELi64ELi32EEEaSW_aS18_iSF_NS1C_17MmaTensorOpPolicyINS_4arch3MmaINS7_ILi8ELi8ELi16EEELi32EaNSD_8RowMajorEaNSD_11ColumnMajorEiS1J_NS1G_21OpMultiplyAddSaturateEEENSB_ILi1ELi1EEEEELi1ELb1EbEENSB_ILi0ELi0EEES1Q_Li1EEENS_21NumericArrayConverterIaaLi64ELNS_15FloatRoundStyleE2ENSG_6thread14UnaryTransform8IdentityEEENS1S_IaaLi32ELS1T_2ES1W_EEbEENS_8epilogue11threadblock19InterleavedEpilogueIS8_S1P_Li1ENS21_37InterleavedConvPredicatedTileIteratorINS21_34InterleavedConvOutputTileThreadMapINSB_ILi2ELi1EEENSB_ILi8ELi2EEELi64ELi8ELi8EEEaLi32EEENS20_4warp24FragmentIteratorTensorOpIS1E_S1I_iNS_5ArrayIiLi2ELb1EEENSD_22ColumnMajorInterleavedILi32EEEEENS20_6thread21LinearCombinationReluIaLi8EifLNS2G_9ScaleType4KindE1ELS1T_2EEELi32EEENS1A_30GemmIdentityThreadblockSwizzleILi1EEELNS1_8OperatorE0ENS1_17Conv2dProblemSizeELNS1_9GroupModeE0EEEEEvNT_6ParamsE:
	.zero		696


//--------------------- .text._ZN7cutlass9reference6device6kernel21TensorScaleBiasConv2dINS_9TensorRefIiNS_6layout12TensorNCxHWxILi32EEEEENS4_IaS7_EEfNS4_IfNS5_8RowMajorEEENS_21NumericConverterClampIafEELi4ELi4ELi16ELi8EEEvNS_4conv17Conv2dProblemSizeET_T0_T1_T2_SJ_ --------------------------
	.section	.text._ZN7cutlass9reference6device6kernel21TensorScaleBiasConv2dINS_9TensorRefIiNS_6layout12TensorNCxHWxILi32EEEEENS4_IaS7_EEfNS4_IfNS5_8RowMajorEEENS_21NumericConverterClampIafEELi4ELi4ELi16ELi8EEEvNS_4conv17Conv2dProblemSizeET_T0_T1_T2_SJ_,"ax",@progbits
	.sectioninfo	@"SHI_REGISTERS=36"
	.align	128
        .global         _ZN7cutlass9reference6device6kernel21TensorScaleBiasConv2dINS_9TensorRefIiNS_6layout12TensorNCxHWxILi32EEEEENS4_IaS7_EEfNS4_IfNS5_8RowMajorEEENS_21NumericConverterClampIafEELi4ELi4ELi16ELi8EEEvNS_4conv17Conv2dProblemSizeET_T0_T1_T2_SJ_
        .type           _ZN7cutlass9reference6device6kernel21TensorScaleBiasConv2dINS_9TensorRefIiNS_6layout12TensorNCxHWxILi32EEEEENS4_IaS7_EEfNS4_IfNS5_8RowMajorEEENS_21NumericConverterClampIafEELi4ELi4ELi16ELi8EEEvNS_4conv17Conv2dProblemSizeET_T0_T1_T2_SJ_,@function
        .size           _ZN7cutlass9reference6device6kernel21TensorScaleBiasConv2dINS_9TensorRefIiNS_6layout12TensorNCxHWxILi32EEEEENS4_IaS7_EEfNS4_IfNS5_8RowMajorEEENS_21NumericConverterClampIafEELi4ELi4ELi16ELi8EEEvNS_4conv17Conv2dProblemSizeET_T0_T1_T2_SJ_,(.L_x_651 - _ZN7cutlass9reference6device6kernel21TensorScaleBiasConv2dINS_9TensorRefIiNS_6layout12TensorNCxHWxILi32EEEEENS4_IaS7_EEfNS4_IfNS5_8RowMajorEEENS_21NumericConverterClampIafEELi4ELi4ELi16ELi8EEEvNS_4conv17Conv2dProblemSizeET_T0_T1_T2_SJ_)
        .other          _ZN7cutlass9reference6device6kernel21TensorScaleBiasConv2dINS_9TensorRefIiNS_6layout12TensorNCxHWxILi32EEEEENS4_IaS7_EEfNS4_IfNS5_8RowMajorEEENS_21NumericConverterClampIafEELi4ELi4ELi16ELi8EEEvNS_4conv17Conv2dProblemSizeET_T0_T1_T2_SJ_,@"STO_CUDA_ENTRY STV_DEFAULT"
_ZN7cutlass9reference6device6kernel21TensorScaleBiasConv2dINS_9TensorRefIiNS_6layout12TensorNCxHWxILi32EEEEENS4_IaS7_EEfNS4_IfNS5_8RowMajorEEENS_21NumericConverterClampIafEELi4ELi4ELi16ELi8EEEvNS_4conv17Conv2dProblemSizeET_T0_T1_T2_SJ_:
.text._ZN7cutlass9reference6device6kernel21TensorScaleBiasConv2dINS_9TensorRefIiNS_6layout12TensorNCxHWxILi32EEEEENS4_IaS7_EEfNS4_IfNS5_8RowMajorEEENS_21NumericConverterClampIafEELi4ELi4ELi16ELi8EEEvNS_4conv17Conv2dProblemSizeET_T0_T1_T2_SJ_:
[----:B------:R-:W-:Y:S02]  /*0000*/  IMAD.MOV.U32 R1, RZ, RZ, c[0x0][0x28] ;  /* 0x00000a00ff017624 */ /* 0x000fe400078e00ff */
[----:B------:R-:W0:Y:S01]  /*0010*/  S2R R4, SR_TID.X ;  /* 0x0000000000047919 */ /* 0x000e220000002100 */
[----:B------:R-:W-:Y:S01]  /*0020*/  IMAD.MOV.U32 R5, RZ, RZ, RZ ;  /* 0x000000ffff057224 */ /* 0x000fe200078e00ff */
[----:B------:R-:W-:Y:S01]  /*0030*/  ULDC.64 UR6, c[0x0][0x170] ;  /* 0x00005c0000067ab9 */ /* 0x000fe20000000a00 */
[----:B------:R-:W-:Y:S01]  /*0040*/  BMOV.32.CLEAR RZ, B0 ;  /* 0x0000000000ff7355 */ /* 0x000fe20000100000 */
[----:B------:R-:W1:Y:S01]  /*0050*/  S2R R3, SR_CTAID.X ;  /* 0x0000000000037919 */ /* 0x000e620000002500 */
[----:B------:R-:W-:Y:S01]  /*0060*/  UIMAD.WIDE UR4, UR7, UR6, URZ ;  /* 0x00000006070472a5 */ /* 0x000fe2000f8e023f */
[----:B------:R-:W-:Y:S01]  /*0070*/  BSSY B0, `(.L_x_0) ;  /* 0x000002f000007945 */ /* 0x000fe20003800000 */
[----:B------:R-:W-:Y:S01]  /*0080*/  USHF.R.S32.HI UR6, URZ, 0x1f, UR7 ;  /* 0x0000001f3f067899 */ /* 0x000fe20008011407 */
[----:B0-----:R-:W-:-:S04]  /*0090*/  IMAD.SHL.U32 R4, R4, 0x4, RZ ;  /* 0x0000000404047824 */ /* 0x001fc800078e00ff */
[----:B-1----:R-:W-:-:S05]  /*00a0*/  IMAD.WIDE.U32 R4, R3, 0x40, R4 ;  /* 0x0000004003047825 */ /* 0x002fca00078e0004 */
[----:B------:R-:W-:-:S04]  /*00b0*/  LOP3.LUT R0, R5, UR5, RZ, 0xfc, !PT ;  /* 0x0000000505007c12 */ /* 0x000fc8000f8efcff */
[----:B------:R-:W-:Y:S01]  /*00c0*/  ISETP.NE.U32.AND P0, PT, R0, RZ, PT ;  /* 0x000000ff0000720c */ /* 0x000fe20003f05070 */
[----:B------:R-:W-:-:S11]  /*00d0*/  IMAD.MOV.U32 R0, RZ, RZ, c[0x0][0x1d8] ;  /* 0x00007600ff007624 */ /* 0x000fd600078e00ff */
[----:B------:R-:W-:Y:S05]  /*00e0*/  @!P0 BRA `(.L_x_1) ;  /* 0x0000011000008947 */ /* 0x000fea0003800000 */
[----:B------:R-:W-:Y:S02]  /*00f0*/  IMAD.U32 R24, RZ, RZ, UR4 ;  /* 0x00000004ff187e24 */ /* 0x000fe4000f8e00ff */
[----:B------:R-:W-:Y:S02]  /*0100*/  IMAD.U32 R19, RZ, RZ, UR5 ;  /* 0x00000005ff137e24 */ /* 0x000fe4000f8e00ff */
[----:B------:R-:W-:Y:S01]  /*0110*/  IMAD.U32 R18, RZ, RZ, UR4 ;  /* 0x00000004ff127e24 */ /* 0x000fe2000f8e00ff */
[----:B------:R-:W-:Y:S01]  /*0120*/  MOV R24, 0x170 ;  /* 0x0000017000187802 */ /* 0x000fe20000000f00 */
[----:B------:R-:W-:Y:S02]  /*0130*/  IMAD.U32 R25, RZ, RZ, UR5 ;  /* 0x00000005ff197e24 */ /* 0x000fe4000f8e00ff */
[----:B------:R-:W-:Y:S02]  /*0140*/  IMAD.MOV.U32 R19, RZ, RZ, R4 ;  /* 0x000000ffff137224 */ /* 0x000fe400078e0004 */
[----:B------:R-:W-:-:S03]  /*0150*/  IMAD.MOV.U32 R26, RZ, RZ, R5 ;  /* 0x000000ffff1a7224 */ /* 0x000fc600078e0005 */
[----:B------:R-:W-:Y:S05]  /*0160*/  CALL.REL.NOINC `($__internal_0_$__cuda_sm20_div_s64) ;  /* 0x00004fe000007944 */ /* 0x000fea0003c00000 */
[----:B------:R-:W-:-:S05]  /*0170*/  IADD3 R7, P0, RZ, -R18, RZ ;  /* 0x80000012ff077210 */ /* 0x000fca0007f1e0ff */
[----:B------:R-:W-:Y:S02]  /*0180*/  IMAD.X R6, RZ, RZ, ~R2, P0 ;  /* 0x000000ffff067224 */ /* 0x000fe400000e0e02 */
[----:B------:R-:W-:-:S04]  /*0190*/  IMAD.WIDE.U32 R2, R7, UR4, R4 ;  /* 0x0000000407027c25 */ /* 0x000fc8000f8e0004 */
[----:B------:R-:W-:Y:S02]  /*01a0*/  IMAD R6, R6, UR4, RZ ;  /* 0x0000000406067c24 */ /* 0x000fe4000f8e02ff */
[----:B------:R-:W-:Y:S02]  /*01b0*/  IMAD.MOV.U32 R19, RZ, RZ, R2 ;  /* 0x000000ffff137224 */ /* 0x000fe400078e0002 */
[----:B------:R-:W-:Y:S02]  /*01c0*/  IMAD R7, R7, UR5, R6 ;  /* 0x0000000507077c24 */ /* 0x000fe4000f8e0206 */
[----:B------:R-:W-:Y:S02]  /*01d0*/  IMAD.MOV.U32 R6, RZ, RZ, R18 ;  /* 0x000000ffff067224 */ /* 0x000fe400078e0012 */
[----:B------:R-:W-:Y:S01]  /*01e0*/  IMAD.IADD R26, R3, 0x1, R7 ;  /* 0x00000001031a7824 */ /* 0x000fe200078e0207 */
[----:B------:R-:W-:Y:S05]  /*01f0*/  BRA `(.L_x_2) ;  /* 0x0000016000007947 */ /* 0x000fea0003800000 */
.L_x_1:
[----:B------:R-:W0:Y:S01]  /*0200*/  I2F.U32.RP R6, UR4 ;  /* 0x0000000400067d06 */ /* 0x000e220008209000 */
[----:B------:R-:W-:Y:S01]  /*0210*/  IMAD R7, RZ, RZ, -UR4 ;  /* 0x80000004ff077e24 */ /* 0x000fe2000f8e02ff */
[----:B------:R-:W-:Y:S01]  /*0220*/  ISETP.NE.U32.AND P2, PT, RZ, UR4, PT ;  /* 0x00000004ff007c0c */ /* 0x000fe2000bf45070 */
[----:B------:R-:W-:-:S05]  /*0230*/  IMAD.MOV.U32 R26, RZ, RZ, RZ ;  /* 0x000000ffff1a7224 */ /* 0x000fca00078e00ff */
[----:B0-----:R-:W0:Y:S02]  /*0240*/  MUFU.RCP R6, R6 ;  /* 0x0000000600067308 */ /* 0x001e240000001000 */
[----:B0-----:R-:W-:-:S06]  /*0250*/  IADD3 R2, R6, 0xffffffe, RZ ;  /* 0x0ffffffe06027810 */ /* 0x001fcc0007ffe0ff */
[----:B------:R0:W1:Y:S02]  /*0260*/  F2I.FTZ.U32.TRUNC.NTZ R3, R2 ;  /* 0x0000000200037305 */ /* 0x000064000021f000 */
[----:B0-----:R-:W-:Y:S02]  /*0270*/  IMAD.MOV.U32 R2, RZ, RZ, RZ ;  /* 0x000000ffff027224 */ /* 0x001fe400078e00ff */
[----:B-1----:R-:W-:-:S04]  /*0280*/  IMAD R7, R7, R3, RZ ;  /* 0x0000000307077224 */ /* 0x002fc800078e02ff */
[----:B------:R-:W-:-:S06]  /*0290*/  IMAD.HI.U32 R3, R3, R7, R2 ;  /* 0x0000000703037227 */ /* 0x000fcc00078e0002 */
[----:B------:R-:W-:-:S04]  /*02a0*/  IMAD.HI.U32 R3, R3, R4, RZ ;  /* 0x0000000403037227 */ /* 0x000fc800078e00ff */
[----:B------:R-:W-:-:S04]  /*02b0*/  IMAD.MOV R7, RZ, RZ, -R3 ;  /* 0x000000ffff077224 */ /* 0x000fc800078e0a03 */
[----:B------:R-:W-:-:S05]  /*02c0*/  IMAD R7, R7, UR4, R4 ;  /* 0x0000000407077c24 */ /* 0x000fca000f8e0204 */
[----:B------:R-:W-:-:S12]  /*02d0*/  ISETP.GE.U32.AND P0, PT, R7, UR4, PT ;  /* 0x0000000407007c0c */ /* 0x000fd8000bf06070 */
[----:B------:R-:W-:Y:S02]  /*02e0*/  @P0 IADD3 R7, R7, -UR4, RZ ;  /* 0x8000000407070c10 */ /* 0x000fe4000fffe0ff */
[----:B------:R-:W-:Y:S02]  /*02f0*/  @P0 IADD3 R3, R3, 0x1, RZ ;  /* 0x0000000103030810 */ /* 0x000fe40007ffe0ff */
[----:B------:R-:W-:-:S12]  /*0300*/  ISETP.GE.U32.AND P1, PT, R7, UR4, PT ;  /* 0x0000000407007c0c */ /* 0x000fd8000bf26070 */
[----:B------:R-:W-:-:S04]  /*0310*/  @P1 IADD3 R3, R3, 0x1, RZ ;  /* 0x0000000103031810 */ /* 0x000fc80007ffe0ff */
[----:B------:R-:W-:-:S05]  /*0320*/  @!P2 LOP3.LUT R3, RZ, UR4, RZ, 0x33, !PT ;  /* 0x00000004ff03ac12 */ /* 0x000fca000f8e33ff */
[--C-:B------:R-:W-:Y:S02]  /*0330*/  IMAD.MOV R19, RZ, RZ, -R3.reuse ;  /* 0x000000ffff137224 */ /* 0x100fe400078e0a03 */
[----:B------:R-:W-:Y:S02]  /*0340*/  IMAD.MOV.U32 R6, RZ, RZ, R3 ;  /* 0x000000ffff067224 */ /* 0x000fe400078e0003 */
[----:B------:R-:W-:-:S03]  /*0350*/  IMAD R19, R19, UR4, R4 ;  /* 0x0000000413137c24 */ /* 0x000fc6000f8e0204 */
.L_x_2:
[----:B------:R-:W-:Y:S05]  /*0360*/  BSYNC B0 ;  /* 0x0000000000007941 */ /* 0x000fea0003800000 */
.L_x_0:
[----:B------:R-:W-:Y:S01]  /*0370*/  LOP3.LUT R2, R26, UR6, RZ, 0xfc, !PT ;  /* 0x000000061a027c12 */ /* 0x000fe2000f8efcff */
[----:B------:R-:W-:Y:S01]  /*0380*/  BMOV.32.CLEAR RZ, B0 ;  /* 0x0000000000ff7355 */ /* 0x000fe20000100000 */
[----:B------:R-:W-:Y:S02]  /*0390*/  BSSY B0, `(.L_x_3) ;  /* 0x000001f000007945 */ /* 0x000fe40003800000 */
[----:B------:R-:W-:-:S12]  /*03a0*/  ISETP.NE.U32.AND P0, PT, R2, RZ, PT ;  /* 0x000000ff0200720c */ /* 0x000fd80003f05070 */
[----:B------:R-:W-:Y:S05]  /*03b0*/  @!P0 BRA `(.L_x_4) ;  /* 0x0000008000008947 */ /* 0x000fea0003800000 */
[----:B------:R-:W-:Y:S01]  /*03c0*/  IMAD.MOV.U32 R18, RZ, RZ, c[0x0][0x174] ;  /* 0x00005d00ff127624 */ /* 0x000fe200078e00ff */
[----:B------:R-:W-:Y:S01]  /*03d0*/  MOV R24, 0x400 ;  /* 0x0000040000187802 */ /* 0x000fe20000000f00 */
[----:B------:R-:W-:-:S03]  /*03e0*/  IMAD.U32 R25, RZ, RZ, UR6 ;  /* 0x00000006ff197e24 */ /* 0x000fc6000f8e00ff */
[----:B------:R-:W-:Y:S05]  /*03f0*/  CALL.REL.NOINC `($__internal_0_$__cuda_sm20_div_s64) ;  /* 0x00004d5000007944 */ /* 0x000fea0003c00000 */
[--C-:B------:R-:W-:Y:S02]  /*0400*/  IMAD.MOV R8, RZ, RZ, -R18.reuse ;  /* 0x000000ffff087224 */ /* 0x100fe400078e0a12 */
[----:B------:R-:W-:Y:S02]  /*0410*/  IMAD.MOV.U32 R7, RZ, RZ, R18 ;  /* 0x000000ffff077224 */ /* 0x000fe400078e0012 */
[----:B------:R-:W-:Y:S01]  /*0420*/  IMAD R8, R8, c[0x0][0x174], R19 ;  /* 0x00005d0008087a24 */ /* 0x000fe200078e0213 */
[----:B------:R-:W-:Y:S05]  /*0430*/  BRA `(.L_x_5) ;  /* 0x0000014000007947 */ /* 0x000fea0003800000 */
.L_x_4:
[----:B------:R-:W0:Y:S01]  /*0440*/  I2F.U32.RP R7, c[0x0][0x174] ;  /* 0x00005d0000077b06 */ /* 0x000e220000209000 */
[----:B------:R-:W-:-:S07]  /*0450*/  ISETP.NE.U32.AND P2, PT, RZ, c[0x0][0x174], PT ;  /* 0x00005d00ff007a0c */ /* 0x000fce0003f45070 */
[----:B0-----:R-:W0:Y:S02]  /*0460*/  MUFU.RCP R7, R7 ;  /* 0x0000000700077308 */ /* 0x001e240000001000 */
[----:B0-----:R-:W-:-:S06]  /*0470*/  IADD3 R2, R7, 0xffffffe, RZ ;  /* 0x0ffffffe07027810 */ /* 0x001fcc0007ffe0ff */
[----:B------:R0:W1:Y:S02]  /*0480*/  F2I.FTZ.U32.TRUNC.NTZ R3, R2 ;  /* 0x0000000200037305 */ /* 0x000064000021f000 */
[----:B0-----:R-:W-:Y:S02]  /*0490*/  IMAD.MOV.U32 R2, RZ, RZ, RZ ;  /* 0x000000ffff027224 */ /* 0x001fe400078e00ff */
[----:B-1----:R-:W-:-:S04]  /*04a0*/  IMAD.MOV R9, RZ, RZ, -R3 ;  /* 0x000000ffff097224 */ /* 0x002fc800078e0a03 */
[----:B------:R-:W-:-:S04]  /*04b0*/  IMAD R9, R9, c[0x0][0x174], RZ ;  /* 0x00005d0009097a24 */ /* 0x000fc800078e02ff */
[----:B------:R-:W-:-:S06]  /*04c0*/  IMAD.HI.U32 R8, R3, R9, R2 ;  /* 0x0000000903087227 */ /* 0x000fcc00078e0002 */
[----:B------:R-:W-:-:S04]  /*04d0*/  IMAD.HI.U32 R7, R8, R19, RZ ;  /* 0x0000001308077227 */ /* 0x000fc800078e00ff */
[----:B------:R-:W-:-:S04]  /*04e0*/  IMAD.MOV R8, RZ, RZ, -R7 ;  /* 0x000000ffff087224 */ /* 0x000fc800078e0a07 */
[----:B------:R-:W-:-:S05]  /*04f0*/  IMAD R3, R8, c[0x0][0x174], R19 ;  /* 0x00005d0008037a24 */ /* 0x000fca00078e0213 */
[----:B------:R-:W-:-:S12]  /*0500*/  ISETP.GE.U32.AND P0, PT, R3, c[0x0][0x174], PT ;  /* 0x00005d0003007a0c */ /* 0x000fd80003f06070 */
[----:B------:R-:W-:Y:S02]  /*0510*/  @P0 IADD3 R3, R3, -c[0x0][0x174], RZ ;  /* 0x80005d0003030a10 */ /* 0x000fe40007ffe0ff */
[----:B------:R-:W-:Y:S02]  /*0520*/  @P0 IADD3 R7, R7, 0x1, RZ ;  /* 0x0000000107070810 */ /* 0x000fe40007ffe0ff */
[----:B------:R-:W-:-:S12]  /*0530*/  ISETP.GE.U32.AND P1, PT, R3, c[0x0][0x174], PT ;  /* 0x00005d0003007a0c */ /* 0x000fd80003f26070 */
[----:B------:R-:W-:-:S04]  /*0540*/  @P1 IADD3 R7, R7, 0x1, RZ ;  /* 0x0000000107071810 */ /* 0x000fc80007ffe0ff */
[----:B------:R-:W-:-:S05]  /*0550*/  @!P2 LOP3.LUT R7, RZ, c[0x0][0x174], RZ, 0x33, !PT ;  /* 0x00005d00ff07aa12 */ /* 0x000fca00078e33ff */
[----:B------:R-:W-:-:S04]  /*0560*/  IMAD.MOV R8, RZ, RZ, -R7 ;  /* 0x000000ffff087224 */ /* 0x000fc800078e0a07 */
[----:B------:R-:W-:-:S03]  /*0570*/  IMAD R8, R8, c[0x0][0x174], R19 ;  /* 0x00005d0008087a24 */ /* 0x000fc600078e0213 */
.L_x_5:
[----:B------:R-:W-:Y:S05]  /*0580*/  BSYNC B0 ;  /* 0x0000000000007941 */ /* 0x000fea0003800000 */
.L_x_3:
[----:B------:R-:W-:Y:S01]  /*0590*/  IADD3 R10, P0, R4, 0x1, RZ ;  /* 0x00000001040a7810 */ /* 0x000fe20007f1e0ff */
[----:B------:R-:W-:Y:S01]  /*05a0*/  BMOV.32.CLEAR RZ, B0 ;  /* 0x0000000000ff7355 */ /* 0x000fe20000100000 */
[----:B------:R-:W-:Y:S03]  /*05b0*/  BSSY B0, `(.L_x_6) ;  /* 0x000002b000007945 */ /* 0x000fe60003800000 */
[----:B------:R-:W-:-:S05]  /*05c0*/  IMAD.X R11, RZ, RZ, R5, P0 ;  /* 0x000000ffff0b7224 */ /* 0x000fca00000e0605 */
[----:B------:R-:W-:-:S04]  /*05d0*/  LOP3.LUT R2, R11, UR5, RZ, 0xfc, !PT ;  /* 0x000000050b027c12 */ /* 0x000fc8000f8efcff */
[----:B------:R-:W-:-:S12]  /*05e0*/  ISETP.NE.U32.AND P0, PT, R2, RZ, PT ;  /* 0x000000ff0200720c */ /* 0x000fd80003f05070 */
        /* <DEDUP_REMOVED lines=9> */
[----:B------:R-:W-:Y:S01]  /*0680*/  IADD3 R3, P0, RZ, -R18, RZ ;  /* 0x80000012ff037210 */ /* 0x000fe20007f1e0ff */
[----:B------:R-:W-:-:S04]  /*0690*/  IMAD.MOV.U32 R9, RZ, RZ, R18 ;  /* 0x000000ffff097224 */ /* 0x000fc800078e0012 */
[----:B------:R-:W-:Y:S02]  /*06a0*/  IMAD.X R2, RZ, RZ, ~R2, P0 ;  /* 0x000000ffff027224 */ /* 0x000fe400000e0e02 */
[----:B------:R-:W-:-:S04]  /*06b0*/  IMAD.WIDE.U32 R10, R3, UR4, R10 ;  /* 0x00000004030a7c25 */ /* 0x000fc8000f8e000a */
[----:B------:R-:W-:Y:S02]  /*06c0*/  IMAD R2, R2, UR4, RZ ;  /* 0x0000000402027c24 */ /* 0x000fe4000f8e02ff */
[----:B------:R-:W-:Y:S02]  /*06d0*/  IMAD.MOV.U32 R19, RZ, RZ, R10 ;  /* 0x000000ffff137224 */ /* 0x000fe400078e000a */
[----:B------:R-:W-:-:S04]  /*06e0*/  IMAD R3, R3, UR5, R2 ;  /* 0x0000000503037c24 */ /* 0x000fc8000f8e0202 */
[----:B------:R-:W-:Y:S01]  /*06f0*/  IMAD.IADD R26, R3, 0x1, R11 ;  /* 0x00000001031a7824 */ /* 0x000fe200078e020b */
[----:B------:R-:W-:Y:S05]  /*0700*/  BRA `(.L_x_8) ;  /* 0x0000015000007947 */ /* 0x000fea0003800000 */
.L_x_7:
[----:B------:R-:W0:Y:S01]  /*0710*/  I2F.U32.RP R11, UR4 ;  /* 0x00000004000b7d06 */ /* 0x000e220008209000 */
[----:B------:R-:W-:Y:S01]  /*0720*/  IMAD R9, RZ, RZ, -UR4 ;  /* 0x80000004ff097e24 */ /* 0x000fe2000f8e02ff */
[----:B------:R-:W-:Y:S01]  /*0730*/  ISETP.NE.U32.AND P2, PT, RZ, UR4, PT ;  /* 0x00000004ff007c0c */ /* 0x000fe2000bf45070 */
[----:B------:R-:W-:Y:S02]  /*0740*/  IMAD.MOV.U32 R2, RZ, RZ, RZ ;  /* 0x000000ffff027224 */ /* 0x000fe400078e00ff */
[----:B------:R-:W-:-:S03]  /*0750*/  IMAD.MOV.U32 R26, RZ, RZ, RZ ;  /* 0x000000ffff1a7224 */ /* 0x000fc600078e00ff */
[----:B0-----:R-:W0:Y:S02]  /*0760*/  MUFU.RCP R11, R11 ;  /* 0x0000000b000b7308 */ /* 0x001e240000001000 */
[----:B0-----:R-:W-:-:S06]  /*0770*/  IADD3 R12, R11, 0xffffffe, RZ ;  /* 0x0ffffffe0b0c7810 */ /* 0x001fcc0007ffe0ff */
[----:B------:R-:W0:Y:S02]  /*0780*/  F2I.FTZ.U32.TRUNC.NTZ R3, R12 ;  /* 0x0000000c00037305 */ /* 0x000e24000021f000 */
[----:B0-----:R-:W-:-:S04]  /*0790*/  IMAD R9, R9, R3, RZ ;  /* 0x0000000309097224 */ /* 0x001fc800078e02ff */
        /* <DEDUP_REMOVED lines=10> */
[----:B------:R-:W-:-:S04]  /*0840*/  IMAD.MOV R19, RZ, RZ, -R9 ;  /* 0x000000ffff137224 */ /* 0x000fc800078e0a09 */
[----:B------:R-:W-:-:S03]  /*0850*/  IMAD R19, R19, UR4, R10 ;  /* 0x0000000413137c24 */ /* 0x000fc6000f8e020a */
.L_x_8:
[----:B------:R-:W-:Y:S05]  /*0860*/  BSYNC B0 ;  /* 0x0000000000007941 */ /* 0x000fea0003800000 */
.L_x_6:
        /* <DEDUP_REMOVED lines=13> */
.L_x_10:
[----:B------:R-:W0:Y:S01]  /*0940*/  I2F.U32.RP R11, c[0x0][0x174] ;  /* 0x00005d00000b7b06 */ /* 0x000e220000209000 */
[----:B------:R-:W-:Y:S01]  /*0950*/  IMAD.MOV.U32 R2, RZ, RZ, RZ ;  /* 0x000000ffff027224 */ /* 0x000fe200078e00ff */
[----:B------:R-:W-:-:S06]  /*0960*/  ISETP.NE.U32.AND P2, PT, RZ, c[0x0][0x174], PT ;  /* 0x00005d00ff007a0c */ /* 0x000fcc0003f45070 */
[----:B0-----:R-:W0:Y:S02]  /*0970*/  MUFU.RCP R11, R11 ;  /* 0x0000000b000b7308 */ /* 0x001e240000001000 */
[----:B0-----:R-:W-:-:S06]  /*0980*/  IADD3 R3, R11, 0xffffffe, RZ ;  /* 0x0ffffffe0b037810 */ /* 0x001fcc0007ffe0ff */
[----:B------:R-:W0:Y:S02]  /*0990*/  F2I.FTZ.U32.TRUNC.NTZ R3, R3 ;  /* 0x0000000300037305 */ /* 0x000e24000021f000 */
[----:B0-----:R-:W-:-:S04]  /*09a0*/  IMAD.MOV R13, RZ, RZ, -R3 ;  /* 0x000000ffff0d7224 */ /* 0x001fc800078e0a03 */
        /* <DEDUP_REMOVED lines=13> */
.L_x_11:
[----:B------:R-:W-:Y:S05]  /*0a80*/  BSYNC B0 ;  /* 0x0000000000007941 */ /* 0x000fea0003800000 */
.L_x_9:
        /* <DEDUP_REMOVED lines=24> */
.L_x_13:
        /* <DEDUP_REMOVED lines=21> */
.L_x_14:
[----:B------:R-:W-:Y:S05]  /*0d60*/  BSYNC B0 ;  /* 0x0000000000007941 */ /* 0x000fea0003800000 */
.L_x_12:
        /* <DEDUP_REMOVED lines=13> */
.L_x_16:
        /* <DEDUP_REMOVED lines=20> */
.L_x_17:
[----:B------:R-:W-:Y:S05]  /*0f80*/  BSYNC B0 ;  /* 0x0000000000007941 */ /* 0x000fea0003800000 */
.L_x_15:
        /* <DEDUP_REMOVED lines=24> */
.L_x_19:
        /* <DEDUP_REMOVED lines=21> */
.L_x_20:
[----:B------:R-:W-:Y:S05]  /*1260*/  BSYNC B0 ;  /* 0x0000000000007941 */ /* 0x000fea0003800000 */
.L_x_18:
        /* <DEDUP_REMOVED lines=13> */
.L_x_22:
        /* <DEDUP_REMOVED lines=20> */
.L_x_23:
[----:B------:R-:W-:Y:S05]  /*1480*/  BSYNC B0 ;  /* 0x0000000000007941 */ /* 0x000fea0003800000 */
.L_x_21:
[----:B------:R-:W0:Y:S01]  /*1490*/  S2R R2, SR_TID.Y ;  /* 0x0000000000027919 */ /* 0x000e220000002200 */
[----:B------:R-:W-:Y:S01]  /*14a0*/  ISETP.GE.AND P0, PT, R7, c[0x0][0x170], PT ;  /* 0x00005c0007007a0c */ /* 0x000fe20003f06270 */
[----:B------:R-:W-:Y:S01]  /*14b0*/  IMAD.MOV.U32 R16, RZ, RZ, 0x4 ;  /* 0x00000004ff107424 */ /* 0x000fe200078e00ff */
[----:B------:R-:W-:Y:S01]  /*14c0*/  BMOV.32.CLEAR RZ, B0 ;  /* 0x0000000000ff7355 */ /* 0x000fe20000100000 */
[----:B------:R-:W0:Y:S01]  /*14d0*/  S2R R3, SR_CTAID.Y ;  /* 0x0000000000037919 */ /* 0x000e220000002600 */
[----:B------:R-:W-:Y:S01]  /*14e0*/  ISETP.GE.OR P0, PT, R6, c[0x0][0x160], P0 ;  /* 0x0000580006007a0c */ /* 0x000fe20000706670 */
[----:B------:R-:W-:Y:S03]  /*14f0*/  BSSY B0, `(.L_x_24) ;  /* 0x00000f3000007945 */ /* 0x000fe60003800000 */
[----:B------:R-:W-:Y:S01]  /*1500*/  ISETP.GE.OR P0, PT, R8, c[0x0][0x174], P0 ;  /* 0x00005d0008007a0c */ /* 0x000fe20000706670 */
[----:B0-----:R-:W-:-:S04]  /*1510*/  IMAD R2, R3, 0x8, R2 ;  /* 0x0000000803027824 */ /* 0x001fc800078e0202 */
[----:B------:R-:W-:-:S04]  /*1520*/  IMAD.SHL.U32 R15, R2, 0x4, RZ ;  /* 0x00000004020f7824 */ /* 0x000fc800078e00ff */
[----:B------:R-:W-:-:S04]  /*1530*/  IMAD.WIDE R2, R15, R16, c[0x0][0x1e0] ;  /* 0x000078000f027625 */ /* 0x000fc800078e0210 */
[----:B------:R-:W-:Y:S01]  /*1540*/  IMAD.WIDE R16, R15, R16, c[0x0][0x1f0] ;  /* 0x00007c000f107625 */ /* 0x000fe200078e0210 */
[----:B------:R-:W-:Y:S05]  /*1550*/  @P0 BRA `(.L_x_25) ;  /* 0x00000ec000000947 */ /* 0x000fea0003800000 */
[----:B------:R-:W-:Y:S01]  /*1560*/  ISETP.GE.AND P0, PT, R15, c[0x0][0x178], PT ;  /* 0x00005e000f007a0c */ /* 0x000fe20003f06270 */
[----:B------:R-:W-:Y:S01]  /*1570*/  BMOV.32.CLEAR RZ, B1 ;  /* 0x0000000001ff7355 */ /* 0x000fe20000100000 */
[----:B------:R-:W-:Y:S10]  /*1580*/  BSSY B1, `(.L_x_26) ;  /* 0x0000038000017945 */ /* 0x000ff40003800000 */
[----:B------:R-:W-:Y:S05]  /*1590*/  @P0 BRA `(.L_x_27) ;  /* 0x0000036000000947 */ /* 0x000fea0003800000 */
[----:B------:R-:W-:Y:S01]  /*15a0*/  SHF.R.S32.HI R20, RZ, 0x1f, R15 ;  /* 0x0000001fff147819 */ /* 0x000fe2000001140f */
[----:B------:R-:W-:-:S02]  /*15b0*/  IMAD R19, R7, c[0x0][0x1b0], RZ ;  /* 0x00006c0007137a24 */ /* 0x000fc400078e02ff */
[----:B------:R-:W-:Y:S01]  /*15c0*/  IMAD R22, R6, c[0x0][0x1b8], RZ ;  /* 0x00006e0006167a24 */ /* 0x000fe200078e02ff */
[----:B------:R-:W-:Y:S01]  /*15d0*/  LEA.HI R20, R20, R15, RZ, 0x5 ;  /* 0x0000000f14147211 */ /* 0x000fe200078f28ff */
[----:B------:R-:W-:Y:S01]  /*15e0*/  IMAD.SHL.U32 R29, R8, 0x20, RZ ;  /* 0x00000020081d7824 */ /* 0x000fe200078e00ff */
[----:B------:R-:W-:Y:S02]  /*15f0*/  SHF.R.S32.HI R21, RZ, 0x1f, R19 ;  /* 0x0000001fff157819 */ /* 0x000fe40000011413 */
[----:B------:R-:W-:Y:S02]  /*1600*/  SHF.R.S32.HI R24, RZ, 0x5, R20 ;  /* 0x00000005ff187819 */ /* 0x000fe40000011414 */
[----:B------:R-:W-:Y:S02]  /*1610*/  LOP3.LUT R20, R20, 0xffffffe0, RZ, 0xc0, !PT ;  /* 0xffffffe014147812 */ /* 0x000fe400078ec0ff */
[--C-:B------:R-:W-:Y:S02]  /*1620*/  IADD3 R19, P0, P1, R29, R19, R22.reuse ;  /* 0x000000131d137210 */ /* 0x100fe4000791e016 */
[----:B------:R-:W-:Y:S01]  /*1630*/  SHF.R.S32.HI R26, RZ, 0x1f, R22 ;  /* 0x0000001fff1a7819 */ /* 0x000fe20000011416 */
[----:B------:R-:W-:Y:S01]  /*1640*/  IMAD R22, R24, c[0x0][0x1b4], RZ ;  /* 0x00006d0018167a24 */ /* 0x000fe200078e02ff */
[----:B------:R-:W-:Y:S01]  /*1650*/  SHF.R.S32.HI R30, RZ, 0x1f, R29 ;  /* 0x0000001fff1e7819 */ /* 0x000fe2000001141d */
[----:B------:R-:W-:-:S03]  /*1660*/  IMAD.IADD R23, R15, 0x1, -R20 ;  /* 0x000000010f177824 */ /* 0x000fc600078e0a14 */
[----:B------:R-:W-:Y:S02]  /*1670*/  IADD3.X R26, R30, R21, R26, P0, P1 ;  /* 0x000000151e1a7210 */ /* 0x000fe400007e241a */
[--C-:B------:R-:W-:Y:S02]  /*1680*/  IADD3 R21, P0, P1, R22, R19, R23.reuse ;  /* 0x0000001316157210 */ /* 0x100fe4000791e017 */
[----:B------:R-:W-:Y:S02]  /*1690*/  SHF.R.S32.HI R19, RZ, 0x1f, R22 ;  /* 0x0000001fff137819 */ /* 0x000fe40000011416 */
[----:B------:R-:W-:-:S04]  /*16a0*/  SHF.R.S32.HI R28, RZ, 0x1f, R23 ;  /* 0x0000001fff1c7819 */ /* 0x000fc80000011417 */
[----:B------:R-:W-:Y:S02]  /*16b0*/  IADD3.X R22, R19, R26, R28, P0, P1 ;  /* 0x0000001a13167210 */ /* 0x000fe400007e241c */
[C---:B------:R-:W-:Y:S02]  /*16c0*/  LEA R20, P0, R21.reuse, c[0x0][0x1a8], 0x2 ;  /* 0x00006a0015147a11 */ /* 0x040fe400078010ff */
[----:B------:R-:W-:Y:S02]  /*16d0*/  ISETP.NE.U32.AND P1, PT, RZ, c[0x0][0x1f0], PT ;  /* 0x00007c00ff007a0c */ /* 0x000fe40003f25070 */
[----:B------:R-:W-:Y:S02]  /*16e0*/  LEA.HI.X R21, R21, c[0x0][0x1ac], R22, 0x2, P0 ;  /* 0x00006b0015157a11 */ /* 0x000fe400000f1416 */
[----:B------:R-:W-:Y:S02]  /*16f0*/  ISETP.NE.U32.AND P0, PT, RZ, c[0x0][0x1e0], PT ;  /* 0x00007800ff007a0c */ /* 0x000fe40003f05070 */
[----:B------:R-:W-:-:S04]  /*1700*/  ISETP.NE.AND.EX P1, PT, RZ, c[0x0][0x1f4], PT, P1 ;  /* 0x00007d00ff007a0c */ /* 0x000fc80003f25310 */
[----:B------:R0:W2:Y:S01]  /*1710*/  LDG.E.SYS R25, [R20] ;  /* 0x0000000014197381 */ /* 0x0000a200001ee900 */
[----:B------:R-:W-:Y:S01]  /*1720*/  ISETP.NE.AND.EX P0, PT, RZ, c[0x0][0x1e4], PT, P0 ;  /* 0x00007900ff007a0c */ /* 0x000fe20003f05300 */
[----:B------:R-:W-:Y:S02]  /*1730*/  IMAD.MOV.U32 R19, RZ, RZ, c[0x0][0x1d8] ;  /* 0x00007600ff137624 */ /* 0x000fe400078e00ff */
[----:B------:R-:W-:-:S08]  /*1740*/  IMAD.MOV.U32 R22, RZ, RZ, RZ ;  /* 0x000000ffff167224 */ /* 0x000fd000078e00ff */
[----:B------:R-:W3:Y:S04]  /*1750*/  @P1 LDG.E.SYS R22, [R16] ;  /* 0x0000000010161381 */ /* 0x000ee800001ee900 */
[----:B------:R-:W3:Y:S01]  /*1760*/  @P0 LDG.E.SYS R19, [R2] ;  /* 0x0000000002130381 */ /* 0x000ee200001ee900 */
[----:B------:R-:W-:Y:S02]  /*1770*/  IMAD R26, R7, c[0x0][0x1c8], RZ ;  /* 0x00007200071a7a24 */ /* 0x000fe400078e02ff */
[----:B------:R-:W-:-:S05]  /*1780*/  IMAD R27, R6, c[0x0][0x1d0], RZ ;  /* 0x00007400061b7a24 */ /* 0x000fca00078e02ff */
[--C-:B------:R-:W-:Y:S02]  /*1790*/  IADD3 R29, P0, P1, R29, R26, R27.reuse ;  /* 0x0000001a1d1d7210 */ /* 0x100fe4000791e01b */
[----:B------:R-:W-:Y:S02]  /*17a0*/  SHF.R.S32.HI R26, RZ, 0x1f, R26 ;  /* 0x0000001fff1a7819 */ /* 0x000fe4000001141a */
[----:B------:R-:W-:-:S04]  /*17b0*/  SHF.R.S32.HI R27, RZ, 0x1f, R27 ;  /* 0x0000001fff1b7819 */ /* 0x000fc8000001141b */
[----:B------:R-:W-:Y:S01]  /*17c0*/  IADD3.X R26, R30, R26, R27, P0, P1 ;  /* 0x0000001a1e1a7210 */ /* 0x000fe200007e241b */
[----:B------:R-:W-:Y:S01]  /*17d0*/  IMAD R24, R24, c[0x0][0x1cc], RZ ;  /* 0x0000730018187a24 */ /* 0x000fe200078e02ff */
[----:B------:R-:W-:Y:S01]  /*17e0*/  BMOV.32.CLEAR RZ, B2 ;  /* 0x0000000002ff7355 */ /* 0x000fe20000100000 */
[----:B------:R-:W-:Y:S03]  /*17f0*/  BSSY B2, `(.L_x_28) ;  /* 0x000000e000027945 */ /* 0x000fe60003800000 */
[----:B0-----:R-:W-:Y:S01]  /*1800*/  IADD3 R20, P1, P2, R24, R29, R23 ;  /* 0x0000001d18147210 */ /* 0x001fe20007a3e017 */
[----:B------:R-:W-:Y:S01]  /*1810*/  IMAD.MOV.U32 R23, RZ, RZ, 0x80 ;  /* 0x00000080ff177424 */ /* 0x000fe200078e00ff */
[----:B--2---:R-:W3:Y:S02]  /*1820*/  I2F R25, R25 ;  /* 0x0000001900197306 */ /* 0x004ee40000201400 */
[----:B---3--:R-:W-:-:S05]  /*1830*/  FFMA R22, R25, R19, R22 ;  /* 0x0000001319167223 */ /* 0x008fca0000000016 */
[----:B------:R-:W-:Y:S02]  /*1840*/  FSETP.GEU.AND P0, PT, R22, -128, PT ;  /* 0xc30000001600780b */ /* 0x000fe40003f0e000 */
[----:B------:R-:W-:-:S04]  /*1850*/  SHF.R.S32.HI R19, RZ, 0x1f, R24 ;  /* 0x0000001fff137819 */ /* 0x000fc80000011418 */
[----:B------:R-:W-:Y:S02]  /*1860*/  IADD3.X R21, R19, R26, R28, P1, P2 ;  /* 0x0000001a13157210 */ /* 0x000fe40000fe441c */
[----:B------:R-:W-:-:S04]  /*1870*/  PRMT R19, R23, 0x7610, R19 ;  /* 0x0000761017137816 */ /* 0x000fc80000000013 */
[----:B------:R-:W-:Y:S05]  /*1880*/  @!P0 BRA `(.L_x_29) ;  /* 0x0000004000008947 */ /* 0x000fea0003800000 */
[----:B------:R-:W-:Y:S01]  /*1890*/  FSETP.GT.AND P0, PT, R22, 127, PT ;  /* 0x42fe00001600780b */ /* 0x000fe20003f04000 */
[----:B------:R-:W-:-:S11]  /*18a0*/  IMAD.MOV.U32 R19, RZ, RZ, 0x7f ;  /* 0x0000007fff137424 */ /* 0x000fd600078e00ff */
[----:B------:R-:W0:Y:S02]  /*18b0*/  @!P0 F2I.S8.NTZ R22, R22 ;  /* 0x0000001600168305 */ /* 0x000e240000202100 */
[----:B0-----:R-:W-:-:S06]  /*18c0*/  @!P0 PRMT R19, R22, 0x7610, R19 ;  /* 0x0000761016138816 */ /* 0x001fcc0000000013 */
.L_x_29:
[----:B------:R-:W-:Y:S05]  /*18d0*/  BSYNC B2 ;  /* 0x0000000000027941 */ /* 0x000fea0003800000 */
.L_x_28:
[----:B------:R-:W-:Y:S02]  /*18e0*/  ULDC.64 UR4, c[0x0][0x1c0] ;  /* 0x0000700000047ab9 */ /* 0x000fe40000000a00 */
[----:B------:R0:W-:Y:S03]  /*18f0*/  STG.E.U8.SYS [R20.64+UR4], R19 ;  /* 0x0000001314007986 */ /* 0x0001e6000c10e104 */
.L_x_27:
[----:B------:R-:W-:Y:S05]  /*1900*/  BSYNC B1 ;  /* 0x0000000000017941 */ /* 0x000fea0003800000 */
.L_x_26:
[----:B0-----:R-:W-:Y:S01]  /*1910*/  IADD3 R19, R15, 0x1, RZ ;  /* 0x000000010f137810 */ /* 0x001fe20007ffe0ff */
[----:B------:R-:W-:Y:S01]  /*1920*/  BMOV.32.CLEAR RZ, B1 ;  /* 0x0000000001ff7355 */ /* 0x000fe20000100000 */
[----:B------:R-:W-:Y:S02]  /*1930*/  BSSY B1, `(.L_x_30) ;  /* 0x0000039000017945 */ /* 0x000fe40003800000 */
[----:B------:R-:W-:-:S12]  /*1940*/  ISETP.GE.AND P0, PT, R19, c[0x0][0x178], PT ;  /* 0x00005e0013007a0c */ /* 0x000fd80003f06270 */
[----:B------:R-:W-:Y:S05]  /*1950*/  @P0 BRA `(.L_x_31) ;  /* 0x0000036000000947 */ /* 0x000fea0003800000 */
[----:B------:R-:W-:Y:S01]  /*1960*/  SHF.R.S32.HI R20, RZ, 0x1f, R19 ;  /* 0x0000001fff147819 */ /* 0x000fe20000011413 */
[----:B------:R-:W-:Y:S02]  /*1970*/  IMAD R22, R7, c[0x0][0x1b0], RZ ;  /* 0x00006c0007167a24 */ /* 0x000fe400078e02ff */
[----:B------:R-:W-:Y:S01]  /*1980*/  IMAD R23, R6, c[0x0][0x1b8], RZ ;  /* 0x00006e0006177a24 */ /* 0x000fe200078e02ff */
[----:B------:R-:W-:Y:S01]  /*1990*/  LEA.HI R20, R20, R19, RZ, 0x5 ;  /* 0x0000001314147211 */ /* 0x000fe200078f28ff */
[----:B------:R-:W-:Y:S01]  /*19a0*/  IMAD.SHL.U32 R27, R8, 0x20, RZ ;  /* 0x00000020081b7824 */ /* 0x000fe200078e00ff */
[----:B------:R-:W-:Y:S02]  /*19b0*/  SHF.R.S32.HI R25, RZ, 0x1f, R22 ;  /* 0x0000001fff197819 */ /* 0x000fe40000011416 */
[----:B------:R-:W-:Y:S02]  /*19c0*/  SHF.R.S32.HI R24, RZ, 0x5, R20 ;  /* 0x00000005ff187819 */ /* 0x000fe40000011414 */
[----:B------:R-:W-:-:S02]  /*19d0*/  LOP3.LUT R20, R20, 0xffffffe0, RZ, 0xc0, !PT ;  /* 0xffffffe014147812 */ /* 0x000fc400078ec0ff */
[--C-:B------:R-:W-:Y:S01]  /*19e0*/  IADD3 R21, P0, P1, R27, R22, R23.reuse ;  /* 0x000000161b157210 */ /* 0x100fe2000791e017 */
[----:B------:R-:W-:Y:S01]  /*19f0*/  IMAD R22, R24, c[0x0][0x1b4], RZ ;  /* 0x00006d0018167a24 */ /* 0x000fe200078e02ff */
[----:B------:R-:W-:Y:S01]  /*1a00*/  SHF.R.S32.HI R26, RZ, 0x1f, R23 ;  /* 0x0000001fff1a7819 */ /* 0x000fe20000011417 */
[----:B------:R-:W-:Y:S01]  /*1a10*/  IMAD.IADD R23, R19, 0x1, -R20 ;  /* 0x0000000113177824 */ /* 0x000fe200078e0a14 */
[----:B------:R-:W-:Y:S02]  /*1a20*/  SHF.R.S32.HI R28, RZ, 0x1f, R27 ;  /* 0x0000001fff1c7819 */ /* 0x000fe4000001141b */
[----:B------:R-:W-:Y:S02]  /*1a30*/  SHF.R.S32.HI R19, RZ, 0x1f, R22 ;  /* 0x0000001fff137819 */ /* 0x000fe40000011416 */
[----:B------:R-:W-:Y:S02]  /*1a40*/  IADD3.X R20, R28, R25, R26, P0, P1 ;  /* 0x000000191c147210 */ /* 0x000fe400007e241a */
[----:B------:R-:W-:-:S02]  /*1a50*/  IADD3 R21, P0, P1, R22, R21, R23 ;  /* 0x0000001516157210 */ /* 0x000fc4000791e017 */
        /* <DEDUP_REMOVED lines=11> */
[----:B------:R-:W3:Y:S04]  /*1b10*/  @P1 LDG.E.SYS R22, [R16+0x4] ;  /* 0x0000040010161381 */ /* 0x000ee800001ee900 */
[----:B------:R-:W3:Y:S01]  /*1b20*/  @P0 LDG.E.SYS R19, [R2+0x4] ;  /* 0x0000040002130381 */ /* 0x000ee200001ee900 */
[----:B------:R-:W-:Y:S02]  /*1b30*/  IMAD R30, R7, c[0x0][0x1c8], RZ ;  /* 0x00007200071e7a24 */ /* 0x000fe400078e02ff */
[----:B------:R-:W-:-:S03]  /*1b40*/  IMAD R29, R6, c[0x0][0x1d0], RZ ;  /* 0x00007400061d7a24 */ /* 0x000fc600078e02ff */
[----:B0-----:R-:W-:Y:S02]  /*1b50*/  SHF.R.S32.HI R21, RZ, 0x1f, R30 ;  /* 0x0000001fff157819 */ /* 0x001fe4000001141e */
[--C-:B------:R-:W-:Y:S02]  /*1b60*/  IADD3 R27, P0, P1, R27, R30, R29.reuse ;  /* 0x0000001e1b1b7210 */ /* 0x100fe4000791e01d */
[----:B------:R-:W-:-:S04]  /*1b70*/  SHF.R.S32.HI R29, RZ, 0x1f, R29 ;  /* 0x0000001fff1d7819 */ /* 0x000fc8000001141d */
[----:B------:R-:W-:Y:S01]  /*1b80*/  IADD3.X R21, R28, R21, R29, P0, P1 ;  /* 0x000000151c157210 */ /* 0x000fe200007e241d */
[----:B------:R-:W-:Y:S01]  /*1b90*/  IMAD R24, R24, c[0x0][0x1cc], RZ ;  /* 0x0000730018187a24 */ /* 0x000fe200078e02ff */
[----:B------:R-:W-:Y:S01]  /*1ba0*/  BMOV.32.CLEAR RZ, B2 ;  /* 0x0000000002ff7355 */ /* 0x000fe20000100000 */
[----:B------:R-:W-:Y:S03]  /*1bb0*/  BSSY B2, `(.L_x_32) ;  /* 0x000000e000027945 */ /* 0x000fe60003800000 */
[----:B------:R-:W-:Y:S01]  /*1bc0*/  IADD3 R20, P1, P2, R24, R27, R23 ;  /* 0x0000001b18147210 */ /* 0x000fe20007a3e017 */
        /* <DEDUP_REMOVED lines=12> */
.L_x_33:
[----:B------:R-:W-:Y:S05]  /*1c90*/  BSYNC B2 ;  /* 0x0000000000027941 */ /* 0x000fea0003800000 */
.L_x_32:
[----:B------:R-:W-:Y:S02]  /*1ca0*/  ULDC.64 UR4, c[0x0][0x1c0] ;  /* 0x0000700000047ab9 */ /* 0x000fe40000000a00 */
[----:B------:R0:W-:Y:S03]  /*1cb0*/  STG.E.U8.SYS [R20.64+UR4], R19 ;  /* 0x0000001314007986 */ /* 0x0001e6000c10e104 */
.L_x_31:
[----:B------:R-:W-:Y:S05]  /*1cc0*/  BSYNC B1 ;  /* 0x0000000000017941 */ /* 0x000fea0003800000 */
.L_x_30:
        /* <DEDUP_REMOVED lines=56> */
.L_x_37:
[----:B------:R-:W-:Y:S05]  /*2050*/  BSYNC B2 ;  /* 0x0000000000027941 */ /* 0x000fea0003800000 */
.L_x_36:
[----:B------:R-:W-:Y:S02]  /*2060*/  ULDC.64 UR4, c[0x0][0x1c0] ;  /* 0x0000700000047ab9 */ /* 0x000fe40000000a00 */
[----:B------:R0:W-:Y:S03]  /*2070*/  STG.E.U8.SYS [R20.64+UR4], R19 ;  /* 0x0000001314007986 */ /* 0x0001e6000c10e104 */
.L_x_35:
[----:B------:R-:W-:Y:S05]  /*2080*/  BSYNC B1 ;  /* 0x0000000000017941 */ /* 0x000fea0003800000 */
.L_x_34:
[----:B0-----:R-:W-:-:S04]  /*2090*/  IADD3 R19, R15, 0x3, RZ ;  /* 0x000000030f137810 */ /* 0x001fc80007ffe0ff */
        /* <DEDUP_REMOVED lines=25> */
[----:B------:R-:W2:Y:S01]  /*2230*/  LDG.E.SYS R20, [R20] ;  /* 0x0000000014147381 */ /* 0x000ea200001ee900 */
[----:B------:R-:W-:Y:S01]  /*2240*/  ISETP.NE.AND.EX P0, PT, RZ, c[0x0][0x1e4], PT, P0 ;  /* 0x00007900ff007a0c */ /* 0x000fe20003f05300 */
[----:B------:R-:W-:Y:S02]  /*2250*/  IMAD.MOV.U32 R8, RZ, RZ, c[0x0][0x1d8] ;  /* 0x00007600ff087624 */ /* 0x000fe400078e00ff */
[----:B------:R-:W-:-:S08]  /*2260*/  IMAD.MOV.U32 R19, RZ, RZ, RZ ;  /* 0x000000ffff137224 */ /* 0x000fd000078e00ff */
[----:B------:R-:W3:Y:S04]  /*2270*/  @P1 LDG.E.SYS R19, [R16+0xc] ;  /* 0x00000c0010131381 */ /* 0x000ee800001ee900 */
[----:B------:R-:W3:Y:S01]  /*2280*/  @P0 LDG.E.SYS R8, [R2+0xc] ;  /* 0x00000c0002080381 */ /* 0x000ee200001ee900 */
[----:B------:R-:W-:Y:S02]  /*2290*/  IMAD R28, R7, c[0x0][0x1c8], RZ ;  /* 0x00007200071c7a24 */ /* 0x000fe400078e02ff */
[----:B------:R-:W-:-:S03]  /*22a0*/  IMAD R29, R6, c[0x0][0x1d0], RZ ;  /* 0x00007400061d7a24 */ /* 0x000fc600078e02ff */
[----:B------:R-:W-:Y:S02]  /*22b0*/  SHF.R.S32.HI R7, RZ, 0x1f, R28 ;  /* 0x0000001fff077819 */ /* 0x000fe4000001141c */
[--C-:B------:R-:W-:Y:S02]  /*22c0*/  IADD3 R6, P0, P1, R27, R28, R29.reuse ;  /* 0x0000001c1b067210 */ /* 0x100fe4000791e01d */
[----:B------:R-:W-:-:S04]  /*22d0*/  SHF.R.S32.HI R29, RZ, 0x1f, R29 ;  /* 0x0000001fff1d7819 */ /* 0x000fc8000001141d */
[----:B------:R-:W-:Y:S01]  /*22e0*/  IADD3.X R7, R26, R7, R29, P0, P1 ;  /* 0x000000071a077210 */ /* 0x000fe200007e241d */
[----:B------:R-:W-:Y:S01]  /*22f0*/  IMAD R23, R23, c[0x0][0x1cc], RZ ;  /* 0x0000730017177a24 */ /* 0x000fe200078e02ff */
[----:B------:R-:W-:Y:S01]  /*2300*/  BMOV.32.CLEAR RZ, B1 ;  /* 0x0000000001ff7355 */ /* 0x000fe20000100000 */
[----:B------:R-:W-:Y:S03]  /*2310*/  BSSY B1, `(.L_x_38) ;  /* 0x000000e000017945 */ /* 0x000fe60003800000 */
[----:B------:R-:W-:Y:S01]  /*2320*/  IADD3 R6, P1, P2, R23, R6, R22 ;  /* 0x0000000617067210 */ /* 0x000fe20007a3e016 */
[----:B--2---:R-:W3:Y:S02]  /*2330*/  I2F R24, R20 ;  /* 0x0000001400187306 */ /* 0x004ee40000201400 */
[----:B---3--:R-:W-:-:S05]  /*2340*/  FFMA R19, R24, R8, R19 ;  /* 0x0000000818137223 */ /* 0x008fca0000000013 */
[----:B------:R-:W-:Y:S01]  /*2350*/  FSETP.GEU.AND P0, PT, R19, -128, PT ;  /* 0xc30000001300780b */ /* 0x000fe20003f0e000 */
[----:B------:R-:W-:Y:S01]  /*2360*/  IMAD.MOV.U32 R20, RZ, RZ, 0x80 ;  /* 0x00000080ff147424 */ /* 0x000fe200078e00ff */
        /* <DEDUP_REMOVED lines=8> */
.L_x_39:
[----:B------:R-:W-:Y:S05]  /*23f0*/  BSYNC B1 ;  /* 0x0000000000017941 */ /* 0x000fea0003800000 */
.L_x_38:
[----:B------:R-:W-:Y:S02]  /*2400*/  ULDC.64 UR4, c[0x0][0x1c0] ;  /* 0x0000700000047ab9 */ /* 0x000fe40000000a00 */
[----:B------:R0:W-:Y:S03]  /*2410*/  STG.E.U8.SYS [R6.64+UR4], R8 ;  /* 0x0000000806007986 */ /* 0x0001e6000c10e104 */
.L_x_25:
[----:B------:R-:W-:Y:S05]  /*2420*/  BSYNC B0 ;  /* 0x0000000000007941 */ /* 0x000fea0003800000 */
.L_x_24:
[----:B------:R-:W-:Y:S01]  /*2430*/  ISETP.GE.AND P0, PT, R10, c[0x0][0x170], PT ;  /* 0x00005c000a007a0c */ /* 0x000fe20003f06270 */
[----:B------:R-:W-:Y:S01]  /*2440*/  BMOV.32.CLEAR RZ, B0 ;  /* 0x0000000000ff7355 */ /* 0x000fe20000100000 */
[----:B------:R-:W-:Y:S02]  /*2450*/  BSSY B0, `(.L_x_40) ;  /* 0x00000ee000007945 */ /* 0x000fe40003800000 */
[----:B------:R-:W-:-:S04]  /*2460*/  ISETP.GE.OR P0, PT, R9, c[0x0][0x160], P0 ;  /* 0x0000580009007a0c */ /* 0x000fc80000706670 */
[----:B------:R-:W-:-:S12]  /*2470*/  ISETP.GE.OR P0, PT, R11, c[0x0][0x174], P0 ;  /* 0x00005d000b007a0c */ /* 0x000fd80000706670 */
[----:B------:R-:W-:Y:S05]  /*2480*/  @P0 BRA `(.L_x_41) ;  /* 0x00000ea000000947 */ /* 0x000fea0003800000 */
[----:B------:R-:W-:Y:S01]  /*2490*/  ISETP.GE.AND P0, PT, R15, c[0x0][0x178], PT ;  /* 0x00005e000f007a0c */ /* 0x000fe20003f06270 */
[----:B------:R-:W-:Y:S01]  /*24a0*/  BMOV.32.CLEAR RZ, B1 ;  /* 0x0000000001ff7355 */ /* 0x000fe20000100000 */
[----:B------:R-:W-:Y:S10]  /*24b0*/  BSSY B1, `(.L_x_42) ;  /* 0x0000037000017945 */ /* 0x000ff40003800000 */
[----:B------:R-:W-:Y:S05]  /*24c0*/  @P0 BRA `(.L_x_43) ;  /* 0x0000035000000947 */ /* 0x000fea0003800000 */
[----:B0-----:R-:W-:Y:S01]  /*24d0*/  SHF.R.S32.HI R8, RZ, 0x1f, R15 ;  /* 0x0000001fff087819 */ /* 0x001fe2000001140f */
[----:B------:R-:W-:-:S02]  /*24e0*/  IMAD R6, R10, c[0x0][0x1b0], RZ ;  /* 0x00006c000a067a24 */ /* 0x000fc400078e02ff */
[----:B------:R-:W-:Y:S01]  /*24f0*/  IMAD R7, R9, c[0x0][0x1b8], RZ ;  /* 0x00006e0009077a24 */ /* 0x000fe200078e02ff */
[----:B------:R-:W-:Y:S01]  /*2500*/  LEA.HI R19, R8, R15, RZ, 0x5 ;  /* 0x0000000f08137211 */ /* 0x000fe200078f28ff */
[----:B------:R-:W-:Y:S01]  /*2510*/  IMAD.SHL.U32 R23, R11, 0x20, RZ ;  /* 0x000000200b177824 */ /* 0x000fe200078e00ff */
[----:B------:R-:W-:Y:S02]  /*2520*/  SHF.R.S32.HI R8, RZ, 0x1f, R6 ;  /* 0x0000001fff087819 */ /* 0x000fe40000011406 */
[----:B------:R-:W-:Y:S02]  /*2530*/  SHF.R.S32.HI R27, RZ, 0x5, R19 ;  /* 0x00000005ff1b7819 */ /* 0x000fe40000011413 */
[----:B------:R-:W-:Y:S02]  /*2540*/  LOP3.LUT R20, R19, 0xffffffe0, RZ, 0xc0, !PT ;  /* 0xffffffe013147812 */ /* 0x000fe400078ec0ff */
[--C-:B------:R-:W-:Y:S01]  /*2550*/  IADD3 R6, P0, P1, R23, R6, R7.reuse ;  /* 0x0000000617067210 */ /* 0x100fe2000791e007 */
[----:B------:R-:W-:Y:S01]  /*2560*/  IMAD R19, R27, c[0x0][0x1b4], RZ ;  /* 0x00006d001b137a24 */ /* 0x000fe200078e02ff */
[----:B------:R-:W-:Y:S01]  /*2570*/  SHF.R.S32.HI R7, RZ, 0x1f, R7 ;  /* 0x0000001fff077819 */ /* 0x000fe20000011407 */
[----:B------:R-:W-:Y:S01]  /*2580*/  IMAD.IADD R25, R15, 0x1, -R20 ;  /* 0x000000010f197824 */ /* 0x000fe200078e0a14 */
[----:B------:R-:W-:-:S04]  /*2590*/  SHF.R.S32.HI R24, RZ, 0x1f, R23 ;  /* 0x0000001fff187819 */ /* 0x000fc80000011417 */
[----:B------:R-:W-:Y:S02]  /*25a0*/  IADD3.X R8, R24, R8, R7, P0, P1 ;  /* 0x0000000818087210 */ /* 0x000fe400007e2407 */
[----:B------:R-:W-:Y:S02]  /*25b0*/  IADD3 R7, P0, P1, R19, R6, R25 ;  /* 0x0000000613077210 */ /* 0x000fe4000791e019 */
        /* <DEDUP_REMOVED lines=23> */
[----:B0-----:R-:W-:Y:S02]  /*2730*/  IADD3 R6, P1, P2, R28, R23, R25 ;  /* 0x000000171c067210 */ /* 0x001fe40007a3e019 */
[----:B------:R-:W-:-:S04]  /*2740*/  SHF.R.S32.HI R28, RZ, 0x1f, R28 ;  /* 0x0000001fff1c7819 */ /* 0x000fc8000001141c */
[----:B------:R-:W-:Y:S01]  /*2750*/  IADD3.X R7, R28, R21, R26, P1, P2 ;  /* 0x000000151c077210 */ /* 0x000fe20000fe441a */
[----:B--2---:R-:W3:Y:S02]  /*2760*/  I2F R20, R20 ;  /* 0x0000001400147306 */ /* 0x004ee40000201400 */
[----:B---3--:R-:W-:-:S05]  /*2770*/  FFMA R19, R20, R8, R19 ;  /* 0x0000000814137223 */ /* 0x008fca0000000013 */
[----:B------:R-:W-:Y:S01]  /*2780*/  FSETP.GEU.AND P0, PT, R19, -128, PT ;  /* 0xc30000001300780b */ /* 0x000fe20003f0e000 */
[----:B------:R-:W-:-:S11]  /*2790*/  IMAD.MOV.U32 R8, RZ, RZ, 0x80 ;  /* 0x00000080ff087424 */ /* 0x000fd600078e00ff */
[----:B------:R-:W-:Y:S05]  /*27a0*/  @!P0 BRA `(.L_x_45) ;  /* 0x0000004000008947 */ /* 0x000fea0003800000 */
[----:B------:R-:W-:Y:S01]  /*27b0*/  FSETP.GT.AND P0, PT, R19, 127, PT ;  /* 0x42fe00001300780b */ /* 0x000fe20003f04000 */
[----:B------:R-:W-:-:S11]  /*27c0*/  IMAD.MOV.U32 R8, RZ, RZ, 0x7f ;  /* 0x0000007fff087424 */ /* 0x000fd600078e00ff */
[----:B------:R-:W0:Y:S02]  /*27d0*/  @!P0 F2I.S8.NTZ R19, R19 ;  /* 0x0000001300138305 */ /* 0x000e240000202100 */
[----:B0-----:R-:W-:-:S06]  /*27e0*/  @!P0 PRMT R8, R19, 0x7610, R8 ;  /* 0x0000761013088816 */ /* 0x001fcc0000000008 */
.L_x_45:
[----:B------:R-:W-:Y:S05]  /*27f0*/  BSYNC B2 ;  /* 0x0000000000027941 */ /* 0x000fea0003800000 */
.L_x_44:
[----:B------:R-:W-:Y:S02]  /*2800*/  ULDC.64 UR4, c[0x0][0x1c0] ;  /* 0x0000700000047ab9 */ /* 0x000fe40000000a00 */
[----:B------:R0:W-:Y:S03]  /*2810*/  STG.E.U8.SYS [R6.64+UR4], R8 ;  /* 0x0000000806007986 */ /* 0x0001e6000c10e104 */
.L_x_43:
[----:B------:R-:W-:Y:S05]  /*2820*/  BSYNC B1 ;  /* 0x0000000000017941 */ /* 0x000fea0003800000 */
.L_x_42:
        /* <DEDUP_REMOVED lines=56> */
.L_x_49:
[----:B------:R-:W-:Y:S05]  /*2bb0*/  BSYNC B2 ;  /* 0x0000000000027941 */ /* 0x000fea0003800000 */
.L_x_48:
[----:B------:R-:W-:Y:S02]  /*2bc0*/  ULDC.64 UR4, c[0x0][0x1c0] ;  /* 0x0000700000047ab9 */ /* 0x000fe40000000a00 */
[----:B------:R0:W-:Y:S03]  /*2bd0*/  STG.E.U8.SYS [R6.64+UR4], R8 ;  /* 0x0000000806007986 */ /* 0x0001e6000c10e104 */
.L_x_47:
[----:B------:R-:W-:Y:S05]  /*2be0*/  BSYNC B1 ;  /* 0x0000000000017941 */ /* 0x000fea0003800000 */
.L_x_46:
        /* <DEDUP_REMOVED lines=56> */
.L_x_53:
[----:B------:R-:W-:Y:S05]  /*2f70*/  BSYNC B2 ;  /* 0x0000000000027941 */ /* 0x000fea0003800000 */
.L_x_52:
[----:B------:R-:W-:Y:S02]  /*2f80*/  ULDC.64 UR4, c[0x0][0x1c0] ;  /* 0x0000700000047ab9 */ /* 0x000fe40000000a00 */
[----:B------:R0:W-:Y:S03]  /*2f90*/  STG.E.U8.SYS [R6.64+UR4], R8 ;  /* 0x0000000806007986 */ /* 0x0001e6000c10e104 */
.L_x_51:
[----:B------:R-:W-:Y:S05]  /*2fa0*/  BSYNC B1 ;  /* 0x0000000000017941 */ /* 0x000fea0003800000 */
.L_x_50:
        /* <DEDUP_REMOVED lines=41> */
[----:B------:R-:W-:Y:S02]  /*3240*/  IADD3 R6, P1, P2, R24, R9, R22 ;  /* 0x0000000918067210 */ /* 0x000fe40007a3e016 */
        /* <DEDUP_REMOVED lines=11> */
.L_x_55:
[----:B------:R-:W-:Y:S05]  /*3300*/  BSYNC B1 ;  /* 0x0000000000017941 */ /* 0x000fea0003800000 */
.L_x_54:
[----:B------:R-:W-:Y:S02]  /*3310*/  ULDC.64 UR4, c[0x0][0x1c0] ;  /* 0x0000700000047ab9 */ /* 0x000fe40000000a00 */
[----:B------:R0:W-:Y:S03]  /*3320*/  STG.E.U8.SYS [R6.64+UR4], R8 ;  /* 0x0000000806007986 */ /* 0x0001e6000c10e104 */
.L_x_41:
[----:B------:R-:W-:Y:S05]  /*3330*/  BSYNC B0 ;  /* 0x0000000000007941 */ /* 0x000fea0003800000 */
.L_x_40:
        /* <DEDUP_REMOVED lines=60> */
.L_x_61:
[----:B------:R-:W-:Y:S05]  /*3700*/  BSYNC B2 ;  /* 0x0000000000027941 */ /* 0x000fea0003800000 */
.L_x_60:
[----:B------:R-:W-:Y:S02]  /*3710*/  ULDC.64 UR4, c[0x0][0x1c0] ;  /* 0x0000700000047ab9 */ /* 0x000fe40000000a00 */
[----:B------:R0:W-:Y:S03]  /*3720*/  STG.E.U8.SYS [R6.64+UR4], R8 ;  /* 0x0000000806007986 */ /* 0x0001e6000c10e104 */
.L_x_59:
[----:B------:R-:W-:Y:S05]  /*3730*/  BSYNC B1 ;  /* 0x0000000000017941 */ /* 0x000fea0003800000 */
.L_x_58:
        /* <DEDUP_REMOVED lines=35> */
[----:B------:R-:W-:-:S05]  /*3970*/  IMAD R24, R12, c[0x0][0x1d0], RZ ;  /* 0x000074000c187a24 */ /* 0x000fca00078e02ff */
[----:B------:R-:W-:Y:S02]  /*3980*/  IADD3 R11, P0, P1, R11, R22, R24 ;  /* 0x000000160b0b7210 */ /* 0x000fe4000791e018 */
[----:B------:R-:W-:Y:S02]  /*3990*/  SHF.R.S32.HI R22, RZ, 0x1f, R22 ;  /* 0x0000001fff167819 */ /* 0x000fe40000011416 */
[----:B0-----:R-:W-:-:S04]  /*39a0*/  SHF.R.S32.HI R7, RZ, 0x1f, R24 ;  /* 0x0000001fff077819 */ /* 0x001fc80000011418 */
        /* <DEDUP_REMOVED lines=17> */
.L_x_65:
[----:B------:R-:W-:Y:S05]  /*3ac0*/  BSYNC B2 ;  /* 0x0000000000027941 */ /* 0x000fea0003800000 */
.L_x_64:
[----:B------:R-:W-:Y:S02]  /*3ad0*/  ULDC.64 UR4, c[0x0][0x1c0] ;  /* 0x0000700000047ab9 */ /* 0x000fe40000000a00 */
[----:B------:R0:W-:Y:S03]  /*3ae0*/  STG.E.U8.SYS [R6.64+UR4], R8 ;  /* 0x0000000806007986 */ /* 0x0001e6000c10e104 */
.L_x_63:
[----:B------:R-:W-:Y:S05]  /*3af0*/  BSYNC B1 ;  /* 0x0000000000017941 */ /* 0x000fea0003800000 */
.L_x_62:
        /* <DEDUP_REMOVED lines=56> */
.L_x_69:
[----:B------:R-:W-:Y:S05]  /*3e80*/  BSYNC B2 ;  /* 0x0000000000027941 */ /* 0x000fea0003800000 */
.L_x_68:
[----:B------:R-:W-:Y:S02]  /*3e90*/  ULDC.64 UR4, c[0x0][0x1c0] ;  /* 0x0000700000047ab9 */ /* 0x000fe40000000a00 */
[----:B------:R0:W-:Y:S03]  /*3ea0*/  STG.E.U8.SYS [R6.64+UR4], R8 ;  /* 0x0000000806007986 */ /* 0x0001e6000c10e104 */
.L_x_67:
[----:B------:R-:W-:Y:S05]  /*3eb0*/  BSYNC B1 ;  /* 0x0000000000017941 */ /* 0x000fea0003800000 */
.L_x_66:
        /* <DEDUP_REMOVED lines=54> */
.L_x_71:
[----:B------:R-:W-:Y:S05]  /*4220*/  BSYNC B1 ;  /* 0x0000000000017941 */ /* 0x000fea0003800000 */
.L_x_70:
[----:B------:R-:W-:Y:S02]  /*4230*/  ULDC.64 UR4, c[0x0][0x1c0] ;  /* 0x0000700000047ab9 */ /* 0x000fe40000000a00 */
[----:B------:R0:W-:Y:S03]  /*4240*/  STG.E.U8.SYS [R6.64+UR4], R8 ;  /* 0x0000000806007986 */ /* 0x0001e6000c10e104 */
.L_x_57:
[----:B------:R-:W-:Y:S05]  /*4250*/  BSYNC B0 ;  /* 0x0000000000007941 */ /* 0x000fea0003800000 */
.L_x_56:
[----:B------:R-:W-:-:S04]  /*4260*/  ISETP.GE.AND P0, PT, R5, c[0x0][0x170], PT ;  /* 0x00005c0005007a0c */ /* 0x000fc80003f06270 */
[----:B------:R-:W-:-:S04]  /*4270*/  ISETP.GE.OR P0, PT, R4, c[0x0][0x160], P0 ;  /* 0x0000580004007a0c */ /* 0x000fc80000706670 */
[----:B------:R-:W-:-:S12]  /*4280*/  ISETP.GE.OR P0, PT, R18, c[0x0][0x174], P0 ;  /* 0x00005d0012007a0c */ /* 0x000fd80000706670 */
[----:B------:R-:W-:Y:S05]  /*4290*/  @P0 EXIT ;  /* 0x000000000000094d */ /* 0x000fea0003800000 */
        /* <DEDUP_REMOVED lines=54> */
.L_x_75:
[----:B------:R-:W-:Y:S05]  /*4600*/  BSYNC B1 ;  /* 0x0000000000017941 */ /* 0x000fea0003800000 */
.L_x_74:
[----:B------:R-:W-:Y:S02]  /*4610*/  ULDC.64 UR4, c[0x0][0x1c0] ;  /* 0x0000700000047ab9 */ /* 0x000fe40000000a00 */
[----:B------:R0:W-:Y:S03]  /*4620*/  STG.E.U8.SYS [R6.64+UR4], R8 ;  /* 0x0000000806007986 */ /* 0x0001e6000c10e104 */
.L_x_73:
[----:B------:R-:W-:Y:S05]  /*4630*/  BSYNC B0 ;  /* 0x0000000000007941 */ /* 0x000fea0003800000 */
.L_x_72:
        /* <DEDUP_REMOVED lines=56> */
.L_x_79:
[----:B------:R-:W-:Y:S05]  /*49c0*/  BSYNC B1 ;  /* 0x0000000000017941 */ /* 0x000fea0003800000 */
.L_x_78:
[----:B------:R-:W-:Y:S02]  /*49d0*/  ULDC.64 UR4, c[0x0][0x1c0] ;  /* 0x0000700000047ab9 */ /* 0x000fe40000000a00 */
[----:B------:R0:W-:Y:S03]  /*49e0*/  STG.E.U8.SYS [R6.64+UR4], R8 ;  /* 0x0000000806007986 */ /* 0x0001e6000c10e104 */
.L_x_77:
[----:B------:R-:W-:Y:S05]  /*49f0*/  BSYNC B0 ;  /* 0x0000000000007941 */ /* 0x000fea0003800000 */
.L_x_76:
        /* <DEDUP_REMOVED lines=56> */
.L_x_83:
[----:B------:R-:W-:Y:S05]  /*4d80*/  BSYNC B1 ;  /* 0x0000000000017941 */ /* 0x000fea0003800000 */
.L_x_82:
[----:B------:R-:W-:Y:S02]  /*4d90*/  ULDC.64 UR4, c[0x0][0x1c0] ;  /* 0x0000700000047ab9 */ /* 0x000fe40000000a00 */
[----:B------:R0:W-:Y:S03]  /*4da0*/  STG.E.U8.SYS [R6.64+UR4], R8 ;  /* 0x0000000806007986 */ /* 0x0001e6000c10e104 */
.L_x_81:
[----:B------:R-:W-:Y:S05]  /*4db0*/  BSYNC B0 ;  /* 0x0000000000007941 */ /* 0x000fea0003800000 */
.L_x_80:
[----:B------:R-:W-:-:S04]  /*4dc0*/  IADD3 R15, R15, 0x3, RZ ;  /* 0x000000030f0f7810 */ /* 0x000fc80007ffe0ff */
[----:B------:R-:W-:-:S12]  /*4dd0*/  ISETP.GE.AND P0, PT, R15, c[0x0][0x178], PT ;  /* 0x00005e000f007a0c */ /* 0x000fd80003f06270 */
[----:B------:R-:W-:Y:S05]  /*4de0*/  @P0 EXIT ;  /* 0x000000000000094d */ /* 0x000fea0003800000 */
[----:B0-----:R-:W-:Y:S01]  /*4df0*/  SHF.R.S32.HI R6, RZ, 0x1f, R15 ;  /* 0x0000001fff067819 */ /* 0x001fe2000001140f */
        /* <DEDUP_REMOVED lines=24> */
[----:B------:R-:W-:-:S08]  /*4f80*/  IMAD.MOV.U32 R9, RZ, RZ, RZ ;  /* 0x000000ffff097224 */ /* 0x000fd000078e00ff */
[----:B------:R-:W3:Y:S04]  /*4f90*/  @P1 LDG.E.SYS R9, [R16+0xc] ;  /* 0x00000c0010091381 */ /* 0x000ee800001ee900 */
[----:B------:R-:W3:Y:S01]  /*4fa0*/  @P0 LDG.E.SYS R0, [R2+0xc] ;  /* 0x00000c0002000381 */ /* 0x000ee200001ee900 */
[----:B------:R-:W-:Y:S02]  /*4fb0*/  IMAD R5, R5, c[0x0][0x1c8], RZ ;  /* 0x0000720005057a24 */ /* 0x000fe400078e02ff */
[----:B------:R-:W-:-:S05]  /*4fc0*/  IMAD R13, R4, c[0x0][0x1d0], RZ ;  /* 0x00007400040d7a24 */ /* 0x000fca00078e02ff */
[----:B------:R-:W-:Y:S02]  /*4fd0*/  IADD3 R4, P0, P1, R18, R5, R13 ;  /* 0x0000000512047210 */ /* 0x000fe4000791e00d */
[----:B------:R-:W-:Y:S02]  /*4fe0*/  SHF.R.S32.HI R5, RZ, 0x1f, R5 ;  /* 0x0000001fff057819 */ /* 0x000fe40000011405 */
[----:B------:R-:W-:Y:S01]  /*4ff0*/  SHF.R.S32.HI R13, RZ, 0x1f, R13 ;  /* 0x0000001fff0d7819 */ /* 0x000fe2000001140d */
[----:B------:R-:W-:Y:S01]  /*5000*/  IMAD R12, R12, c[0x0][0x1cc], RZ ;  /* 0x000073000c0c7a24 */ /* 0x000fe200078e02ff */
[----:B------:R-:W-:Y:S01]  /*5010*/  BMOV.32.CLEAR RZ, B0 ;  /* 0x0000000000ff7355 */ /* 0x000fe20000100000 */
[----:B------:R-:W-:Y:S01]  /*5020*/  BSSY B0, `(.L_x_84) ;  /* 0x000000f000007945 */ /* 0x000fe20003800000 */
[----:B--2---:R-:W3:Y:S02]  /*5030*/  I2F R8, R6 ;  /* 0x0000000600087306 */ /* 0x004ee40000201400 */
[----:B---3--:R-:W-:Y:S01]  /*5040*/  FFMA R8, R8, R0, R9 ;  /* 0x0000000008087223 */ /* 0x008fe20000000009 */
[----:B------:R-:W-:-:S04]  /*5050*/  IADD3.X R0, R10, R5, R13, P0, P1 ;  /* 0x000000050a007210 */ /* 0x000fc800007e240d */
[----:B------:R-:W-:Y:S02]  /*5060*/  FSETP.GEU.AND P0, PT, R8, -128, PT ;  /* 0xc30000000800780b */ /* 0x000fe40003f0e000 */
[----:B------:R-:W-:Y:S01]  /*5070*/  IADD3 R2, P1, P2, R12, R4, R15 ;  /* 0x000000040c027210 */ /* 0x000fe20007a3e00f */
[----:B------:R-:W-:Y:S01]  /*5080*/  IMAD.MOV.U32 R4, RZ, RZ, 0x80 ;  /* 0x00000080ff047424 */ /* 0x000fe200078e00ff */
[----:B------:R-:W-:-:S04]  /*5090*/  SHF.R.S32.HI R12, RZ, 0x1f, R12 ;  /* 0x0000001fff0c7819 */ /* 0x000fc8000001140c */
[----:B------:R-:W-:Y:S02]  /*50a0*/  IADD3.X R3, R12, R0, R11, P1, P2 ;  /* 0x000000000c037210 */ /* 0x000fe40000fe440b */
[----:B------:R-:W-:Y:S02]  /*50b0*/  PRMT R0, R4, 0x7610, R0 ;  /* 0x0000761004007816 */ /* 0x000fe40000000000 */
[----:B------:R-:W-:Y:S05]  /*50c0*/  @!P0 BRA `(.L_x_85) ;  /* 0x0000004000008947 */ /* 0x000fea0003800000 */
[----:B------:R-:W-:Y:S01]  /*50d0*/  FSETP.GT.AND P0, PT, R8, 127, PT ;  /* 0x42fe00000800780b */ /* 0x000fe20003f04000 */
[----:B------:R-:W-:-:S11]  /*50e0*/  IMAD.MOV.U32 R0, RZ, RZ, 0x7f ;  /* 0x0000007fff007424 */ /* 0x000fd600078e00ff */
[----:B------:R-:W0:Y:S02]  /*50f0*/  @!P0 F2I.S8.NTZ R4, R8 ;  /* 0x0000000800048305 */ /* 0x000e240000202100 */
[----:B0-----:R-:W-:-:S06]  /*5100*/  @!P0 PRMT R0, R4, 0x7610, R0 ;  /* 0x0000761004008816 */ /* 0x001fcc0000000000 */
.L_x_85:
[----:B------:R-:W-:Y:S05]  /*5110*/  BSYNC B0 ;  /* 0x0000000000007941 */ /* 0x000fea0003800000 */
.L_x_84:
[----:B------:R-:W-:Y:S02]  /*5120*/  ULDC.64 UR4, c[0x0][0x1c0] ;  /* 0x0000700000047ab9 */ /* 0x000fe40000000a00 */
[----:B------:R-:W-:Y:S01]  /*5130*/  STG.E.U8.SYS [R2.64+UR4], R0 ;  /* 0x0000000002007986 */ /* 0x000fe2000c10e104 */
[----:B------:R-:W-:Y:S05]  /*5140*/  EXIT ;  /* 0x000000000000794d */ /* 0x000fea0003800000 */
        .weak           $__internal_0_$__cuda_sm20_div_s64
        .type           $__internal_0_$__cuda_sm20_div_s64,@function
        .size           $__internal_0_$__cuda_sm20_div_s64,(.L_x_651 - $__internal_0_$__cuda_sm20_div_s64)
$__internal_0_$__cuda_sm20_div_s64:
[-C--:B------:R-:W-:Y:S02]  /*5150*/  IADD3 R3, P1, RZ, -R18.reuse, RZ ;  /* 0x80000012ff037210 */ /* 0x080fe40007f3e0ff */
[----:B------:R-:W-:Y:S02]  /*5160*/  ISETP.GE.AND P0, PT, R25, RZ, PT ;  /* 0x000000ff1900720c */ /* 0x000fe40003f06270 */
[----:B------:R-:W-:Y:S01]  /*5170*/  ISETP.GE.AND P3, PT, R26, RZ, PT ;  /* 0x000000ff1a00720c */ /* 0x000fe20003f66270 */
[----:B------:R-:W-:Y:S01]  /*5180*/  IMAD.X R20, RZ, RZ, ~R25, P1 ;  /* 0x000000ffff147224 */ /* 0x000fe200008e0e19 */
[----:B------:R-:W-:-:S04]  /*5190*/  SEL R2, R3, R18, !P0 ;  /* 0x0000001203027207 */ /* 0x000fc80004000000 */
[----:B------:R-:W-:-:S06]  /*51a0*/  SEL R3, R20, R25, !P0 ;  /* 0x0000001914037207 */ /* 0x000fcc0004000000 */
[----:B------:R-:W0:Y:S08]  /*51b0*/  I2F.U64.RP R27, R2 ;  /* 0x00000002001b7312 */ /* 0x000e300000309000 */
[----:B0-----:R-:W0:Y:S02]  /*51c0*/  MUFU.RCP R27, R27 ;  /* 0x0000001b001b7308 */ /* 0x001e240000001000 */
[----:B0-----:R-:W-:-:S06]  /*51d0*/  IADD3 R20, R27, 0x1ffffffe, RZ ;  /* 0x1ffffffe1b147810 */ /* 0x001fcc0007ffe0ff */
[----:B------:R-:W0:Y:S02]  /*51e0*/  F2I.U64.TRUNC R20, R20 ;  /* 0x0000001400147311 */ /* 0x000e24000020d800 */
[----:B0-----:R-:W-:-:S04]  /*51f0*/  IMAD.WIDE.U32 R22, R20, R2, RZ ;  /* 0x0000000214167225 */ /* 0x001fc800078e00ff */
[----:B------:R-:W-:Y:S01]  /*5200*/  IMAD R23, R20, R3, R23 ;  /* 0x0000000314177224 */ /* 0x000fe200078e0217 */
[----:B------:R-:W-:-:S03]  /*5210*/  IADD3 R29, P0, RZ, -R22, RZ ;  /* 0x80000016ff1d7210 */ /* 0x000fc60007f1e0ff */
[----:B------:R-:W-:Y:S02]  /*5220*/  IMAD R23, R21, R2, R23 ;  /* 0x0000000215177224 */ /* 0x000fe400078e0217 */
[----:B------:R-:W-:-:S04]  /*5230*/  IMAD.HI.U32 R22, R20, R29, RZ ;  /* 0x0000001d14167227 */ /* 0x000fc800078e00ff */
[----:B------:R-:W-:Y:S02]  /*5240*/  IMAD.X R31, RZ, RZ, ~R23, P0 ;  /* 0x000000ffff1f7224 */ /* 0x000fe400000e0e17 */
[----:B------:R-:W-:Y:S02]  /*5250*/  IMAD.MOV.U32 R23, RZ, RZ, R20 ;  /* 0x000000ffff177224 */ /* 0x000fe400078e0014 */
[-C--:B------:R-:W-:Y:S02]  /*5260*/  IMAD R27, R21, R31.reuse, RZ ;  /* 0x0000001f151b7224 */ /* 0x080fe400078e02ff */
[----:B------:R-:W-:-:S04]  /*5270*/  IMAD.WIDE.U32 R22, P0, R20, R31, R22 ;  /* 0x0000001f14167225 */ /* 0x000fc80007800016 */
[----:B------:R-:W-:-:S04]  /*5280*/  IMAD.HI.U32 R31, R21, R31, RZ ;  /* 0x0000001f151f7227 */ /* 0x000fc800078e00ff */
[----:B------:R-:W-:-:S05]  /*5290*/  IMAD.HI.U32 R22, P1, R21, R29, R22 ;  /* 0x0000001d15167227 */ /* 0x000fca0007820016 */
[----:B------:R-:W-:Y:S01]  /*52a0*/  IADD3 R23, P2, R27, R22, RZ ;  /* 0x000000161b177210 */ /* 0x000fe20007f5e0ff */
[----:B------:R-:W-:-:S04]  /*52b0*/  IMAD.X R22, R31, 0x1, R21, P0 ;  /* 0x000000011f167824 */ /* 0x000fc800000e0615 */
[----:B------:R-:W-:Y:S01]  /*52c0*/  IMAD.WIDE.U32 R20, R23, R2, RZ ;  /* 0x0000000217147225 */ /* 0x000fe200078e00ff */
[----:B------:R-:W-:-:S03]  /*52d0*/  IADD3.X R27, RZ, RZ, R22, P2, P1 ;  /* 0x000000ffff1b7210 */ /* 0x000fc600017e2416 */
[----:B------:R-:W-:Y:S01]  /*52e0*/  IMAD R21, R23, R3, R21 ;  /* 0x0000000317157224 */ /* 0x000fe200078e0215 */
[----:B------:R-:W-:Y:S02]  /*52f0*/  IADD3 R29, P0, RZ, -R20, RZ ;  /* 0x80000014ff1d7210 */ /* 0x000fe40007f1e0ff */
[----:B------:R-:W-:Y:S01]  /*5300*/  IADD3 R20, P4, RZ, -R19, RZ ;  /* 0x80000013ff147210 */ /* 0x000fe20007f9e0ff */
[----:B------:R-:W-:Y:S02]  /*5310*/  IMAD R21, R27, R2, R21 ;  /* 0x000000021b157224 */ /* 0x000fe400078e0215 */
[----:B------:R-:W-:Y:S01]  /*5320*/  IMAD.HI.U32 R22, R23, R29, RZ ;  /* 0x0000001d17167227 */ /* 0x000fe200078e00ff */
[----:B------:R-:W-:-:S03]  /*5330*/  SEL R31, R20, R19, !P3 ;  /* 0x00000013141f7207 */ /* 0x000fc60005800000 */
[----:B------:R-:W-:Y:S02]  /*5340*/  IMAD.X R28, RZ, RZ, ~R21, P0 ;  /* 0x000000ffff1c7224 */ /* 0x000fe400000e0e15 */
[----:B------:R-:W-:Y:S02]  /*5350*/  IMAD.X R21, RZ, RZ, ~R26, P4 ;  /* 0x000000ffff157224 */ /* 0x000fe400020e0e1a */
[----:B------:R-:W-:-:S06]  /*5360*/  IMAD.WIDE.U32 R22, P0, R23, R28, R22 ;  /* 0x0000001c17167225 */ /* 0x000fcc0007800016 */
[----:B------:R-:W-:-:S04]  /*5370*/  IMAD.HI.U32 R23, P1, R27, R29, R22 ;  /* 0x0000001d1b177227 */ /* 0x000fc80007820016 */
[CC--:B------:R-:W-:Y:S02]  /*5380*/  IMAD R22, R27.reuse, R28.reuse, RZ ;  /* 0x0000001c1b167224 */ /* 0x0c0fe400078e02ff */
[----:B------:R-:W-:-:S03]  /*5390*/  IMAD.HI.U32 R28, R27, R28, RZ ;  /* 0x0000001c1b1c7227 */ /* 0x000fc600078e00ff */
[----:B------:R-:W-:Y:S01]  /*53a0*/  IADD3 R23, P2, R22, R23, RZ ;  /* 0x0000001716177210 */ /* 0x000fe20007f5e0ff */
[----:B------:R-:W-:Y:S01]  /*53b0*/  IMAD.X R27, R28, 0x1, R27, P0 ;  /* 0x000000011c1b7824 */ /* 0x000fe200000e061b */
[----:B------:R-:W-:Y:S01]  /*53c0*/  SEL R28, R21, R26, !P3 ;  /* 0x0000001a151c7207 */ /* 0x000fe20005800000 */
[----:B------:R-:W-:Y:S02]  /*53d0*/  IMAD.MOV.U32 R21, RZ, RZ, RZ ;  /* 0x000000ffff157224 */ /* 0x000fe400078e00ff */
[----:B------:R-:W-:Y:S01]  /*53e0*/  IMAD.HI.U32 R20, R23, R31, RZ ;  /* 0x0000001f17147227 */ /* 0x000fe200078e00ff */
[----:B------:R-:W-:-:S05]  /*53f0*/  IADD3.X R27, RZ, RZ, R27, P2, P1 ;  /* 0x000000ffff1b7210 */ /* 0x000fca00017e241b */
[----:B------:R-:W-:-:S04]  /*5400*/  IMAD.WIDE.U32 R20, R23, R28, R20 ;  /* 0x0000001c17147225 */ /* 0x000fc800078e0014 */
[C---:B------:R-:W-:Y:S02]  /*5410*/  IMAD R23, R27.reuse, R28, RZ ;  /* 0x0000001c1b177224 */ /* 0x040fe400078e02ff */
[----:B------:R-:W-:-:S04]  /*5420*/  IMAD.HI.U32 R20, P0, R27, R31, R20 ;  /* 0x0000001f1b147227 */ /* 0x000fc80007800014 */
[----:B------:R-:W-:Y:S01]  /*5430*/  IMAD.HI.U32 R22, R27, R28, RZ ;  /* 0x0000001c1b167227 */ /* 0x000fe200078e00ff */
[----:B------:R-:W-:-:S03]  /*5440*/  IADD3 R23, P1, R23, R20, RZ ;  /* 0x0000001417177210 */ /* 0x000fc60007f3e0ff */
[----:B------:R-:W-:Y:S02]  /*5450*/  IMAD.X R22, RZ, RZ, R22, P0 ;  /* 0x000000ffff167224 */ /* 0x000fe400000e0616 */
[----:B------:R-:W-:-:S04]  /*5460*/  IMAD.WIDE.U32 R20, R23, R2, RZ ;  /* 0x0000000217147225 */ /* 0x000fc800078e00ff */
[----:B------:R-:W-:Y:S01]  /*5470*/  IMAD.X R27, RZ, RZ, R22, P1 ;  /* 0x000000ffff1b7224 */ /* 0x000fe200008e0616 */
[----:B------:R-:W-:Y:S01]  /*5480*/  IADD3 R31, P1, -R20, R31, RZ ;  /* 0x0000001f141f7210 */ /* 0x000fe20007f3e1ff */
[C---:B------:R-:W-:Y:S01]  /*5490*/  IMAD R21, R23.reuse, R3, R21 ;  /* 0x0000000317157224 */ /* 0x040fe200078e0215 */
[----:B------:R-:W-:Y:S02]  /*54a0*/  IADD3 R20, P2, R23, 0x1, RZ ;  /* 0x0000000117147810 */ /* 0x000fe40007f5e0ff */
[-C--:B------:R-:W-:Y:S01]  /*54b0*/  ISETP.GE.U32.AND P0, PT, R31, R2.reuse, PT ;  /* 0x000000021f00720c */ /* 0x080fe20003f06070 */
[-C--:B------:R-:W-:Y:S02]  /*54c0*/  IMAD R21, R27, R2.reuse, R21 ;  /* 0x000000021b157224 */ /* 0x080fe400078e0215 */
[----:B------:R-:W-:Y:S02]  /*54d0*/  IMAD.X R22, RZ, RZ, R27, P2 ;  /* 0x000000ffff167224 */ /* 0x000fe400010e061b */
[----:B------:R-:W-:Y:S01]  /*54e0*/  IMAD.X R33, R28, 0x1, ~R21, P1 ;  /* 0x000000011c217824 */ /* 0x000fe200008e0e15 */
[----:B------:R-:W-:-:S04]  /*54f0*/  IADD3 R21, P1, R31, -R2, RZ ;  /* 0x800000021f157210 */ /* 0x000fc80007f3e0ff */
[C---:B------:R-:W-:Y:S01]  /*5500*/  ISETP.GE.U32.AND.EX P0, PT, R33.reuse, R3, PT, P0 ;  /* 0x000000032100720c */ /* 0x040fe20003f06100 */
[----:B------:R-:W-:-:S03]  /*5510*/  IMAD.X R29, R33, 0x1, ~R3, P1 ;  /* 0x00000001211d7824 */ /* 0x000fc600008e0e03 */
[----:B------:R-:W-:Y:S02]  /*5520*/  SEL R21, R21, R31, P0 ;  /* 0x0000001f15157207 */ /* 0x000fe40000000000 */
[----:B------:R-:W-:Y:S02]  /*5530*/  SEL R23, R20, R23, P0 ;  /* 0x0000001714177207 */ /* 0x000fe40000000000 */
[----:B------:R-:W-:Y:S02]  /*5540*/  SEL R29, R29, R33, P0 ;  /* 0x000000211d1d7207 */ /* 0x000fe40000000000 */
[----:B------:R-:W-:Y:S02]  /*5550*/  ISETP.GE.U32.AND P1, PT, R21, R2, PT ;  /* 0x000000021500720c */ /* 0x000fe40003f26070 */
[----:B------:R-:W-:Y:S02]  /*5560*/  SEL R20, R22, R27, P0 ;  /* 0x0000001b16147207 */ /* 0x000fe40000000000 */
[----:B------:R-:W-:-:S02]  /*5570*/  IADD3 R2, P2, R23, 0x1, RZ ;  /* 0x0000000117027810 */ /* 0x000fc40007f5e0ff */
[----:B------:R-:W-:Y:S02]  /*5580*/  ISETP.GE.U32.AND.EX P0, PT, R29, R3, PT, P1 ;  /* 0x000000031d00720c */ /* 0x000fe40003f06110 */
[----:B------:R-:W-:Y:S01]  /*5590*/  LOP3.LUT R22, R25, R26, RZ, 0x3c, !PT ;  /* 0x0000001a19167212 */ /* 0x000fe200078e3cff */
[----:B------:R-:W-:Y:S01]  /*55a0*/  IMAD.X R3, RZ, RZ, R20, P2 ;  /* 0x000000ffff037224 */ /* 0x000fe200010e0614 */
[----:B------:R-:W-:Y:S02]  /*55b0*/  SEL R2, R2, R23, P0 ;  /* 0x0000001702027207 */ /* 0x000fe40000000000 */
[----:B------:R-:W-:Y:S02]  /*55c0*/  ISETP.GE.AND P1, PT, R22, RZ, PT ;  /* 0x000000ff1600720c */ /* 0x000fe40003f26270 */
[----:B------:R-:W-:Y:S02]  /*55d0*/  SEL R3, R3, R20, P0 ;  /* 0x0000001403037207 */ /* 0x000fe40000000000 */
[----:B------:R-:W-:-:S02]  /*55e0*/  IADD3 R21, P2, RZ, -R2, RZ ;  /* 0x80000002ff157210 */ /* 0x000fc40007f5e0ff */
[----:B------:R-:W-:Y:S02]  /*55f0*/  ISETP.NE.U32.AND P0, PT, R18, RZ, PT ;  /* 0x000000ff1200720c */ /* 0x000fe40003f05070 */
[----:B------:R-:W-:Y:S01]  /*5600*/  SEL R18, R21, R2, !P1 ;  /* 0x0000000215127207 */ /* 0x000fe20004800000 */
[----:B------:R-:W-:Y:S01]  /*5610*/  IMAD.X R20, RZ, RZ, ~R3, P2 ;  /* 0x000000ffff147224 */ /* 0x000fe200010e0e03 */
[----:B------:R-:W-:Y:S01]  /*5620*/  ISETP.NE.AND.EX P0, PT, R25, RZ, PT, P0 ;  /* 0x000000ff1900720c */ /* 0x000fe20003f05300 */
[----:B------:R-:W-:-:S03]  /*5630*/  IMAD.MOV.U32 R25, RZ, RZ, 0x0 ;  /* 0x00000000ff197424 */ /* 0x000fc600078e00ff */
[----:B------:R-:W-:Y:S02]  /*5640*/  SEL R2, R20, R3, !P1 ;  /* 0x0000000314027207 */ /* 0x000fe40004800000 */
[----:B------:R-:W-:Y:S02]  /*5650*/  SEL R18, R18, 0xffffffff, P0 ;  /* 0xffffffff12127807 */ /* 0x000fe40000000000 */
[----:B------:R-:W-:Y:S01]  /*5660*/  SEL R2, R2, 0xffffffff, P0 ;  /* 0xffffffff02027807 */ /* 0x000fe20000000000 */
[----:B------:R-:W-:Y:S07]  /*5670*/  RET.REL.NODEC R24 `(_ZN7cutlass9reference6device6kernel21TensorScaleBiasConv2dINS_9TensorRefIiNS_6layout12TensorNCxHWxILi32EEEEENS4_IaS7_EEfNS4_IfNS5_8RowMajorEEENS_21NumericConverterClampIafEELi4ELi4ELi16ELi8EEEvNS_4conv17Conv2dProblemSizeET_T0_T1_T2_SJ_) ;  /* 0xffffa98018007950 */ /* 0x000fee0003c3ffff */
.L_x_86:
[----:B------:R-:W-:-:S00]  /*5680*/  BRA `(.L_x_86) ;  /* 0xfffffff000007947 */ /* 0x000fc0000383ffff */
[----:B------:R-:W-:-:S00]  /*5690*/  NOP ;  /* 0x0000000000007918 */ /* 0x000fc00000000000 */
[----:B------:R-:W-:-:S00]  /*56a0*/  NOP ;  /* 0x0000000000007918 */ /* 0x000fc00000000000 */
[----:B------:R-:W-:-:S00]  /*56b0*/  NOP ;  /* 0x0000000000007918 */ /* 0x000fc00000000000 */
[----:B------:R-:W-:-:S00]  /*56c0*/  NOP ;  /* 0x0000000000007918 */ /* 0x000fc00000000000 */
[----:B------:R-:W-:-:S00]  /*56d0*/  NOP ;  /* 0x0000000000007918 */ /* 0x000fc00000000000 */
[----:B------:R-:W-:-:S00]  /*56e0*/  NOP ;  /* 0x0000000000007918 */ /* 0x000fc00000000000 */
[----:B------:R-:W-:-:S00]  /*56f0*/  NOP ;  /* 0x0000000000007918 */ /* 0x000fc00000000000 */
.L_x_651:


//--------------------- .text._ZN7cutlass9reference6device6kernel11Conv2dWgradIaNS_6layout12TensorNCxHWxILi32EEEaNS4_12TensorCxRSKxILi32EEEiS6_iiNS_16NumericConverterIiiLNS_15FloatRoundStyleE2EEENS_12multiply_addIiiiEELi2ELi4ELi8ELi16EEEvNS_4conv17Conv2dProblemSizeENS_9TensorRefIT_T0_EENSG_IT1_T2_EENSG_IT3_T4_EESP_T5_SQ_ --------------------------
	.section	.text._ZN7cutlass9reference6device6kernel11Conv2dWgradIaNS_6layout12TensorNCxHWxILi32EEEaNS4_12TensorCxRSKxILi32EEEiS6_iiNS_16NumericConverterIiiLNS_15FloatRoundStyleE2EEENS_12multiply_addIiiiEELi2ELi4ELi8ELi16EEEvNS_4conv17Conv2dProblemSizeENS_9TensorRefIT_T0_EENSG_IT1_T2_EENSG_IT3_T4_EESP_T5_SQ_,"ax",@progbits
	.sectioninfo	@"SHI_REGISTERS=96"
	.align	128
        .global         _ZN7cutlass9reference6device6kernel11Conv2dWgradIaNS_6layout12TensorNCxHWxILi32EEEaNS4_12TensorCxRSKxILi32EEEiS6_iiNS_16NumericConverterIiiLNS_15FloatRoundStyleE2EEENS_12multiply_addIiiiEELi2ELi4ELi8ELi16EEEvNS_4conv17Conv2dProblemSizeENS_9TensorRefIT_T0_EENSG_IT1_T2_EENSG_IT3_T4_EESP_T5_SQ_
        .type           _ZN7cutlass9reference6device6kernel11Conv2dWgradIaNS_6layout12TensorNCxHWxILi32EEEaNS4_12TensorCxRSKxILi32EEEiS6_iiNS_16NumericConverterIiiLNS_15FloatRoundStyleE2EEENS_12multiply_addIiiiEELi2ELi4ELi8ELi16EEEvNS_4conv17Conv2dProblemSizeENS_9TensorRefIT_T0_EENSG_IT1_T2_EENSG_IT3_T4_EESP_T5_SQ_,@function
        .size           _ZN7cutlass9reference6device6kernel11Conv2dWgradIaNS_6layout12TensorNCxHWxILi32EEEaNS4_12TensorCxRSKxILi32EEEiS6_iiNS_16NumericConverterIiiLNS_15FloatRoundStyleE2EEENS_12multiply_addIiiiEELi2ELi4ELi8ELi16EEEvNS_4conv17Conv2dProblemSizeENS_9TensorRefIT_T0_EENSG_IT1_T2_EENSG_IT3_T4_EESP_T5_SQ_,(.L_x_652 - _ZN7cutlass9reference6device6kernel11Conv2dWgradIaNS_6layout12TensorNCxHWxILi32EEEaNS4_12TensorCxRSKxILi32EEEiS6_iiNS_16NumericConverterIiiLNS_15FloatRoundStyleE2EEENS_12multiply_addIiiiEELi2ELi4ELi8ELi16EEEvNS_4conv17Conv2dProblemSizeENS_9TensorRefIT_T0_EENSG_IT1_T2_EENSG_IT3_T4_EESP_T5_SQ_)
        .other          _ZN7cutlass9reference6device6kernel11Conv2dWgradIaNS_6layout12TensorNCxHWxILi32EEEaNS4_12TensorCxRSKxILi32EEEiS6_iiNS_16NumericConverterIiiLNS_15FloatRoundStyleE2EEENS_12multiply_addIiiiEELi2ELi4ELi8ELi16EEEvNS_4conv17Conv2dProblemSizeENS_9TensorRefIT_T0_EENSG_IT1_T2_EENSG_IT3_T4_EESP_T5_SQ_,@"STO_CUDA_ENTRY STV_DEFAULT"
_ZN7cutlass9reference6device6kernel11Conv2dWgradIaNS_6layout12TensorNCxHWxILi32EEEaNS4_12TensorCxRSKxILi32EEEiS6_iiNS_16NumericConverterIiiLNS_15FloatRoundStyleE2EEENS_12multiply_addIiiiEELi2ELi4ELi8ELi16EEEvNS_4conv17Conv2dProblemSizeENS_9TensorRefIT_T0_EENSG_IT1_T2_EENSG_IT3_T4_EESP_T5_SQ_:
.text._ZN7cutlass9reference6device6kernel11Conv2dWgradIaNS_6layout12TensorNCxHWxILi32EEEaNS4_12TensorCxRSKxILi32EEEiS6_iiNS_16NumericConverterIiiLNS_15FloatRoundStyleE2EEENS_12multiply_addIiiiEELi2ELi4ELi8ELi16EEEvNS_4conv17Conv2dProblemSizeENS_9TensorRefIT_T0_EENSG_IT1_T2_EENSG_IT3_T4_EESP_T5_SQ_:
[----:B------:R-:W-:Y:S02]  /*0000*/  MOV R1, c[0x0][0x28] ;  /* 0x00000a0000017a02 */ /* 0x000fe40000000f00 */
[----:B------:R-:W0:Y:S01]  /*0010*/  S2R R0, SR_TID.Y ;  /* 0x0000000000007919 */ /* 0x000e220000002200 */
[----:B------:R-:W-:Y:S01]  /*0020*/  MOV R3, RZ ;  /* 0x000000ff00037202 */ /* 0x000fe20000000f00 */
[----:B------:R-:W-:Y:S01]  /*0030*/  ULDC UR4, c[0x0][0x16c] ;  /* 0x00005b0000047ab9 */ /* 0x000fe20000000800 */
[----:B------:R-:W-:Y:S01]  /*0040*/  BMOV.32.CLEAR RZ, B0 ;  /* 0x0000000000ff7355 */ /* 0x000fe20000100000 */
[----:B------:R-:W1:Y:S01]  /*0050*/  S2R R16, SR_CTAID.Y ;  /* 0x0000000000107919 */ /* 0x000e620000002600 */
[----:B------:R-:W-:Y:S01]  /*0060*/  ULDC UR6, c[0x0][0x180] ;  /* 0x0000600000067ab9 */ /* 0x000fe20000000800 */
[----:B------:R-:W-:Y:S01]  /*0070*/  BSSY B0, `(.L_x_87) ;  /* 0x000002d000007945 */ /* 0x000fe20003800000 */
[----:B------:R-:W-:Y:S02]  /*0080*/  UIMAD.WIDE UR6, UR4, UR6, URZ ;  /* 0x00000006040672a5 */ /* 0x000fe4000f8e023f */
[----:B------:R-:W-:Y:S01]  /*0090*/  USHF.R.S32.HI UR4, URZ, 0x1f, UR4 ;  /* 0x0000001f3f047899 */ /* 0x000fe20008011404 */
[----:B0-----:R-:W-:-:S04]  /*00a0*/  IMAD.SHL.U32 R2, R0, 0x4, RZ ;  /* 0x0000000400027824 */ /* 0x001fc800078e00ff */
[----:B-1----:R-:W-:-:S05]  /*00b0*/  IMAD.WIDE.U32 R16, R16, 0x40, R2 ;  /* 0x0000004010107825 */ /* 0x002fca00078e0002 */
[----:B------:R-:W-:-:S04]  /*00c0*/  LOP3.LUT R0, R17, UR7, RZ, 0xfc, !PT ;  /* 0x0000000711007c12 */ /* 0x000fc8000f8efcff */
[----:B------:R-:W-:-:S12]  /*00d0*/  ISETP.NE.U32.AND P0, PT, R0, RZ, PT ;  /* 0x000000ff0000720c */ /* 0x000fd80003f05070 */
[----:B------:R-:W-:Y:S05]  /*00e0*/  @!P0 BRA `(.L_x_88) ;  /* 0x0000010000008947 */ /* 0x000fea0003800000 */
[----:B------:R-:W-:Y:S01]  /*00f0*/  IMAD.U32 R9, RZ, RZ, UR7 ;  /* 0x00000007ff097e24 */ /* 0x000fe2000f8e00ff */
[----:B------:R-:W-:Y:S01]  /*0100*/  MOV R6, UR6 ;  /* 0x0000000600067c02 */ /* 0x000fe20008000f00 */
[----:B------:R-:W-:Y:S01]  /*0110*/  IMAD.U32 R8, RZ, RZ, UR6 ;  /* 0x00000006ff087e24 */ /* 0x000fe2000f8e00ff */
[----:B------:R-:W-:Y:S01]  /*0120*/  MOV R14, R16 ;  /* 0x00000010000e7202 */ /* 0x000fe20000000f00 */
[----:B------:R-:W-:Y:S01]  /*0130*/  IMAD.U32 R7, RZ, RZ, UR7 ;  /* 0x00000007ff077e24 */ /* 0x000fe2000f8e00ff */
[----:B------:R-:W-:Y:S02]  /*0140*/  MOV R9, R17 ;  /* 0x0000001100097202 */ /* 0x000fe40000000f00 */
[----:B------:R-:W-:-:S03]  /*0150*/  MOV R6, 0x170 ;  /* 0x0000017000067802 */ /* 0x000fc60000000f00 */
[----:B------:R-:W-:Y:S05]  /*0160*/  CALL.REL.NOINC `($__internal_1_$__cuda_sm20_div_s64) ;  /* 0x00004b8000007944 */ /* 0x000fea0003c00000 */
[-C--:B------:R-:W-:Y:S02]  /*0170*/  IADD3 R3, P0, RZ, -R77.reuse, RZ ;  /* 0x8000004dff037210 */ /* 0x080fe40007f1e0ff */
[----:B------:R-:W-:Y:S02]  /*0180*/  MOV R84, R77 ;  /* 0x0000004d00547202 */ /* 0x000fe40000000f00 */
[----:B------:R-:W-:Y:S01]  /*0190*/  IADD3.X R0, RZ, ~R2, RZ, P0, !PT ;  /* 0x80000002ff007210 */ /* 0x000fe200007fe4ff */
[----:B------:R-:W-:-:S04]  /*01a0*/  IMAD.WIDE.U32 R14, R3, UR6, R16 ;  /* 0x00000006030e7c25 */ /* 0x000fc8000f8e0010 */
[----:B------:R-:W-:-:S04]  /*01b0*/  IMAD R0, R0, UR6, RZ ;  /* 0x0000000600007c24 */ /* 0x000fc8000f8e02ff */
[----:B------:R-:W-:-:S05]  /*01c0*/  IMAD R0, R3, UR7, R0 ;  /* 0x0000000703007c24 */ /* 0x000fca000f8e0200 */
[----:B------:R-:W-:Y:S01]  /*01d0*/  IADD3 R9, R15, R0, RZ ;  /* 0x000000000f097210 */ /* 0x000fe20007ffe0ff */
[----:B------:R-:W-:Y:S05]  /*01e0*/  BRA `(.L_x_89) ;  /* 0x0000015000007947 */ /* 0x000fea0003800000 */
.L_x_88:
[----:B------:R-:W0:Y:S01]  /*01f0*/  I2F.U32.RP R4, UR6 ;  /* 0x0000000600047d06 */ /* 0x000e220008209000 */
[----:B------:R-:W-:Y:S01]  /*0200*/  IMAD R0, RZ, RZ, -UR6 ;  /* 0x80000006ff007e24 */ /* 0x000fe2000f8e02ff */
[----:B------:R-:W-:Y:S02]  /*0210*/  ISETP.NE.U32.AND P0, PT, RZ, UR6, PT ;  /* 0x00000006ff007c0c */ /* 0x000fe4000bf05070 */
[----:B------:R-:W-:-:S04]  /*0220*/  MOV R9, RZ ;  /* 0x000000ff00097202 */ /* 0x000fc80000000f00 */
[----:B0-----:R-:W0:Y:S02]  /*0230*/  MUFU.RCP R2, R4 ;  /* 0x0000000400027308 */ /* 0x001e240000001000 */
[----:B0-----:R-:W-:-:S06]  /*0240*/  IADD3 R2, R2, 0xffffffe, RZ ;  /* 0x0ffffffe02027810 */ /* 0x001fcc0007ffe0ff */
[----:B------:R0:W1:Y:S02]  /*0250*/  F2I.FTZ.U32.TRUNC.NTZ R3, R2 ;  /* 0x0000000200037305 */ /* 0x000064000021f000 */
[----:B0-----:R-:W-:Y:S02]  /*0260*/  IMAD.MOV.U32 R2, RZ, RZ, RZ ;  /* 0x000000ffff027224 */ /* 0x001fe400078e00ff */
[----:B-1----:R-:W-:-:S04]  /*0270*/  IMAD R5, R0, R3, RZ ;  /* 0x0000000300057224 */ /* 0x002fc800078e02ff */
[----:B------:R-:W-:-:S06]  /*0280*/  IMAD.HI.U32 R5, R3, R5, R2 ;  /* 0x0000000503057227 */ /* 0x000fcc00078e0002 */
[----:B------:R-:W-:-:S05]  /*0290*/  IMAD.HI.U32 R84, R5, R16, RZ ;  /* 0x0000001005547227 */ /* 0x000fca00078e00ff */
[----:B------:R-:W-:-:S05]  /*02a0*/  IADD3 R3, -R84, RZ, RZ ;  /* 0x000000ff54037210 */ /* 0x000fca0007ffe1ff */
        /* <DEDUP_REMOVED lines=9> */
.L_x_89:
[----:B------:R-:W-:Y:S05]  /*0340*/  BSYNC B0 ;  /* 0x0000000000007941 */ /* 0x000fea0003800000 */
.L_x_87:
[----:B------:R-:W-:Y:S01]  /*0350*/  LOP3.LUT R0, R9, UR4, RZ, 0xfc, !PT ;  /* 0x0000000409007c12 */ /* 0x000fe2000f8efcff */
[----:B------:R-:W-:Y:S01]  /*0360*/  BMOV.32.CLEAR RZ, B0 ;  /* 0x0000000000ff7355 */ /* 0x000fe20000100000 */
[----:B------:R-:W-:Y:S02]  /*0370*/  BSSY B0, `(.L_x_90) ;  /* 0x000001f000007945 */ /* 0x000fe40003800000 */
[----:B------:R-:W-:-:S12]  /*0380*/  ISETP.NE.U32.AND P0, PT, R0, RZ, PT ;  /* 0x000000ff0000720c */ /* 0x000fd80003f05070 */
[----:B------:R-:W-:Y:S05]  /*0390*/  @!P0 BRA `(.L_x_91) ;  /* 0x0000008000008947 */ /* 0x000fea0003800000 */
[----:B------:R-:W-:Y:S01]  /*03a0*/  IMAD.MOV.U32 R8, RZ, RZ, c[0x0][0x16c] ;  /* 0x00005b00ff087624 */ /* 0x000fe200078e00ff */
[----:B------:R-:W-:Y:S02]  /*03b0*/  MOV R7, UR4 ;  /* 0x0000000400077c02 */ /* 0x000fe40008000f00 */
[----:B------:R-:W-:-:S03]  /*03c0*/  MOV R6, 0x3e0 ;  /* 0x000003e000067802 */ /* 0x000fc60000000f00 */
[----:B------:R-:W-:Y:S05]  /*03d0*/  CALL.REL.NOINC `($__internal_1_$__cuda_sm20_div_s64) ;  /* 0x0000491000007944 */ /* 0x000fea0003c00000 */
[----:B------:R-:W-:Y:S02]  /*03e0*/  IADD3 R63, -R77, RZ, RZ ;  /* 0x000000ff4d3f7210 */ /* 0x000fe40007ffe1ff */
[----:B------:R-:W-:-:S03]  /*03f0*/  MOV R83, R77 ;  /* 0x0000004d00537202 */ /* 0x000fc60000000f00 */
[----:B------:R-:W-:Y:S01]  /*0400*/  IMAD R63, R63, c[0x0][0x16c], R14 ;  /* 0x00005b003f3f7a24 */ /* 0x000fe200078e020e */
[----:B------:R-:W-:Y:S05]  /*0410*/  BRA `(.L_x_92) ;  /* 0x0000014000007947 */ /* 0x000fea0003800000 */
.L_x_91:
        /* <DEDUP_REMOVED lines=9> */
[----:B------:R-:W-:-:S05]  /*04b0*/  IMAD.HI.U32 R83, R5, R14, RZ ;  /* 0x0000000e05537227 */ /* 0x000fca00078e00ff */
[----:B------:R-:W-:-:S05]  /*04c0*/  IADD3 R3, -R83, RZ, RZ ;  /* 0x000000ff53037210 */ /* 0x000fca0007ffe1ff */
        /* <DEDUP_REMOVED lines=9> */
.L_x_92:
[----:B------:R-:W-:Y:S05]  /*0560*/  BSYNC B0 ;  /* 0x0000000000007941 */ /* 0x000fea0003800000 */
.L_x_90:
[----:B------:R-:W-:Y:S01]  /*0570*/  IADD3 R64, P0, R16, 0x1, RZ ;  /* 0x0000000110407810 */ /* 0x000fe20007f1e0ff */
[----:B------:R-:W-:Y:S01]  /*0580*/  BMOV.32.CLEAR RZ, B0 ;  /* 0x0000000000ff7355 */ /* 0x000fe20000100000 */
[----:B------:R-:W-:Y:S03]  /*0590*/  BSSY B0, `(.L_x_93) ;  /* 0x000002a000007945 */ /* 0x000fe60003800000 */
[----:B------:R-:W-:-:S05]  /*05a0*/  IMAD.X R65, RZ, RZ, R17, P0 ;  /* 0x000000ffff417224 */ /* 0x000fca00000e0611 */
        /* <DEDUP_REMOVED lines=19> */
.L_x_94:
        /* <DEDUP_REMOVED lines=21> */
.L_x_95:
[----:B------:R-:W-:Y:S05]  /*0830*/  BSYNC B0 ;  /* 0x0000000000007941 */ /* 0x000fea0003800000 */
.L_x_93:
[----:B------:R-:W-:Y:S01]  /*0840*/  LOP3.LUT R0, R9, UR4, RZ, 0xfc, !PT ;  /* 0x0000000409007c12 */ /* 0x000fe2000f8efcff */
[----:B------:R-:W-:Y:S01]  /*0850*/  BMOV.32.CLEAR RZ, B0 ;  /* 0x0000000000ff7355 */ /* 0x000fe20000100000 */
[----:B------:R-:W-:Y:S02]  /*0860*/  BSSY B0, `(.L_x_96) ;  /* 0x0000020000007945 */ /* 0x000fe40003800000 */
[----:B------:R-:W-:-:S12]  /*0870*/  ISETP.NE.U32.AND P0, PT, R0, RZ, PT ;  /* 0x000000ff0000720c */ /* 0x000fd80003f05070 */
[----:B------:R-:W-:Y:S05]  /*0880*/  @!P0 BRA `(.L_x_97) ;  /* 0x0000009000008947 */ /* 0x000fea0003800000 */
[----:B------:R-:W-:Y:S01]  /*0890*/  IMAD.MOV.U32 R14, RZ, RZ, R64 ;  /* 0x000000ffff0e7224 */ /* 0x000fe200078e0040 */
[----:B------:R-:W-:Y:S01]  /*08a0*/  MOV R8, c[0x0][0x16c] ;  /* 0x00005b0000087a02 */ /* 0x000fe20000000f00 */
[----:B------:R-:W-:Y:S01]  /*08b0*/  IMAD.U32 R7, RZ, RZ, UR4 ;  /* 0x00000004ff077e24 */ /* 0x000fe2000f8e00ff */
[----:B------:R-:W-:-:S03]  /*08c0*/  MOV R6, 0x8e0 ;  /* 0x000008e000067802 */ /* 0x000fc60000000f00 */
[----:B------:R-:W-:Y:S05]  /*08d0*/  CALL.REL.NOINC `($__internal_1_$__cuda_sm20_div_s64) ;  /* 0x0000441000007944 */ /* 0x000fea0003c00000 */
[----:B------:R-:W-:Y:S02]  /*08e0*/  IADD3 R3, -R77, RZ, RZ ;  /* 0x000000ff4d037210 */ /* 0x000fe40007ffe1ff */
[----:B------:R-:W-:-:S03]  /*08f0*/  MOV R81, R77 ;  /* 0x0000004d00517202 */ /* 0x000fc60000000f00 */
[----:B------:R-:W-:Y:S01]  /*0900*/  IMAD R64, R3, c[0x0][0x16c], R64 ;  /* 0x00005b0003407a24 */ /* 0x000fe200078e0240 */
[----:B------:R-:W-:Y:S05]  /*0910*/  BRA `(.L_x_98) ;  /* 0x0000014000007947 */ /* 0x000fea0003800000 */
.L_x_97:
        /* <DEDUP_REMOVED lines=20> */
.L_x_98:
[----:B------:R-:W-:Y:S05]  /*0a60*/  BSYNC B0 ;  /* 0x0000000000007941 */ /* 0x000fea0003800000 */
.L_x_96:
        /* <DEDUP_REMOVED lines=23> */
.L_x_100:
        /* <DEDUP_REMOVED lines=21> */
.L_x_101:
[----:B------:R-:W-:Y:S05]  /*0d30*/  BSYNC B0 ;  /* 0x0000000000007941 */ /* 0x000fea0003800000 */
.L_x_99:
        /* <DEDUP_REMOVED lines=13> */
.L_x_103:
        /* <DEDUP_REMOVED lines=20> */
.L_x_104:
[----:B------:R-:W-:Y:S05]  /*0f50*/  BSYNC B0 ;  /* 0x0000000000007941 */ /* 0x000fea0003800000 */
.L_x_102:
        /* <DEDUP_REMOVED lines=23> */
.L_x_106:
        /* <DEDUP_REMOVED lines=21> */
.L_x_107:
[----:B------:R-:W-:Y:S05]  /*1220*/  BSYNC B0 ;  /* 0x0000000000007941 */ /* 0x000fea0003800000 */
.L_x_105:
        /* <DEDUP_REMOVED lines=10> */
[----:B------:R-:W-:-:S05]  /*12d0*/  IADD3 R3, -R77, RZ, RZ ;  /* 0x000000ff4d037210 */ /* 0x000fca0007ffe1ff */
[----:B------:R-:W-:Y:S01]  /*12e0*/  IMAD R66, R3, c[0x0][0x16c], R66 ;  /* 0x00005b0003427a24 */ /* 0x000fe200078e0242 */
[----:B------:R-:W-:Y:S05]  /*12f0*/  BRA `(.L_x_110) ;  /* 0x0000014000007947 */ /* 0x000fea0003800000 */
.L_x_109:
        /* <DEDUP_REMOVED lines=20> */
.L_x_110:
[----:B------:R-:W-:Y:S05]  /*1440*/  BSYNC B0 ;  /* 0x0000000000007941 */ /* 0x000fea0003800000 */
.L_x_108:
[----:B------:R-:W0:Y:S01]  /*1450*/  S2R R3, SR_TID.X ;  /* 0x0000000000037919 */ /* 0x000e220000002100 */
[----:B------:R-:W-:Y:S01]  /*1460*/  IMAD.MOV.U32 R0, RZ, RZ, c[0x0][0x160] ;  /* 0x00005800ff007624 */ /* 0x000fe200078e00ff */
[----:B------:R-:W-:Y:S01]  /*1470*/  MOV R8, RZ ;  /* 0x000000ff00087202 */ /* 0x000fe20000000f00 */
[----:B------:R-:W-:Y:S01]  /*1480*/  CS2R R6, SRZ ;  /* 0x0000000000067805 */ /* 0x000fe2000001ff00 */
[----:B------:R-:W0:Y:S01]  /*1490*/  S2R R76, SR_CTAID.X ;  /* 0x00000000004c7919 */ /* 0x000e220000002500 */
[----:B------:R-:W-:Y:S01]  /*14a0*/  CS2R R4, SRZ ;  /* 0x0000000000047805 */ /* 0x000fe2000001ff00 */
[----:B------:R-:W-:Y:S02]  /*14b0*/  ISETP.GE.AND P0, PT, R0, 0x1, PT ;  /* 0x000000010000780c */ /* 0x000fe40003f06270 */
[----:B------:R-:W-:Y:S01]  /*14c0*/  MOV R0, RZ ;  /* 0x000000ff00007202 */ /* 0x000fe20000000f00 */
[----:B0-----:R-:W-:Y:S02]  /*14d0*/  IMAD R76, R76, 0x8, R3 ;  /* 0x000000084c4c7824 */ /* 0x001fe400078e0203 */
[----:B------:R-:W-:-:S02]  /*14e0*/  CS2R R2, SRZ ;  /* 0x0000000000027805 */ /* 0x000fc4000001ff00 */
[----:B------:R-:W-:-:S05]  /*14f0*/  IMAD.SHL.U32 R76, R76, 0x2, RZ ;  /* 0x000000024c4c7824 */ /* 0x000fca00078e00ff */
[----:B------:R-:W-:Y:S05]  /*1500*/  @!P0 BRA `(.L_x_111) ;  /* 0x0000141000008947 */ /* 0x000fea0003800000 */
[----:B------:R-:W-:Y:S01]  /*1510*/  IADD3 R73, R76, 0x1, RZ ;  /* 0x000000014c497810 */ /* 0x000fe20007ffe0ff */
[----:B------:R-:W-:Y:S01]  /*1520*/  IMAD R60, R84, c[0x0][0x194], RZ ;  /* 0x00006500543c7a24 */ /* 0x000fe200078e02ff */
[----:B------:R-:W-:Y:S01]  /*1530*/  SHF.R.S32.HI R13, RZ, 0x1f, R76 ;  /* 0x0000001fff0d7819 */ /* 0x000fe2000001144c */
        /* <DEDUP_REMOVED lines=11> */
[----:B------:R-:W-:Y:S01]  /*15f0*/  LEA.HI R74, R13, R76, RZ, 0x5 ;  /* 0x0000004c0d4a7211 */ /* 0x000fe200078f28ff */
[----:B------:R-:W-:Y:S01]  /*1600*/  IMAD R39, R77, c[0x0][0x198], RZ ;  /* 0x000066004d277a24 */ /* 0x000fe200078e02ff */
[----:B------:R-:W-:Y:S01]  /*1610*/  LEA.HI R52, R52, R63, RZ, 0x5 ;  /* 0x0000003f34347211 */ /* 0x000fe200078f28ff */
[----:B------:R-:W-:Y:S01]  /*1620*/  IMAD.MOV.U32 R8, RZ, RZ, RZ ;  /* 0x000000ffff087224 */ /* 0x000fe200078e00ff */
[----:B------:R-:W-:Y:S01]  /*1630*/  LEA.HI R44, R11, R64, RZ, 0x5 ;  /* 0x000000400b2c7211 */ /* 0x000fe200078f28ff */
[----:B------:R-:W-:Y:S01]  /*1640*/  UMOV UR11, URZ ;  /* 0x0000003f000b7c82 */ /* 0x000fe20008000000 */
[----:B------:R-:W-:-:S02]  /*1650*/  LEA.HI R36, R36, R65, RZ, 0x5 ;  /* 0x0000004124247211 */ /* 0x000fc400078f28ff */
[----:B------:R-:W-:Y:S02]  /*1660*/  LEA.HI R32, R9, R66, RZ, 0x5 ;  /* 0x0000004209207211 */ /* 0x000fe400078f28ff */
[----:B------:R-:W-:Y:S02]  /*1670*/  LEA.HI R71, R10, R73, RZ, 0x5 ;  /* 0x000000490a477211 */ /* 0x000fe400078f28ff */
[----:B------:R-:W-:Y:S02]  /*1680*/  LOP3.LUT R75, R74, 0xffffffe0, RZ, 0xc0, !PT ;  /* 0xffffffe04a4b7812 */ /* 0x000fe400078ec0ff */
[----:B------:R-:W-:Y:S02]  /*1690*/  LOP3.LUT R12, R52, 0xffffffe0, RZ, 0xc0, !PT ;  /* 0xffffffe0340c7812 */ /* 0x000fe400078ec0ff */
[----:B------:R-:W-:Y:S01]  /*16a0*/  LOP3.LUT R45, R44, 0xffffffe0, RZ, 0xc0, !PT ;  /* 0xffffffe02c2d7812 */ /* 0x000fe200078ec0ff */
[----:B------:R-:W-:Y:S01]  /*16b0*/  IMAD.IADD R75, R76, 0x1, -R75 ;  /* 0x000000014c4b7824 */ /* 0x000fe200078e0a4b */
[----:B------:R-:W-:Y:S01]  /*16c0*/  LOP3.LUT R10, R36, 0xffffffe0, RZ, 0xc0, !PT ;  /* 0xffffffe0240a7812 */ /* 0x000fe200078ec0ff */
[----:B------:R-:W-:Y:S01]  /*16d0*/  IMAD.IADD R53, R63, 0x1, -R12 ;  /* 0x000000013f357824 */ /* 0x000fe200078e0a0c */
[----:B------:R-:W-:Y:S01]  /*16e0*/  LOP3.LUT R35, R32, 0xffffffe0, RZ, 0xc0, !PT ;  /* 0xffffffe020237812 */ /* 0x000fe200078ec0ff */
[----:B------:R-:W-:Y:S01]  /*16f0*/  IMAD.IADD R45, R64, 0x1, -R45 ;  /* 0x00000001402d7824 */ /* 0x000fe200078e0a2d */
[----:B------:R-:W-:Y:S01]  /*1700*/  LOP3.LUT R72, R71, 0xffffffe0, RZ, 0xc0, !PT ;  /* 0xffffffe047487812 */ /* 0x000fe200078ec0ff */
[----:B------:R-:W-:Y:S01]  /*1710*/  IMAD.IADD R37, R65, 0x1, -R10 ;  /* 0x0000000141257824 */ /* 0x000fe200078e0a0a */
[----:B------:R-:W-:Y:S01]  /*1720*/  SHF.R.S32.HI R74, RZ, 0x5, R74 ;  /* 0x00000005ff4a7819 */ /* 0x000fe2000001144a */
[----:B------:R-:W-:Y:S01]  /*1730*/  IMAD.IADD R35, R66, 0x1, -R35 ;  /* 0x0000000142237824 */ /* 0x000fe200078e0a23 */
[----:B------:R-:W-:Y:S01]  /*1740*/  SHF.R.S32.HI R52, RZ, 0x5, R52 ;  /* 0x00000005ff347819 */ /* 0x000fe20000011434 */
[----:B------:R-:W-:Y:S01]  /*1750*/  IMAD.IADD R72, R73, 0x1, -R72 ;  /* 0x0000000149487824 */ /* 0x000fe200078e0a48 */
        /* <DEDUP_REMOVED lines=8> */
[----:B------:R-:W-:Y:S01]  /*17e0*/  LOP3.LUT R62, RZ, R84, RZ, 0x33, !PT ;  /* 0x00000054ff3e7212 */ /* 0x000fe200078e33ff */
[----:B------:R-:W-:Y:S01]  /*17f0*/  IMAD R32, R32, c[0x0][0x1d0], RZ ;  /* 0x0000740020207a24 */ /* 0x000fe200078e02ff */
[----:B------:R-:W-:Y:S01]  /*1800*/  LOP3.LUT R61, RZ, R83, RZ, 0x33, !PT ;  /* 0x00000053ff3d7212 */ /* 0x000fe200078e33ff */
[----:B------:R-:W-:Y:S01]  /*1810*/  IMAD R71, R71, c[0x0][0x1b4], RZ ;  /* 0x00006d0047477a24 */ /* 0x000fe200078e02ff */
[----:B------:R-:W-:-:S02]  /*1820*/  LOP3.LUT R58, RZ, R82, RZ, 0x33, !PT ;  /* 0x00000052ff3a7212 */ /* 0x000fc400078e33ff */
[----:B------:R-:W-:Y:S02]  /*1830*/  LOP3.LUT R57, RZ, R81, RZ, 0x33, !PT ;  /* 0x00000051ff397212 */ /* 0x000fe400078e33ff */
[----:B------:R-:W-:Y:S02]  /*1840*/  LOP3.LUT R50, RZ, R80, RZ, 0x33, !PT ;  /* 0x00000050ff327212 */ /* 0x000fe400078e33ff */
[----:B------:R-:W-:Y:S02]  /*1850*/  LOP3.LUT R49, RZ, R79, RZ, 0x33, !PT ;  /* 0x0000004fff317212 */ /* 0x000fe400078e33ff */
[----:B------:R-:W-:Y:S02]  /*1860*/  LOP3.LUT R42, RZ, R78, RZ, 0x33, !PT ;  /* 0x0000004eff2a7212 */ /* 0x000fe400078e33ff */
[----:B------:R-:W-:Y:S02]  /*1870*/  LOP3.LUT R41, RZ, R77, RZ, 0x33, !PT ;  /* 0x0000004dff297212 */ /* 0x000fe400078e33ff */
[----:B------:R-:W-:-:S02]  /*1880*/  IADD3 R62, R62, c[0x0][0x17c], RZ ;  /* 0x00005f003e3e7a10 */ /* 0x000fc40007ffe0ff */
[----:B------:R-:W-:Y:S02]  /*1890*/  IADD3 R61, R61, c[0x0][0x180], RZ ;  /* 0x000060003d3d7a10 */ /* 0x000fe40007ffe0ff */
[----:B------:R-:W-:Y:S01]  /*18a0*/  IADD3 R58, R58, c[0x0][0x17c], RZ ;  /* 0x00005f003a3a7a10 */ /* 0x000fe20007ffe0ff */
[----:B------:R-:W-:Y:S01]  /*18b0*/  IMAD R62, R62, c[0x0][0x194], RZ ;  /* 0x000065003e3e7a24 */ /* 0x000fe200078e02ff */
        /* <DEDUP_REMOVED lines=10> */
[----:B------:R-:W-:Y:S01]  /*1960*/  SHF.R.S32.HI R70, RZ, 0x1f, R75 ;  /* 0x0000001fff467819 */ /* 0x000fe2000001144b */
[----:B------:R-:W-:Y:S01]  /*1970*/  IMAD R42, R42, c[0x0][0x194], RZ ;  /* 0x000065002a2a7a24 */ /* 0x000fe200078e02ff */
[----:B------:R-:W-:Y:S01]  /*1980*/  SHF.R.S32.HI R69, RZ, 0x1f, R74 ;  /* 0x0000001fff457819 */ /* 0x000fe2000001144a */
[----:B------:R-:W-:Y:S01]  /*1990*/  IMAD R41, R41, c[0x0][0x198], RZ ;  /* 0x0000660029297a24 */ /* 0x000fe200078e02ff */
[----:B------:R-:W-:-:S02]  /*19a0*/  SHF.R.S32.HI R54, RZ, 0x1f, R53 ;  /* 0x0000001fff367819 */ /* 0x000fc40000011435 */
[----:B------:R-:W-:Y:S02]  /*19b0*/  SHF.R.S32.HI R51, RZ, 0x1f, R52 ;  /* 0x0000001fff337819 */ /* 0x000fe40000011434 */
[----:B------:R-:W-:Y:S02]  /*19c0*/  SHF.R.S32.HI R46, RZ, 0x1f, R45 ;  /* 0x0000001fff2e7819 */ /* 0x000fe4000001142d */
[----:B------:R-:W-:Y:S02]  /*19d0*/  SHF.R.S32.HI R43, RZ, 0x1f, R44 ;  /* 0x0000001fff2b7819 */ /* 0x000fe4000001142c */
[----:B------:R-:W-:Y:S02]  /*19e0*/  SHF.R.S32.HI R38, RZ, 0x1f, R37 ;  /* 0x0000001fff267819 */ /* 0x000fe40000011425 */
[----:B------:R-:W-:Y:S02]  /*19f0*/  SHF.R.S32.HI R34, RZ, 0x1f, R36 ;  /* 0x0000001fff227819 */ /* 0x000fe40000011424 */
[----:B------:R-:W-:-:S02]  /*1a00*/  SHF.R.S32.HI R33, RZ, 0x1f, R35 ;  /* 0x0000001fff217819 */ /* 0x000fc40000011423 */
[----:B------:R-:W-:Y:S02]  /*1a10*/  SHF.R.S32.HI R31, RZ, 0x1f, R32 ;  /* 0x0000001fff1f7819 */ /* 0x000fe40000011420 */
[----:B------:R-:W-:Y:S02]  /*1a20*/  SHF.R.S32.HI R68, RZ, 0x1f, R72 ;  /* 0x0000001fff447819 */ /* 0x000fe40000011448 */
[----:B------:R-:W-:Y:S02]  /*1a30*/  SHF.R.S32.HI R67, RZ, 0x1f, R71 ;  /* 0x0000001fff437819 */ /* 0x000fe40000011447 */
.L_x_119:
[----:B------:R-:W-:-:S04]  /*1a40*/  MOV R9, c[0x0][0x170] ;  /* 0x00005c0000097a02 */ /* 0x000fc80000000f00 */
[----:B------:R-:W-:-:S12]  /*1a50*/  ISETP.GE.AND P0, PT, R9, 0x1, PT ;  /* 0x000000010900780c */ /* 0x000fd80003f06270 */
[----:B------:R-:W-:Y:S05]  /*1a60*/  @!P0 BRA `(.L_x_112) ;  /* 0x00000e6000008947 */ /* 0x000fea0003800000 */
[----:B------:R-:W-:Y:S02]  /*1a70*/  UMOV UR10, URZ ;  /* 0x0000003f000a7c82 */ /* 0x000fe40008000000 */
.L_x_118:
[----:B------:R-:W-:-:S04]  /*1a80*/  MOV R9, c[0x0][0x174] ;  /* 0x00005d0000097a02 */ /* 0x000fc80000000f00 */
[----:B------:R-:W-:-:S12]  /*1a90*/  ISETP.GE.AND P0, PT, R9, 0x1, PT ;  /* 0x000000010900780c */ /* 0x000fd80003f06270 */
[----:B------:R-:W-:Y:S05]  /*1aa0*/  @!P0 BRA `(.L_x_113) ;  /* 0x00000dd000008947 */ /* 0x000fea0003800000 */
[----:B------:R-:W-:Y:S02]  /*1ab0*/  ULDC UR4, c[0x0][0x18c] ;  /* 0x0000630000047ab9 */ /* 0x000fe40000000800 */
[----:B------:R-:W-:Y:S02]  /*1ac0*/  ULDC UR6, c[0x0][0x184] ;  /* 0x0000610000067ab9 */ /* 0x000fe40000000800 */
[----:B------:R-:W-:Y:S02]  /*1ad0*/  UIMAD UR6, UR10, UR4, -UR6 ;  /* 0x000000040a0672a4 */ /* 0x000fe4000f8e0a06 */
[----:B------:R-:W-:Y:S02]  /*1ae0*/  USHF.L.U32 UR5, UR11, 0x5, URZ ;  /* 0x000000050b057899 */ /* 0x000fe4000800063f */
[----:B------:R-:W-:Y:S02]  /*1af0*/  ULDC UR8, c[0x0][0x1b0] ;  /* 0x00006c0000087ab9 */ /* 0x000fe40000000800 */
[----:B------:R-:W-:Y:S01]  /*1b00*/  IADD3 R29, R62, UR6, RZ ;  /* 0x000000063e1d7c10 */ /* 0x000fe2000fffe0ff */
[----:B------:R-:W-:Y:S01]  /*1b10*/  USHF.R.S32.HI UR4, URZ, 0x1f, UR5 ;  /* 0x0000001f3f047899 */ /* 0x000fe20008011405 */
[----:B------:R-:W-:Y:S01]  /*1b20*/  IADD3 R27, R60, UR6, RZ ;  /* 0x000000063c1b7c10 */ /* 0x000fe2000fffe0ff */
[----:B------:R-:W-:Y:S01]  /*1b30*/  ULDC UR9, c[0x0][0x1b8] ;  /* 0x00006e0000097ab9 */ /* 0x000fe20000000800 */
[----:B------:R-:W-:Y:S01]  /*1b40*/  IADD3 R25, R58, UR6, RZ ;  /* 0x000000063a197c10 */ /* 0x000fe2000fffe0ff */
[----:B------:R-:W-:Y:S01]  /*1b50*/  IMAD R29, R29, c[0x0][0x1cc], RZ ;  /* 0x000073001d1d7a24 */ /* 0x000fe200078e02ff */
        /* <DEDUP_REMOVED lines=10> */
[----:B------:R-:W-:Y:S01]  /*1c00*/  IADD3 R30, P0, R29, UR5, RZ ;  /* 0x000000051d1e7c10 */ /* 0x000fe2000ff1e0ff */
[----:B------:R-:W-:Y:S01]  /*1c10*/  IMAD R17, R17, c[0x0][0x1cc], RZ ;  /* 0x0000730011117a24 */ /* 0x000fe200078e02ff */
[----:B------:R-:W-:Y:S01]  /*1c20*/  UIMAD UR8, UR10, UR8, URZ ;  /* 0x000000080a0872a4 */ /* 0x000fe2000f8e023f */
[----:B------:R-:W-:Y:S01]  /*1c30*/  IMAD R14, R14, c[0x0][0x1cc], RZ ;  /* 0x000073000e0e7a24 */ /* 0x000fe200078e02ff */
[----:B------:R-:W-:Y:S01]  /*1c40*/  UIMAD UR9, UR11, UR9, URZ ;  /* 0x000000090b0972a4 */ /* 0x000fe2000f8e023f */
[----:B------:R-:W-:Y:S01]  /*1c50*/  LEA.HI.X.SX32 R29, R29, UR4, 0x1, P0 ;  /* 0x000000041d1d7c11 */ /* 0x000fe200080f0eff */
[----:B------:R-:W-:Y:S01]  /*1c60*/  USHF.R.S32.HI UR7, URZ, 0x1f, UR8 ;  /* 0x0000001f3f077899 */ /* 0x000fe20008011408 */
[----:B------:R-:W-:Y:S01]  /*1c70*/  IADD3 R28, P6, R27, UR5, RZ ;  /* 0x000000051b1c7c10 */ /* 0x000fe2000ffde0ff */
[----:B------:R-:W-:Y:S01]  /*1c80*/  UIADD3 UR8, UP0, UR9, UR8, URZ ;  /* 0x0000000809087290 */ /* 0x000fe2000ff1e03f */
[----:B------:R-:W-:-:S02]  /*1c90*/  IADD3 R26, P5, R25, UR5, RZ ;  /* 0x00000005191a7c10 */ /* 0x000fc4000ffbe0ff */
[----:B------:R-:W-:Y:S01]  /*1ca0*/  IADD3 R24, P4, R23, UR5, RZ ;  /* 0x0000000517187c10 */ /* 0x000fe2000ff9e0ff */
[----:B------:R-:W-:Y:S01]  /*1cb0*/  ULEA.HI.X.SX32 UR7, UR9, UR7, 0x1, UP0 ;  /* 0x0000000709077291 */ /* 0x000fe200080f0e3f */
[----:B------:R-:W-:Y:S02]  /*1cc0*/  IADD3 R22, P3, R21, UR5, RZ ;  /* 0x0000000515167c10 */ /* 0x000fe4000ff7e0ff */
[----:B------:R-:W-:Y:S01]  /*1cd0*/  IADD3 R20, P2, R19, UR5, RZ ;  /* 0x0000000513147c10 */ /* 0x000fe2000ff5e0ff */
[----:B------:R-:W-:Y:S01]  /*1ce0*/  UMOV UR9, URZ ;  /* 0x0000003f00097c82 */ /* 0x000fe20008000000 */
[----:B------:R-:W-:Y:S02]  /*1cf0*/  IADD3 R18, P1, R17, UR5, RZ ;  /* 0x0000000511127c10 */ /* 0x000fe4000ff3e0ff */
[----:B------:R-:W-:Y:S02]  /*1d00*/  IADD3 R16, P0, R14, UR5, RZ ;  /* 0x000000050e107c10 */ /* 0x000fe4000ff1e0ff */
[----:B------:R-:W-:-:S02]  /*1d10*/  LEA.HI.X.SX32 R27, R27, UR4, 0x1, P6 ;  /* 0x000000041b1b7c11 */ /* 0x000fc4000b0f0eff */
[----:B------:R-:W-:Y:S02]  /*1d20*/  LEA.HI.X.SX32 R25, R25, UR4, 0x1, P5 ;  /* 0x0000000419197c11 */ /* 0x000fe4000a8f0eff */
[----:B------:R-:W-:Y:S02]  /*1d30*/  LEA.HI.X.SX32 R23, R23, UR4, 0x1, P4 ;  /* 0x0000000417177c11 */ /* 0x000fe4000a0f0eff */
[----:B------:R-:W-:Y:S02]  /*1d40*/  LEA.HI.X.SX32 R21, R21, UR4, 0x1, P3 ;  /* 0x0000000415157c11 */ /* 0x000fe400098f0eff */
[----:B------:R-:W-:Y:S02]  /*1d50*/  LEA.HI.X.SX32 R19, R19, UR4, 0x1, P2 ;  /* 0x0000000413137c11 */ /* 0x000fe400090f0eff */
[----:B------:R-:W-:Y:S02]  /*1d60*/  LEA.HI.X.SX32 R17, R17, UR4, 0x1, P1 ;  /* 0x0000000411117c11 */ /* 0x000fe400088f0eff */
[----:B------:R-:W-:-:S02]  /*1d70*/  LEA.HI.X.SX32 R14, R14, UR4, 0x1, P0 ;  /* 0x000000040e0e7c11 */ /* 0x000fc400080f0eff */
.L_x_117:
[----:B------:R-:W-:Y:S01]  /*1d80*/  ISETP.GE.AND P0, PT, R76, c[0x0][0x178], PT ;  /* 0x00005e004c007a0c */ /* 0x000fe20003f06270 */
[----:B------:R-:W-:Y:S01]  /*1d90*/  IMAD.MOV.U32 R11, RZ, RZ, RZ ;  /* 0x000000ffff0b7224 */ /* 0x000fe200078e00ff */
[----:B------:R-:W-:Y:S01]  /*1da0*/  ISETP.GE.AND P5, PT, R73, c[0x0][0x178], PT ;  /* 0x00005e0049007a0c */ /* 0x000fe20003fa6270 */
[----:B------:R-:W-:Y:S01]  /*1db0*/  IMAD.U32 R10, RZ, RZ, UR9 ;  /* 0x00000009ff0a7e24 */ /* 0x000fe2000f8e00ff */
[----:B------:R-:W-:Y:S01]  /*1dc0*/  ULDC UR4, c[0x0][0x190] ;  /* 0x0000640000047ab9 */ /* 0x000fe20000000800 */
[----:B------:R-:W-:Y:S01]  /*1dd0*/  IMAD.U32 R15, RZ, RZ, UR9 ;  /* 0x00000009ff0f7e24 */ /* 0x000fe2000f8e00ff */
[----:B------:R-:W-:Y:S01]  /*1de0*/  ULDC UR6, c[0x0][0x188] ;  /* 0x0000620000067ab9 */ /* 0x000fe20000000800 */
[----:B------:R-:W-:Y:S01]  /*1df0*/  IMAD.MOV.U32 R12, RZ, RZ, RZ ;  /* 0x000000ffff0c7224 */ /* 0x000fe200078e00ff */
[----:B------:R-:W-:Y:S01]  /*1e00*/  UIMAD UR6, UR9, UR4, -UR6 ;  /* 0x00000004090672a4 */ /* 0x000fe2000f8e0a06 */
[----:B------:R-:W-:Y:S01]  /*1e10*/  BMOV.32.CLEAR RZ, B0 ;  /* 0x0000000000ff7355 */ /* 0x000fe20000100000 */
[----:B------:R-:W-:Y:S02]  /*1e20*/  BSSY B0, `(.L_x_114) ;  /* 0x0000098000007945 */ /* 0x000fe40003800000 */
[----:B------:R-:W-:Y:S02]  /*1e30*/  @!P0 IMAD.SHL.U32 R10, R10, 0x20, RZ ;  /* 0x000000200a0a8824 */ /* 0x000fe400078e00ff */
[----:B------:R-:W-:Y:S03]  /*1e40*/  @!P5 IMAD.SHL.U32 R15, R15, 0x20, RZ ;  /* 0x000000200f0fd824 */ /* 0x000fe600078e00ff */
[--C-:B------:R-:W-:Y:S02]  /*1e50*/  @!P0 SHF.R.S32.HI R13, RZ, 0x1f, R10.reuse ;  /* 0x0000001fff0d8819 */ /* 0x100fe4000001140a */
[----:B------:R-:W-:Y:S02]  /*1e60*/  @!P0 IADD3 R91, P4, P3, R75, UR8, R10 ;  /* 0x000000084b5b8c10 */ /* 0x000fe4000fb9e00a */
[--C-:B------:R-:W-:Y:S02]  /*1e70*/  @!P5 SHF.R.S32.HI R9, RZ, 0x1f, R15.reuse ;  /* 0x0000001fff09d819 */ /* 0x100fe4000001140f */
[----:B------:R-:W-:Y:S02]  /*1e80*/  @!P5 IADD3 R92, P2, P1, R72, UR8, R15 ;  /* 0x00000008485cdc10 */ /* 0x000fe4000f95e00f */
[----:B------:R-:W-:Y:S02]  /*1e90*/  @!P0 IADD3.X R10, R70, UR7, R13, P4, P3 ;  /* 0x00000007460a8c10 */ /* 0x000fe4000a7e640d */
[----:B------:R-:W-:Y:S02]  /*1ea0*/  @!P0 IADD3 R90, P4, P3, R91, c[0x0][0x1a8], R74 ;  /* 0x00006a005b5a8a10 */ /* 0x000fe40007b9e04a */
[----:B------:R-:W-:Y:S01]  /*1eb0*/  @!P5 IADD3.X R86, R68, UR7, R9, P2, P1 ;  /* 0x000000074456dc10 */ /* 0x000fe200097e2409 */
[----:B------:R-:W-:Y:S01]  /*1ec0*/  IMAD.MOV.U32 R9, RZ, RZ, c[0x0][0x19c] ;  /* 0x00006700ff097624 */ /* 0x000fe200078e00ff */
[----:B------:R-:W-:Y:S02]  /*1ed0*/  @!P5 IADD3 R88, P2, P1, R92, c[0x0][0x1a8], R71 ;  /* 0x00006a005c58da10 */ /* 0x000fe4000795e047 */
[----:B------:R-:W-:Y:S02]  /*1ee0*/  @!P0 IADD3.X R91, R10, c[0x0][0x1ac], R69, P4, P3 ;  /* 0x00006b000a5b8a10 */ /* 0x000fe400027e6445 */
[----:B------:R-:W-:Y:S06]  /*1ef0*/  @!P5 IADD3.X R89, R86, c[0x0][0x1ac], R67, P2, P1 ;  /* 0x00006b005659da10 */ /* 0x000fec00017e2443 */
[----:B------:R0:W5:Y:S01]  /*1f00*/  @!P0 LDG.E.S8.SYS R11, [R90] ;  /* 0x000000005a0b8381 */ /* 0x00016200001ee300 */
[----:B------:R-:W-:Y:S06]  /*1f10*/  ISETP.NE.AND P0, PT, R9, 0x1, PT ;  /* 0x000000010900780c */ /* 0x000fec0003f05270 */
[----:B------:R0:W5:Y:S06]  /*1f20*/  @!P5 LDG.E.S8.SYS R12, [R88] ;  /* 0x00000000580cd381 */ /* 0x00016c00001ee300 */
[----:B------:R-:W-:-:S05]  /*1f30*/  @!P0 BRA `(.L_x_115) ;  /* 0x0000044000008947 */ /* 0x000fca0003800000 */
[----:B0-----:R-:W-:Y:S01]  /*1f40*/  IADD3 R89, R59, UR6, RZ ;  /* 0x000000063b597c10 */ /* 0x001fe2000fffe0ff */
[----:B------:R-:W-:Y:S01]  /*1f50*/  ULDC UR5, c[0x0][0x18c] ;  /* 0x0000630000057ab9 */ /* 0x000fe20000000800 */
[----:B------:R-:W-:Y:S01]  /*1f60*/  IADD3 R90, R55, UR6, RZ ;  /* 0x00000006375a7c10 */ /* 0x000fe2000fffe0ff */
[----:B------:R-:W-:Y:S01]  /*1f70*/  ULDC UR4, c[0x0][0x184] ;  /* 0x0000610000047ab9 */ /* 0x000fe20000000800 */
[----:B------:R-:W-:Y:S01]  /*1f80*/  IADD3 R85, R47, UR6, RZ ;  /* 0x000000062f557c10 */ /* 0x000fe2000fffe0ff */
[----:B------:R-:W-:Y:S01]  /*1f90*/  UIMAD UR4, UR10, UR5, -UR4 ;  /* 0x000000050a0472a4 */ /* 0x000fe2000f8e0a04 */
[----:B------:R-:W-:Y:S02]  /*1fa0*/  IMAD.MOV.U32 R9, RZ, RZ, RZ ;  /* 0x000000ffff097224 */ /* 0x000fe400078e00ff */
[----:B------:R-:W-:Y:S02]  /*1fb0*/  IMAD.MOV.U32 R13, RZ, RZ, RZ ;  /* 0x000000ffff0d7224 */ /* 0x000fe400078e00ff */
[----:B------:R-:W-:Y:S01]  /*1fc0*/  IMAD.MOV.U32 R10, RZ, RZ, RZ ;  /* 0x000000ffff0a7224 */ /* 0x000fe200078e00ff */
[----:B------:R-:W-:Y:S01]  /*1fd0*/  IADD3 R88, R60, UR4, RZ ;  /* 0x000000043c587c10 */ /* 0x000fe2000fffe0ff */
[----:B------:R-:W-:Y:S01]  /*1fe0*/  IMAD.MOV.U32 R15, RZ, RZ, RZ ;  /* 0x000000ffff0f7224 */ /* 0x000fe200078e00ff */
[----:B------:R-:W-:Y:S02]  /*1ff0*/  IADD3 R87, R56, UR4, RZ ;  /* 0x0000000438577c10 */ /* 0x000fe4000fffe0ff */
[----:B------:R-:W-:Y:S02]  /*2000*/  LOP3.LUT R93, R89, R88, RZ, 0xfc, !PT ;  /* 0x00000058595d7212 */ /* 0x000fe400078efcff */
[----:B------:R-:W-:Y:S02]  /*2010*/  LOP3.LUT R92, R90, R87, RZ, 0xfc, !PT ;  /* 0x000000575a5c7212 */ /* 0x000fe400078efcff */
[----:B------:R-:W-:Y:S02]  /*2020*/  ISETP.GE.AND P6, PT, R93, RZ, PT ;  /* 0x000000ff5d00720c */ /* 0x000fe40003fc6270 */
[----:B------:R-:W-:Y:S02]  /*2030*/  ISETP.GE.AND P5, PT, R92, RZ, PT ;  /* 0x000000ff5c00720c */ /* 0x000fe40003fa6270 */
[----:B------:R-:W-:Y:S02]  /*2040*/  IADD3 R86, R48, UR4, RZ ;  /* 0x0000000430567c10 */ /* 0x000fe4000fffe0ff */
[----:B------:R-:W-:Y:S02]  /*2050*/  ISETP.GE.OR P6, PT, R88, c[0x0][0x164], !P6 ;  /* 0x0000590058007a0c */ /* 0x000fe400077c6670 */
[----:B------:R-:W-:Y:S02]  /*2060*/  ISETP.GE.OR P5, PT, R87, c[0x0][0x164], !P5 ;  /* 0x0000590057007a0c */ /* 0x000fe40006fa6670 */
[----:B------:R-:W-:Y:S02]  /*2070*/  LOP3.LUT R91, R85, R86, RZ, 0xfc, !PT ;  /* 0x00000056555b7212 */ /* 0x000fe400078efcff */
[----:B------:R-:W-:Y:S02]  /*2080*/  ISETP.GE.OR P6, PT, R89, c[0x0][0x168], P6 ;  /* 0x00005a0059007a0c */ /* 0x000fe400037c6670 */
[----:B------:R-:W-:Y:S02]  /*2090*/  ISETP.GE.OR P5, PT, R90, c[0x0][0x168], P5 ;  /* 0x00005a005a007a0c */ /* 0x000fe40002fa6670 */
[----:B------:R-:W-:Y:S02]  /*20a0*/  ISETP.GE.AND P4, PT, R91, RZ, PT ;  /* 0x000000ff5b00720c */ /* 0x000fe40003f86270 */
[----:B------:R-:W-:Y:S02]  /*20b0*/  ISETP.GE.OR P6, PT, R63, c[0x0][0x16c], P6 ;  /* 0x00005b003f007a0c */ /* 0x000fe400037c6670 */
[----:B------:R-:W-:Y:S02]  /*20c0*/  ISETP.GE.OR P5, PT, R64, c[0x0][0x16c], P5 ;  /* 0x00005b0040007a0c */ /* 0x000fe40002fa6670 */
[----:B------:R-:W-:Y:S04]  /*20d0*/  ISETP.GE.OR P4, PT, R86, c[0x0][0x164], !P4 ;  /* 0x0000590056007a0c */ /* 0x000fe80006786670 */
[----:B------:R-:W-:Y:S04]  /*20e0*/  ISETP.GE.OR P4, PT, R85, c[0x0][0x168], P4 ;  /* 0x00005a0055007a0c */ /* 0x000fe80002786670 */
[----:B------:R-:W-:Y:S01]  /*20f0*/  ISETP.GE.OR P4, PT, R65, c[0x0][0x16c], P4 ;  /* 0x00005b0041007a0c */ /* 0x000fe20002786670 */
[----:B------:R-:W-:Y:S02]  /*2100*/  @!P6 IMAD R93, R89, c[0x0][0x1c8], RZ ;  /* 0x00007200595dea24 */ /* 0x000fe400078e02ff */
[----:B------:R-:W-:Y:S03]  /*2110*/  @!P5 IMAD R89, R90, c[0x0][0x1c8], RZ ;  /* 0x000072005a59da24 */ /* 0x000fe600078e02ff */
[--C-:B------:R-:W-:Y:S02]  /*2120*/  @!P6 SHF.R.S32.HI R90, RZ, 0x1f, R93.reuse ;  /* 0x0000001fff5ae819 */ /* 0x100fe4000001145d */
[----:B------:R-:W-:Y:S02]  /*2130*/  @!P6 IADD3 R93, P3, P2, R53, R28, R93 ;  /* 0x0000001c355de210 */ /* 0x000fe40007a7e05d */
[--C-:B------:R-:W-:Y:S02]  /*2140*/  @!P5 SHF.R.S32.HI R86, RZ, 0x1f, R89.reuse ;  /* 0x0000001fff56d819 */ /* 0x100fe40000011459 */
[----:B------:R-:W-:Y:S01]  /*2150*/  @!P5 IADD3 R89, P1, P0, R45, R24, R89 ;  /* 0x000000182d59d210 */ /* 0x000fe2000783e059 */
[----:B------:R-:W-:Y:S01]  /*2160*/  @!P4 IMAD R87, R85, c[0x0][0x1c8], RZ ;  /* 0x000072005557ca24 */ /* 0x000fe200078e02ff */
[----:B------:R-:W-:Y:S02]  /*2170*/  @!P6 IADD3.X R90, R54, R27, R90, P3, P2 ;  /* 0x0000001b365ae210 */ /* 0x000fe40001fe445a */
[----:B------:R-:W-:Y:S02]  /*2180*/  @!P5 IADD3.X R86, R46, R23, R86, P1, P0 ;  /* 0x000000172e56d210 */ /* 0x000fe40000fe0456 */
[--C-:B------:R-:W-:Y:S02]  /*2190*/  @!P4 SHF.R.S32.HI R85, RZ, 0x1f, R87.reuse ;  /* 0x0000001fff55c819 */ /* 0x100fe40000011457 */
[----:B------:R-:W-:Y:S04]  /*21a0*/  @!P4 IADD3 R87, P3, P2, R37, R20, R87 ;  /* 0x000000142557c210 */ /* 0x000fe80007a7e057 */
[----:B------:R-:W-:Y:S02]  /*21b0*/  @!P6 IADD3 R92, P1, P0, R93, c[0x0][0x1c0], R52 ;  /* 0x000070005d5cea10 */ /* 0x000fe4000783e034 */
[----:B------:R-:W-:Y:S02]  /*21c0*/  @!P4 IADD3.X R85, R38, R19, R85, P3, P2 ;  /* 0x000000132655c210 */ /* 0x000fe40001fe4455 */
[----:B------:R-:W-:Y:S04]  /*21d0*/  @!P6 IADD3.X R93, R90, c[0x0][0x1c4], R51, P1, P0 ;  /* 0x000071005a5dea10 */ /* 0x000fe80000fe0433 */
[----:B------:R-:W-:Y:S04]  /*21e0*/  @!P5 IADD3 R88, P3, P2, R89, c[0x0][0x1c0], R44 ;  /* 0x000070005958da10 */ /* 0x000fe80007a7e02c */
[----:B------:R0:W5:Y:S01]  /*21f0*/  @!P6 LDG.E.S8.SYS R9, [R92] ;  /* 0x000000005c09e381 */ /* 0x00016200001ee300 */
[----:B------:R-:W-:Y:S02]  /*2200*/  @!P4 IADD3 R90, P1, P0, R87, c[0x0][0x1c0], R36 ;  /* 0x00007000575aca10 */ /* 0x000fe4000783e024 */
[----:B------:R-:W-:Y:S02]  /*2210*/  @!P5 IADD3.X R89, R86, c[0x0][0x1c4], R43, P3, P2 ;  /* 0x000071005659da10 */ /* 0x000fe40001fe442b */
[----:B------:R-:W-:Y:S02]  /*2220*/  @!P4 IADD3.X R91, R85, c[0x0][0x1c4], R34, P1, P0 ;  /* 0x00007100555bca10 */ /* 0x000fe40000fe0422 */
[----:B------:R-:W-:Y:S02]  /*2230*/  IADD3 R87, R39, UR6, RZ ;  /* 0x0000000627577c10 */ /* 0x000fe4000fffe0ff */
[----:B------:R-:W-:Y:S02]  /*2240*/  IADD3 R85, R40, UR4, RZ ;  /* 0x0000000428557c10 */ /* 0x000fe4000fffe0ff */
[----:B------:R0:W5:Y:S02]  /*2250*/  @!P5 LDG.E.S8.SYS R13, [R88] ;  /* 0x00000000580dd381 */ /* 0x00016400001ee300 */
[----:B------:R-:W-:Y:S04]  /*2260*/  LOP3.LUT R86, R87, R85, RZ, 0xfc, !PT ;  /* 0x0000005557567212 */ /* 0x000fe800078efcff */
[----:B------:R-:W-:Y:S01]  /*2270*/  ISETP.GE.AND P0, PT, R86, RZ, PT ;  /* 0x000000ff5600720c */ /* 0x000fe20003f06270 */
[----:B------:R0:W5:Y:S03]  /*2280*/  @!P4 LDG.E.S8.SYS R10, [R90] ;  /* 0x000000005a0ac381 */ /* 0x00016600001ee300 */
[----:B------:R-:W-:Y:S04]  /*2290*/  ISETP.GE.OR P0, PT, R85, c[0x0][0x164], !P0 ;  /* 0x0000590055007a0c */ /* 0x000fe80004706670 */
[----:B------:R-:W-:-:S12]  /*22a0*/  ISETP.GE.OR P0, PT, R87, c[0x0][0x168], P0 ;  /* 0x00005a0057007a0c */ /* 0x000fd80000706670 */
[----:B------:R-:W-:-:S05]  /*22b0*/  @P0 BRA `(.L_x_116) ;  /* 0x000004e000000947 */ /* 0x000fca0003800000 */
[----:B0-----:R-:W-:Y:S02]  /*22c0*/  ISETP.LT.AND P0, PT, R66, c[0x0][0x16c], PT ;  /* 0x00005b0042007a0c */ /* 0x001fe40003f01270 */
[----:B------:R-:W-:Y:S10]  /*22d0*/  MOV R15, RZ ;  /* 0x000000ff000f7202 */ /* 0x000ff40000000f00 */
[----:B------:R-:W-:-:S05]  /*22e0*/  @!P0 BRA `(.L_x_116) ;  /* 0x000004b000008947 */ /* 0x000fca0003800000 */
[----:B------:R-:W-:Y:S05]  /*22f0*/  IADD3 R85, R39, UR6, RZ ;  /* 0x0000000627557c10 */ /* 0x000fea000fffe0ff */
[----:B------:R-:W-:Y:S05]  /*2300*/  IMAD R85, R85, c[0x0][0x1c8], RZ ;  /* 0x0000720055557a24 */ /* 0x000fea00078e02ff */
[--C-:B------:R-:W-:Y:S02]  /*2310*/  SHF.R.S32.HI R86, RZ, 0x1f, R85.reuse ;  /* 0x0000001fff567819 */ /* 0x100fe40000011455 */
[----:B------:R-:W-:Y:S04]  /*2320*/  IADD3 R85, P1, P0, R35, R16, R85 ;  /* 0x0000001023557210 */ /* 0x000fe8000783e055 */
[----:B------:R-:W-:Y:S02]  /*2330*/  IADD3.X R86, R33, R14, R86, P1, P0 ;  /* 0x0000000e21567210 */ /* 0x000fe40000fe0456 */
[----:B------:R-:W-:Y:S04]  /*2340*/  IADD3 R88, P1, P0, R85, c[0x0][0x1c0], R32 ;  /* 0x0000700055587a10 */ /* 0x000fe8000783e020 */
[----:B------:R-:W-:Y:S08]  /*2350*/  IADD3.X R89, R86, c[0x0][0x1c4], R31, P1, P0 ;  /* 0x0000710056597a10 */ /* 0x000ff00000fe041f */
[----:B------:R0:W5:Y:S01]  /*2360*/  LDG.E.S8.SYS R15, [R88] ;  /* 0x00000000580f7381 */ /* 0x00016200001ee300 */
[----:B------:R-:W-:-:S05]  /*2370*/  BRA `(.L_x_116) ;  /* 0x0000042000007947 */ /* 0x000fca0003800000 */
.L_x_115:
        /* <DEDUP_REMOVED lines=56> */
[----:B0-----:R-:W-:Y:S01]  /*2700*/  ISETP.LT.AND P0, PT, R66, c[0x0][0x16c], PT ;  /* 0x00005b0042007a0c */ /* 0x001fe20003f01270 */
[----:B------:R-:W-:Y:S11]  /*2710*/  IMAD.MOV.U32 R15, RZ, RZ, RZ ;  /* 0x000000ffff0f7224 */ /* 0x000ff600078e00ff */
[----:B------:R-:W-:Y:S05]  /*2720*/  @P0 IADD3 R85, R41, UR6, RZ ;  /* 0x0000000629550c10 */ /* 0x000fea000fffe0ff */
[----:B------:R-:W-:Y:S05]  /*2730*/  @P0 IMAD R85, R85, c[0x0][0x1c8], RZ ;  /* 0x0000720055550a24 */ /* 0x000fea00078e02ff */
[--C-:B------:R-:W-:Y:S02]  /*2740*/  @P0 SHF.R.S32.HI R86, RZ, 0x1f, R85.reuse ;  /* 0x0000001fff560819 */ /* 0x100fe40000011455 */
[----:B------:R-:W-:Y:S04]  /*2750*/  @P0 IADD3 R85, P2, P1, R35, R18, R85 ;  /* 0x0000001223550210 */ /* 0x000fe8000795e055 */
[----:B------:R-:W-:Y:S02]  /*2760*/  @P0 IADD3.X R86, R33, R17, R86, P2, P1 ;  /* 0x0000001121560210 */ /* 0x000fe400017e2456 */
[----:B------:R-:W-:Y:S04]  /*2770*/  @P0 IADD3 R88, P2, P1, R85, c[0x0][0x1c0], R32 ;  /* 0x0000700055580a10 */ /* 0x000fe8000795e020 */
[----:B------:R-:W-:Y:S08]  /*2780*/  @P0 IADD3.X R89, R86, c[0x0][0x1c4], R31, P2, P1 ;  /* 0x0000710056590a10 */ /* 0x000ff000017e241f */
[----:B------:R0:W5:Y:S02]  /*2790*/  @P0 LDG.E.S8.SYS R15, [R88] ;  /* 0x00000000580f0381 */ /* 0x00016400001ee300 */
.L_x_116:
[----:B0-----:R-:W-:Y:S05]  /*27a0*/  BSYNC B0 ;  /* 0x0000000000007941 */ /* 0x001fea0003800000 */
.L_x_114:
[-C--:B-----5:R-:W-:Y:S01]  /*27b0*/  IMAD R0, R9, R11.reuse, R0 ;  /* 0x0000000b09007224 */ /* 0x0a0fe200078e0200 */
[----:B------:R-:W-:Y:S01]  /*27c0*/  UIADD3 UR9, UR9, 0x1, URZ ;  /* 0x0000000109097890 */ /* 0x000fe2000fffe03f */
[-C--:B------:R-:W-:Y:S01]  /*27d0*/  IMAD R2, R13, R11.reuse, R2 ;  /* 0x0000000b0d027224 */ /* 0x080fe200078e0202 */
[----:B------:R-:W-:Y:S01]  /*27e0*/  ULDC UR4, c[0x0][0x174] ;  /* 0x00005d0000047ab9 */ /* 0x000fe20000000800 */
[CC--:B------:R-:W-:Y:S01]  /*27f0*/  IMAD R3, R10.reuse, R11.reuse, R3 ;  /* 0x0000000b0a037224 */ /* 0x0c0fe200078e0203 */
[----:B------:R-:W-:Y:S01]  /*2800*/  UISETP.GE.AND UP0, UPT, UR9, UR4, UPT ;  /* 0x000000040900728c */ /* 0x000fe2000bf06270 */
[----:B------:R-:W-:Y:S02]  /*2810*/  IMAD R4, R15, R11, R4 ;  /* 0x0000000b0f047224 */ /* 0x000fe400078e0204 */
[-C--:B------:R-:W-:Y:S02]  /*2820*/  IMAD R5, R9, R12.reuse, R5 ;  /* 0x0000000c09057224 */ /* 0x080fe400078e0205 */
[-C--:B------:R-:W-:Y:S01]  /*2830*/  IMAD R6, R13, R12.reuse, R6 ;  /* 0x0000000c0d067224 */ /* 0x080fe200078e0206 */
[----:B------:R-:W-:Y:S01]  /*2840*/  PLOP3.LUT P0, PT, PT, PT, UP0, 0x80, 0x0 ;  /* 0x000000000000781c */ /* 0x000fe20003f0f008 */
[-C--:B------:R-:W-:Y:S02]  /*2850*/  IMAD R7, R10, R12.reuse, R7 ;  /* 0x0000000c0a077224 */ /* 0x080fe400078e0207 */
[----:B------:R-:W-:Y:S09]  /*2860*/  IMAD R8, R15, R12, R8 ;  /* 0x0000000c0f087224 */ /* 0x000ff200078e0208 */
[----:B------:R-:W-:-:S05]  /*2870*/  @!P0 BRA `(.L_x_117) ;  /* 0xfffff50000008947 */ /* 0x000fca000383ffff */
.L_x_113:
[----:B------:R-:W-:Y:S02]  /*2880*/  UIADD3 UR10, UR10, 0x1, URZ ;  /* 0x000000010a0a7890 */ /* 0x000fe4000fffe03f */
[----:B------:R-:W-:-:S02]  /*2890*/  ULDC UR4, c[0x0][0x170] ;  /* 0x00005c0000047ab9 */ /* 0x000fc40000000800 */
[----:B------:R-:W-:-:S06]  /*28a0*/  UISETP.GE.AND UP0, UPT, UR10, UR4, UPT ;  /* 0x000000040a00728c */ /* 0x000fcc000bf06270 */
[----:B------:R-:W-:-:S12]  /*28b0*/  PLOP3.LUT P0, PT, PT, PT, UP0, 0x80, 0x0 ;  /* 0x000000000000781c */ /* 0x000fd80003f0f008 */
[----:B------:R-:W-:Y:S05]  /*28c0*/  @!P0 BRA `(.L_x_118) ;  /* 0xfffff1b000008947 */ /* 0x000fea000383ffff */
.L_x_112:
[----:B------:R-:W-:Y:S02]  /*28d0*/  UIADD3 UR11, UR11, 0x1, URZ ;  /* 0x000000010b0b7890 */ /* 0x000fe4000fffe03f */
[----:B------:R-:W-:Y:S02]  /*28e0*/  ULDC UR4, c[0x0][0x160] ;  /* 0x0000580000047ab9 */ /* 0x000fe40000000800 */
[----:B------:R-:W-:-:S06]  /*28f0*/  UISETP.GE.AND UP0, UPT, UR11, UR4, UPT ;  /* 0x000000040b00728c */ /* 0x000fcc000bf06270 */
[----:B------:R-:W-:-:S12]  /*2900*/  PLOP3.LUT P0, PT, PT, PT, UP0, 0x80, 0x0 ;  /* 0x000000000000781c */ /* 0x000fd80003f0f008 */
[----:B------:R-:W-:Y:S05]  /*2910*/  @!P0 BRA `(.L_x_119) ;  /* 0xfffff12000008947 */ /* 0x000fea000383ffff */
.L_x_111:
[----:B------:R-:W-:Y:S01]  /*2920*/  ISETP.GE.AND P0, PT, R76, c[0x0][0x178], PT ;  /* 0x00005e004c007a0c */ /* 0x000fe20003f06270 */
[----:B------:R-:W-:Y:S01]  /*2930*/  BMOV.32.CLEAR RZ, B1 ;  /* 0x0000000001ff7355 */ /* 0x000fe20000100000 */
[----:B------:R-:W-:Y:S10]  /*2940*/  BSSY B1, `(.L_x_120) ;  /* 0x000011c000017945 */ /* 0x000ff40003800000 */
[----:B------:R-:W-:Y:S05]  /*2950*/  @P0 BRA `(.L_x_121) ;  /* 0x000011a000000947 */ /* 0x000fea0003800000 */
[----:B------:R-:W-:Y:S02]  /*2960*/  ISETP.NE.AND P1, PT, RZ, c[0x0][0x20c], PT ;  /* 0x00008300ff007a0c */ /* 0x000fe40003f25270 */
[----:B------:R-:W-:-:S04]  /*2970*/  ISETP.GE.AND P0, PT, R83, c[0x0][0x180], PT ;  /* 0x0000600053007a0c */ /* 0x000fc80003f06270 */
[----:B------:R-:W-:-:S04]  /*2980*/  ISETP.LT.AND P0, PT, R84, c[0x0][0x17c], !P0 ;  /* 0x00005f0054007a0c */ /* 0x000fc80004701270 */
[----:B------:R-:W-:Y:S02]  /*2990*/  ISETP.LT.AND P0, PT, R63, c[0x0][0x16c], P0 ;  /* 0x00005b003f007a0c */ /* 0x000fe40000701270 */
[----:B------:R-:W-:Y:S08]  /*29a0*/  @!P1 BRA `(.L_x_122) ;  /* 0x00000a7000009947 */ /* 0x000ff00003800000 */
[----:B------:R-:W-:Y:S01]  /*29b0*/  BMOV.32.CLEAR RZ, B0 ;  /* 0x0000000000ff7355 */ /* 0x000fe20000100000 */
[----:B------:R-:W-:Y:S01]  /*29c0*/  BSSY B0, `(.L_x_123) ;  /* 0x0000026000007945 */ /* 0x000fe20003800000 */
[----:B------:R-:W-:Y:S05]  /*29d0*/  @!P0 BRA `(.L_x_124) ;  /* 0x0000024000008947 */ /* 0x000fea0003800000 */
[----:B------:R-:W-:Y:S01]  /*29e0*/  SHF.R.S32.HI R10, RZ, 0x1f, R63 ;  /* 0x0000001fff0a7819 */ /* 0x000fe2000001143f */
[----:B------:R-:W-:Y:S02]  /*29f0*/  IMAD R11, R84, c[0x0][0x1e0], RZ ;  /* 0x00007800540b7a24 */ /* 0x000fe400078e02ff */
[----:B------:R-:W-:Y:S01]  /*2a00*/  IMAD R15, R76, c[0x0][0x1e8], RZ ;  /* 0x00007a004c0f7a24 */ /* 0x000fe200078e02ff */
[----:B------:R-:W-:Y:S01]  /*2a10*/  LEA.HI R10, R10, R63, RZ, 0x5 ;  /* 0x0000003f0a0a7211 */ /* 0x000fe200078f28ff */
[----:B------:R-:W-:Y:S01]  /*2a20*/  IMAD.SHL.U32 R16, R83, 0x20, RZ ;  /* 0x0000002053107824 */ /* 0x000fe200078e00ff */
[----:B------:R-:W-:-:S02]  /*2a30*/  SHF.R.S32.HI R13, RZ, 0x1f, R11 ;  /* 0x0000001fff0d7819 */ /* 0x000fc4000001140b */
        /* <DEDUP_REMOVED lines=12> */
[----:B------:R-:W-:-:S04]  /*2b00*/  LEA R18, P0, R11, c[0x0][0x1d8], 0x2 ;  /* 0x000076000b127a11 */ /* 0x000fc800078010ff */
[----:B------:R-:W-:-:S08]  /*2b10*/  LEA.HI.X R19, R11, c[0x0][0x1dc], R12, 0x2, P0 ;  /* 0x000077000b137a11 */ /* 0x000fd000000f140c */
[----:B------:R-:W2:Y:S01]  /*2b20*/  LDG.E.SYS R18, [R18] ;  /* 0x0000000012127381 */ /* 0x000ea200001ee900 */
[----:B------:R-:W-:Y:S02]  /*2b30*/  IMAD R12, R84, c[0x0][0x1f8], RZ ;  /* 0x00007e00540c7a24 */ /* 0x000fe400078e02ff */
[----:B------:R-:W-:Y:S02]  /*2b40*/  IMAD R11, R76, c[0x0][0x200], RZ ;  /* 0x000080004c0b7a24 */ /* 0x000fe400078e02ff */
[----:B------:R-:W-:Y:S01]  /*2b50*/  IMAD R9, R9, c[0x0][0x1fc], RZ ;  /* 0x00007f0009097a24 */ /* 0x000fe200078e02ff */
[----:B------:R-:W-:Y:S02]  /*2b60*/  SHF.R.S32.HI R17, RZ, 0x1f, R12 ;  /* 0x0000001fff117819 */ /* 0x000fe4000001140c */
[--C-:B------:R-:W-:Y:S02]  /*2b70*/  IADD3 R15, P1, P0, R16, R12, R11.reuse ;  /* 0x0000000c100f7210 */ /* 0x100fe4000783e00b */
[----:B------:R-:W-:-:S04]  /*2b80*/  SHF.R.S32.HI R11, RZ, 0x1f, R11 ;  /* 0x0000001fff0b7819 */ /* 0x000fc8000001140b */
[----:B------:R-:W-:Y:S02]  /*2b90*/  IADD3.X R14, R14, R17, R11, P1, P0 ;  /* 0x000000110e0e7210 */ /* 0x000fe40000fe040b */
[----:B------:R-:W-:Y:S02]  /*2ba0*/  IADD3 R15, P1, P0, R9, R15, R10 ;  /* 0x0000000f090f7210 */ /* 0x000fe4000783e00a */
[----:B------:R-:W-:-:S04]  /*2bb0*/  SHF.R.S32.HI R9, RZ, 0x1f, R9 ;  /* 0x0000001fff097819 */ /* 0x000fc80000011409 */
[----:B------:R-:W-:Y:S02]  /*2bc0*/  IADD3.X R14, R9, R14, R13, P1, P0 ;  /* 0x0000000e090e7210 */ /* 0x000fe40000fe040d */
[----:B------:R-:W-:Y:S01]  /*2bd0*/  LEA R10, P0, R15, c[0x0][0x1f0], 0x2 ;  /* 0x00007c000f0a7a11 */ /* 0x000fe200078010ff */
[----:B--2---:R-:W-:-:S04]  /*2be0*/  IMAD R11, R18, c[0x0][0x20c], RZ ;  /* 0x00008300120b7a24 */ /* 0x004fc800078e02ff */
[----:B------:R-:W-:Y:S01]  /*2bf0*/  IMAD R9, R0, c[0x0][0x208], R11 ;  /* 0x0000820000097a24 */ /* 0x000fe200078e020b */
[----:B------:R-:W-:-:S08]  /*2c00*/  LEA.HI.X R11, R15, c[0x0][0x1f4], R14, 0x2, P0 ;  /* 0x00007d000f0b7a11 */ /* 0x000fd000000f140e */
[----:B------:R0:W-:Y:S02]  /*2c10*/  STG.E.SYS [R10], R9 ;  /* 0x000000090a007386 */ /* 0x0001e4000010e900 */
.L_x_124:
[----:B------:R-:W-:Y:S05]  /*2c20*/  BSYNC B0 ;  /* 0x0000000000007941 */ /* 0x000fea0003800000 */
.L_x_123:
[----:B------:R-:W-:Y:S01]  /*2c30*/  ISETP.GE.AND P0, PT, R81, c[0x0][0x180], PT ;  /* 0x0000600051007a0c */ /* 0x000fe20003f06270 */
[----:B------:R-:W-:Y:S01]  /*2c40*/  BMOV.32.CLEAR RZ, B0 ;  /* 0x0000000000ff7355 */ /* 0x000fe20000100000 */
[----:B------:R-:W-:Y:S02]  /*2c50*/  BSSY B0, `(.L_x_125) ;  /* 0x0000028000007945 */ /* 0x000fe40003800000 */
[----:B------:R-:W-:-:S04]  /*2c60*/  ISETP.GE.OR P0, PT, R82, c[0x0][0x17c], P0 ;  /* 0x00005f0052007a0c */ /* 0x000fc80000706670 */
[----:B------:R-:W-:-:S12]  /*2c70*/  ISETP.GE.OR P0, PT, R64, c[0x0][0x16c], P0 ;  /* 0x00005b0040007a0c */ /* 0x000fd80000706670 */
[----:B------:R-:W-:Y:S05]  /*2c80*/  @P0 BRA `(.L_x_126) ;  /* 0x0000024000000947 */ /* 0x000fea0003800000 */
[----:B------:R-:W-:Y:S01]  /*2c90*/  SHF.R.S32.HI R17, RZ, 0x1f, R64 ;  /* 0x0000001fff117819 */ /* 0x000fe20000011440 */
[----:B------:R-:W-:Y:S02]  /*2ca0*/  IMAD R15, R82, c[0x0][0x1e0], RZ ;  /* 0x00007800520f7a24 */ /* 0x000fe400078e02ff */
[----:B0-----:R-:W-:Y:S01]  /*2cb0*/  IMAD R10, R76, c[0x0][0x1e8], RZ ;  /* 0x00007a004c0a7a24 */ /* 0x001fe200078e02ff */
        /* <DEDUP_REMOVED lines=20> */
[----:B------:R-:W-:-:S03]  /*2e00*/  IMAD R9, R9, c[0x0][0x1fc], RZ ;  /* 0x00007f0009097a24 */ /* 0x000fc600078e02ff */
[--C-:B------:R-:W-:Y:S02]  /*2e10*/  IADD3 R11, P1, P0, R11, R13, R0.reuse ;  /* 0x0000000d0b0b7210 */ /* 0x100fe4000783e000 */
[----:B------:R-:W-:Y:S02]  /*2e20*/  SHF.R.S32.HI R13, RZ, 0x1f, R13 ;  /* 0x0000001fff0d7819 */ /* 0x000fe4000001140d */
[----:B------:R-:W-:-:S04]  /*2e30*/  SHF.R.S32.HI R0, RZ, 0x1f, R0 ;  /* 0x0000001fff007819 */ /* 0x000fc80000011400 */
[----:B------:R-:W-:Y:S02]  /*2e40*/  IADD3.X R13, R12, R13, R0, P1, P0 ;  /* 0x0000000d0c0d7210 */ /* 0x000fe40000fe0400 */
[----:B------:R-:W-:Y:S02]  /*2e50*/  IADD3 R11, P1, P0, R9, R11, R10 ;  /* 0x0000000b090b7210 */ /* 0x000fe4000783e00a */
[----:B------:R-:W-:-:S04]  /*2e60*/  SHF.R.S32.HI R9, RZ, 0x1f, R9 ;  /* 0x0000001fff097819 */ /* 0x000fc80000011409 */
[----:B------:R-:W-:Y:S02]  /*2e70*/  IADD3.X R14, R9, R13, R14, P1, P0 ;  /* 0x0000000d090e7210 */ /* 0x000fe40000fe040e */
[----:B------:R-:W-:-:S04]  /*2e80*/  LEA R10, P0, R11, c[0x0][0x1f0], 0x2 ;  /* 0x00007c000b0a7a11 */ /* 0x000fc800078010ff */
[----:B------:R-:W-:Y:S01]  /*2e90*/  LEA.HI.X R11, R11, c[0x0][0x1f4], R14, 0x2, P0 ;  /* 0x00007d000b0b7a11 */ /* 0x000fe200000f140e */
[----:B--2---:R-:W-:-:S04]  /*2ea0*/  IMAD R15, R15, c[0x0][0x20c], RZ ;  /* 0x000083000f0f7a24 */ /* 0x004fc800078e02ff */
[----:B------:R-:W-:-:S08]  /*2eb0*/  IMAD R15, R2, c[0x0][0x208], R15 ;  /* 0x00008200020f7a24 */ /* 0x000fd000078e020f */
[----:B------:R0:W-:Y:S02]  /*2ec0*/  STG.E.SYS [R10], R15 ;  /* 0x0000000f0a007386 */ /* 0x0001e4000010e900 */
.L_x_126:
[----:B------:R-:W-:Y:S05]  /*2ed0*/  BSYNC B0 ;  /* 0x0000000000007941 */ /* 0x000fea0003800000 */
.L_x_125:
        /* <DEDUP_REMOVED lines=42> */
.L_x_128:
[----:B------:R-:W-:Y:S05]  /*3180*/  BSYNC B0 ;  /* 0x0000000000007941 */ /* 0x000fea0003800000 */
.L_x_127:
[----:B------:R-:W-:-:S04]  /*3190*/  ISETP.GE.AND P0, PT, R77, c[0x0][0x180], PT ;  /* 0x000060004d007a0c */ /* 0x000fc80003f06270 */
[----:B------:R-:W-:-:S04]  /*31a0*/  ISETP.GE.OR P0, PT, R78, c[0x0][0x17c], P0 ;  /* 0x00005f004e007a0c */ /* 0x000fc80000706670 */
[----:B------:R-:W-:-:S12]  /*31b0*/  ISETP.GE.OR P0, PT, R66, c[0x0][0x16c], P0 ;  /* 0x00005b0042007a0c */ /* 0x000fd80000706670 */
[----:B------:R-:W-:Y:S05]  /*31c0*/  @P0 BRA `(.L_x_121) ;  /* 0x0000093000000947 */ /* 0x000fea0003800000 */
        /* <DEDUP_REMOVED lines=35> */
[----:B------:R0:W-:Y:S01]  /*3400*/  STG.E.SYS [R2], R13 ;  /* 0x0000000d02007386 */ /* 0x0001e2000010e900 */
[----:B------:R-:W-:Y:S05]  /*3410*/  BRA `(.L_x_121) ;  /* 0x000006e000007947 */ /* 0x000fea0003800000 */
.L_x_122:
[----:B------:R-:W-:Y:S01]  /*3420*/  BMOV.32.CLEAR RZ, B0 ;  /* 0x0000000000ff7355 */ /* 0x000fe20000100000 */
[----:B------:R-:W-:Y:S01]  /*3430*/  BSSY B0, `(.L_x_129) ;  /* 0x0000018000007945 */ /* 0x000fe20003800000 */
[----:B------:R-:W-:Y:S05]  /*3440*/  @!P0 BRA `(.L_x_130) ;  /* 0x0000016000008947 */ /* 0x000fea0003800000 */
[----:B------:R-:W-:Y:S01]  /*3450*/  SHF.R.S32.HI R14, RZ, 0x1f, R63 ;  /* 0x0000001fff0e7819 */ /* 0x000fe2000001143f */
[----:B------:R-:W-:Y:S02]  /*3460*/  IMAD.SHL.U32 R9, R83, 0x20, RZ ;  /* 0x0000002053097824 */ /* 0x000fe400078e00ff */
[----:B------:R-:W-:Y:S01]  /*3470*/  IMAD R13, R84, c[0x0][0x1f8], RZ ;  /* 0x00007e00540d7a24 */ /* 0x000fe200078e02ff */
[----:B------:R-:W-:Y:S01]  /*3480*/  LEA.HI R14, R14, R63, RZ, 0x5 ;  /* 0x0000003f0e0e7211 */ /* 0x000fe200078f28ff */
[----:B------:R-:W-:Y:S01]  /*3490*/  IMAD R10, R76, c[0x0][0x200], RZ ;  /* 0x000080004c0a7a24 */ /* 0x000fe200078e02ff */
[----:B------:R-:W-:Y:S02]  /*34a0*/  SHF.R.S32.HI R12, RZ, 0x1f, R9 ;  /* 0x0000001fff0c7819 */ /* 0x000fe40000011409 */
[----:B------:R-:W-:-:S02]  /*34b0*/  SHF.R.S32.HI R11, RZ, 0x5, R14 ;  /* 0x00000005ff0b7819 */ /* 0x000fc4000001140e */
[----:B------:R-:W-:Y:S02]  /*34c0*/  LOP3.LUT R14, R14, 0xffffffe0, RZ, 0xc0, !PT ;  /* 0xffffffe00e0e7812 */ /* 0x000fe400078ec0ff */
[----:B------:R-:W-:Y:S01]  /*34d0*/  IADD3 R9, P1, P0, R9, R13, R10 ;  /* 0x0000000d09097210 */ /* 0x000fe2000783e00a */
        /* <DEDUP_REMOVED lines=8> */
[----:B------:R-:W-:Y:S01]  /*3560*/  IADD3.X R10, R16, R10, R11, P1, P0 ;  /* 0x0000000a100a7210 */ /* 0x000fe20000fe040b */
[----:B------:R-:W-:Y:S01]  /*3570*/  IMAD R11, R0, c[0x0][0x208], RZ ;  /* 0x00008200000b7a24 */ /* 0x000fe200078e02ff */
[----:B------:R-:W-:-:S04]  /*3580*/  LEA R12, P0, R9, c[0x0][0x1f0], 0x2 ;  /* 0x00007c00090c7a11 */ /* 0x000fc800078010ff */
[----:B------:R-:W-:-:S08]  /*3590*/  LEA.HI.X R13, R9, c[0x0][0x1f4], R10, 0x2, P0 ;  /* 0x00007d00090d7a11 */ /* 0x000fd000000f140a */
[----:B------:R0:W-:Y:S02]  /*35a0*/  STG.E.SYS [R12], R11 ;  /* 0x0000000b0c007386 */ /* 0x0001e4000010e900 */
.L_x_130:
[----:B------:R-:W-:Y:S05]  /*35b0*/  BSYNC B0 ;  /* 0x0000000000007941 */ /* 0x000fea0003800000 */
.L_x_129:
[----:B------:R-:W-:Y:S01]  /*35c0*/  ISETP.GE.AND P0, PT, R81, c[0x0][0x180], PT ;  /* 0x0000600051007a0c */ /* 0x000fe20003f06270 */
[----:B------:R-:W-:Y:S01]  /*35d0*/  BMOV.32.CLEAR RZ, B0 ;  /* 0x0000000000ff7355 */ /* 0x000fe20000100000 */
[----:B------:R-:W-:Y:S02]  /*35e0*/  BSSY B0, `(.L_x_131) ;  /* 0x000001a000007945 */ /* 0x000fe40003800000 */
[----:B------:R-:W-:-:S04]  /*35f0*/  ISETP.GE.OR P0, PT, R82, c[0x0][0x17c], P0 ;  /* 0x00005f0052007a0c */ /* 0x000fc80000706670 */
[----:B------:R-:W-:-:S12]  /*3600*/  ISETP.GE.OR P0, PT, R64, c[0x0][0x16c], P0 ;  /* 0x00005b0040007a0c */ /* 0x000fd80000706670 */
[----:B------:R-:W-:Y:S05]  /*3610*/  @P0 BRA `(.L_x_132) ;  /* 0x0000016000000947 */ /* 0x000fea0003800000 */
[----:B0-----:R-:W-:Y:S01]  /*3620*/  SHF.R.S32.HI R13, RZ, 0x1f, R64 ;  /* 0x0000001fff0d7819 */ /* 0x001fe20000011440 */
[----:B------:R-:W-:Y:S02]  /*3630*/  IMAD.SHL.U32 R0, R81, 0x20, RZ ;  /* 0x0000002051007824 */ /* 0x000fe400078e00ff */
[----:B------:R-:W-:Y:S01]  /*3640*/  IMAD R12, R82, c[0x0][0x1f8], RZ ;  /* 0x00007e00520c7a24 */ /* 0x000fe200078e02ff */
[----:B------:R-:W-:Y:S01]  /*3650*/  LEA.HI R13, R13, R64, RZ, 0x5 ;  /* 0x000000400d0d7211 */ /* 0x000fe200078f28ff */
[----:B------:R-:W-:Y:S01]  /*3660*/  IMAD R9, R76, c[0x0][0x200], RZ ;  /* 0x000080004c097a24 */ /* 0x000fe200078e02ff */
[----:B------:R-:W-:Y:S02]  /*3670*/  SHF.R.S32.HI R11, RZ, 0x1f, R0 ;  /* 0x0000001fff0b7819 */ /* 0x000fe40000011400 */
[----:B------:R-:W-:Y:S02]  /*3680*/  SHF.R.S32.HI R10, RZ, 0x5, R13 ;  /* 0x00000005ff0a7819 */ /* 0x000fe4000001140d */
[----:B------:R-:W-:-:S02]  /*3690*/  LOP3.LUT R13, R13, 0xffffffe0, RZ, 0xc0, !PT ;  /* 0xffffffe00d0d7812 */ /* 0x000fc400078ec0ff */
[----:B------:R-:W-:Y:S01]  /*36a0*/  IADD3 R0, P1, P0, R0, R12, R9 ;  /* 0x0000000c00007210 */ /* 0x000fe2000783e009 */
[----:B------:R-:W-:Y:S01]  /*36b0*/  IMAD R15, R10, c[0x0][0x1fc], RZ ;  /* 0x00007f000a0f7a24 */ /* 0x000fe200078e02ff */
[----:B------:R-:W-:Y:S01]  /*36c0*/  SHF.R.S32.HI R12, RZ, 0x1f, R12 ;  /* 0x0000001fff0c7819 */ /* 0x000fe2000001140c */
[----:B------:R-:W-:Y:S01]  /*36d0*/  IMAD.IADD R13, R64, 0x1, -R13 ;  /* 0x00000001400d7824 */ /* 0x000fe200078e0a0d */
[----:B------:R-:W-:-:S04]  /*36e0*/  SHF.R.S32.HI R9, RZ, 0x1f, R9 ;  /* 0x0000001fff097819 */ /* 0x000fc80000011409 */
[----:B------:R-:W-:Y:S02]  /*36f0*/  IADD3.X R9, R11, R12, R9, P1, P0 ;  /* 0x0000000c0b097210 */ /* 0x000fe40000fe0409 */
[--C-:B------:R-:W-:Y:S02]  /*3700*/  IADD3 R0, P1, P0, R15, R0, R13.reuse ;  /* 0x000000000f007210 */ /* 0x100fe4000783e00d */
[----:B------:R-:W-:Y:S01]  /*3710*/  SHF.R.S32.HI R10, RZ, 0x1f, R13 ;  /* 0x0000001fff0a7819 */ /* 0x000fe2000001140d */
[----:B------:R-:W-:Y:S01]  /*3720*/  IMAD R13, R2, c[0x0][0x208], RZ ;  /* 0x00008200020d7a24 */ /* 0x000fe200078e02ff */
[----:B------:R-:W-:-:S04]  /*3730*/  SHF.R.S32.HI R15, RZ, 0x1f, R15 ;  /* 0x0000001fff0f7819 */ /* 0x000fc8000001140f */
[----:B------:R-:W-:Y:S02]  /*3740*/  IADD3.X R9, R15, R9, R10, P1, P0 ;  /* 0x000000090f097210 */ /* 0x000fe40000fe040a */
[----:B------:R-:W-:-:S04]  /*3750*/  LEA R10, P0, R0, c[0x0][0x1f0], 0x2 ;  /* 0x00007c00000a7a11 */ /* 0x000fc800078010ff */
[----:B------:R-:W-:-:S08]  /*3760*/  LEA.HI.X R11, R0, c[0x0][0x1f4], R9, 0x2, P0 ;  /* 0x00007d00000b7a11 */ /* 0x000fd000000f1409 */
[----:B------:R0:W-:Y:S02]  /*3770*/  STG.E.SYS [R10], R13 ;  /* 0x0000000d0a007386 */ /* 0x0001e4000010e900 */
.L_x_132:
[----:B------:R-:W-:Y:S05]  /*3780*/  BSYNC B0 ;  /* 0x0000000000007941 */ /* 0x000fea0003800000 */
.L_x_131:
        /* <DEDUP_REMOVED lines=28> */
.L_x_134:
[----:B------:R-:W-:Y:S05]  /*3950*/  BSYNC B0 ;  /* 0x0000000000007941 */ /* 0x000fea0003800000 */
.L_x_133:
[----:B------:R-:W-:-:S04]  /*3960*/  ISETP.GE.AND P0, PT, R77, c[0x0][0x180], PT ;  /* 0x000060004d007a0c */ /* 0x000fc80003f06270 */
        /* <DEDUP_REMOVED lines=16> */
[----:B------:R-:W-:Y:S01]  /*3a70*/  IADD3.X R2, R10, R9, R2, P1, P0 ;  /* 0x000000090a027210 */ /* 0x000fe20000fe0402 */
[----:B------:R-:W-:Y:S01]  /*3a80*/  IMAD R9, R4, c[0x0][0x208], RZ ;  /* 0x0000820004097a24 */ /* 0x000fe200078e02ff */
[--C-:B------:R-:W-:Y:S02]  /*3a90*/  IADD3 R0, P1, P0, R3, R0, R11.reuse ;  /* 0x0000000003007210 */ /* 0x100fe4000783e00b */
[----:B------:R-:W-:Y:S02]  /*3aa0*/  SHF.R.S32.HI R11, RZ, 0x1f, R11 ;  /* 0x0000001fff0b7819 */ /* 0x000fe4000001140b */
[----:B------:R-:W-:-:S04]  /*3ab0*/  SHF.R.S32.HI R3, RZ, 0x1f, R3 ;  /* 0x0000001fff037819 */ /* 0x000fc80000011403 */
[----:B------:R-:W-:Y:S02]  /*3ac0*/  IADD3.X R3, R3, R2, R11, P1, P0 ;  /* 0x0000000203037210 */ /* 0x000fe40000fe040b */
[----:B------:R-:W-:-:S04]  /*3ad0*/  LEA R2, P0, R0, c[0x0][0x1f0], 0x2 ;  /* 0x00007c0000027a11 */ /* 0x000fc800078010ff */
[----:B------:R-:W-:-:S08]  /*3ae0*/  LEA.HI.X R3, R0, c[0x0][0x1f4], R3, 0x2, P0 ;  /* 0x00007d0000037a11 */ /* 0x000fd000000f1403 */
[----:B------:R0:W-:Y:S02]  /*3af0*/  STG.E.SYS [R2], R9 ;  /* 0x0000000902007386 */ /* 0x0001e4000010e900 */
.L_x_121:
[----:B------:R-:W-:Y:S05]  /*3b00*/  BSYNC B1 ;  /* 0x0000000000017941 */ /* 0x000fea0003800000 */
.L_x_120:
[----:B------:R-:W-:-:S04]  /*3b10*/  IADD3 R76, R76, 0x1, RZ ;  /* 0x000000014c4c7810 */ /* 0x000fc80007ffe0ff */
[----:B------:R-:W-:-:S12]  /*3b20*/  ISETP.GE.AND P0, PT, R76, c[0x0][0x178], PT ;  /* 0x00005e004c007a0c */ /* 0x000fd80003f06270 */
[----:B------:R-:W-:Y:S05]  /*3b30*/  @P0 EXIT ;  /* 0x000000000000094d */ /* 0x000fea0003800000 */
        /* <DEDUP_REMOVED lines=8> */
[----:B0-----:R-:W-:Y:S01]  /*3bc0*/  SHF.R.S32.HI R10, RZ, 0x1f, R63 ;  /* 0x0000001fff0a7819 */ /* 0x001fe2000001143f */
        /* <DEDUP_REMOVED lines=35> */
.L_x_137:
[----:B------:R-:W-:Y:S05]  /*3e00*/  BSYNC B0 ;  /* 0x0000000000007941 */ /* 0x000fea0003800000 */
.L_x_136:
[----:B------:R-:W-:Y:S01]  /*3e10*/  ISETP.GE.AND P0, PT, R81, c[0x0][0x180], PT ;  /* 0x0000600051007a0c */ /* 0x000fe20003f06270 */
[----:B------:R-:W-:Y:S01]  /*3e20*/  BMOV.32.CLEAR RZ, B0 ;  /* 0x0000000000ff7355 */ /* 0x000fe20000100000 */
[----:B------:R-:W-:Y:S02]  /*3e30*/  BSSY B0, `(.L_x_138) ;  /* 0x0000028000007945 */ /* 0x000fe40003800000 */
        /* <DEDUP_REMOVED lines=39> */
.L_x_139:
[----:B------:R-:W-:Y:S05]  /*40b0*/  BSYNC B0 ;  /* 0x0000000000007941 */ /* 0x000fea0003800000 */
.L_x_138:
[----:B------:R-:W-:Y:S01]  /*40c0*/  ISETP.GE.AND P0, PT, R79, c[0x0][0x180], PT ;  /* 0x000060004f007a0c */ /* 0x000fe20003f06270 */
[----:B------:R-:W-:Y:S01]  /*40d0*/  BMOV.32.CLEAR RZ, B0 ;  /* 0x0000000000ff7355 */ /* 0x000fe20000100000 */
[----:B------:R-:W-:Y:S02]  /*40e0*/  BSSY B0, `(.L_x_140) ;  /* 0x0000028000007945 */ /* 0x000fe40003800000 */
[----:B------:R-:W-:-:S04]  /*40f0*/  ISETP.GE.OR P0, PT, R80, c[0x0][0x17c], P0 ;  /* 0x00005f0050007a0c */ /* 0x000fc80000706670 */
[----:B------:R-:W-:-:S12]  /*4100*/  ISETP.GE.OR P0, PT, R65, c[0x0][0x16c], P0 ;  /* 0x00005b0041007a0c */ /* 0x000fd80000706670 */
[----:B------:R-:W-:Y:S05]  /*4110*/  @P0 BRA `(.L_x_141) ;  /* 0x0000024000000947 */ /* 0x000fea0003800000 */
[----:B------:R-:W-:Y:S01]  /*4120*/  SHF.R.S32.HI R6, RZ, 0x1f, R65 ;  /* 0x0000001fff067819 */ /* 0x000fe20000011441 */
[----:B0-----:R-:W-:Y:S02]  /*4130*/  IMAD R9, R80, c[0x0][0x1e0], RZ ;  /* 0x0000780050097a24 */ /* 0x001fe400078e02ff */
        /* <DEDUP_REMOVED lines=34> */
.L_x_141:
[----:B------:R-:W-:Y:S05]  /*4360*/  BSYNC B0 ;  /* 0x0000000000007941 */ /* 0x000fea0003800000 */
.L_x_140:
[----:B------:R-:W-:-:S04]  /*4370*/  ISETP.GE.AND P0, PT, R77, c[0x0][0x180], PT ;  /* 0x000060004d007a0c */ /* 0x000fc80003f06270 */
[----:B------:R-:W-:-:S04]  /*4380*/  ISETP.GE.OR P0, PT, R78, c[0x0][0x17c], P0 ;  /* 0x00005f004e007a0c */ /* 0x000fc80000706670 */
[----:B------:R-:W-:-:S12]  /*4390*/  ISETP.GE.OR P0, PT, R66, c[0x0][0x16c], P0 ;  /* 0x00005b0042007a0c */ /* 0x000fd80000706670 */
        /* <DEDUP_REMOVED lines=36> */
[----:B------:R-:W-:Y:S01]  /*45e0*/  STG.E.SYS [R2], R7 ;  /* 0x0000000702007386 */ /* 0x000fe2000010e900 */
[----:B------:R-:W-:Y:S05]  /*45f0*/  EXIT ;  /* 0x000000000000794d */ /* 0x000fea0003800000 */
.L_x_135:
        /* <DEDUP_REMOVED lines=8> */
[----:B0-----:R-:W-:Y:S01]  /*4680*/  SHF.R.S32.HI R3, RZ, 0x1f, R83 ;  /* 0x0000001fff037819 */ /* 0x001fe20000011453 */
[----:B------:R-:W-:Y:S01]  /*4690*/  IMAD R5, R5, c[0x0][0x208], RZ ;  /* 0x0000820005057a24 */ /* 0x000fe200078e02ff */
        /* <DEDUP_REMOVED lines=14> */
[----:B------:R0:W-:Y:S02]  /*4780*/  STG.E.SYS [R2], R5 ;  /* 0x0000000502007386 */ /* 0x0001e4000010e900 */
.L_x_143:
[----:B------:R-:W-:Y:S05]  /*4790*/  BSYNC B0 ;  /* 0x0000000000007941 */ /* 0x000fea0003800000 */
.L_x_142:
        /* <DEDUP_REMOVED lines=28> */
.L_x_145:
[----:B------:R-:W-:Y:S05]  /*4960*/  BSYNC B0 ;  /* 0x0000000000007941 */ /* 0x000fea0003800000 */
.L_x_144:
[----:B------:R-:W-:Y:S01]  /*4970*/  ISETP.GE.AND P0, PT, R79, c[0x0][0x180], PT ;  /* 0x000060004f007a0c */ /* 0x000fe20003f06270 */
[----:B------:R-:W-:Y:S01]  /*4980*/  BMOV.32.CLEAR RZ, B0 ;  /* 0x0000000000ff7355 */ /* 0x000fe20000100000 */
[----:B------:R-:W-:Y:S02]  /*4990*/  BSSY B0, `(.L_x_146) ;  /* 0x000001a000007945 */ /* 0x000fe40003800000 */
[----:B------:R-:W-:-:S04]  /*49a0*/  ISETP.GE.OR P0, PT, R80, c[0x0][0x17c], P0 ;  /* 0x00005f0050007a0c */ /* 0x000fc80000706670 */
[----:B------:R-:W-:-:S12]  /*49b0*/  ISETP.GE.OR P0, PT, R65, c[0x0][0x16c], P0 ;  /* 0x00005b0041007a0c */ /* 0x000fd80000706670 */
[----:B------:R-:W-:Y:S05]  /*49c0*/  @P0 BRA `(.L_x_147) ;  /* 0x0000016000000947 */ /* 0x000fea0003800000 */
[----:B------:R-:W-:Y:S01]  /*49d0*/  SHF.R.S32.HI R4, RZ, 0x1f, R65 ;  /* 0x0000001fff047819 */ /* 0x000fe20000011441 */
[----:B------:R-:W-:Y:S02]  /*49e0*/  IMAD.SHL.U32 R79, R79, 0x20, RZ ;  /* 0x000000204f4f7824 */ /* 0x000fe400078e00ff */
[----:B------:R-:W-:Y:S01]  /*49f0*/  IMAD R80, R80, c[0x0][0x1f8], RZ ;  /* 0x00007e0050507a24 */ /* 0x000fe200078e02ff */
[----:B------:R-:W-:Y:S01]  /*4a00*/  LEA.HI R4, R4, R65, RZ, 0x5 ;  /* 0x0000004104047211 */ /* 0x000fe200078f28ff */
[----:B------:R-:W-:Y:S01]  /*4a10*/  IMAD R0, R76, c[0x0][0x200], RZ ;  /* 0x000080004c007a24 */ /* 0x000fe200078e02ff */
[----:B0-----:R-:W-:Y:S01]  /*4a20*/  SHF.R.S32.HI R3, RZ, 0x1f, R79 ;  /* 0x0000001fff037819 */ /* 0x001fe2000001144f */
[----:B------:R-:W-:Y:S01]  /*4a30*/  IMAD R7, R7, c[0x0][0x208], RZ ;  /* 0x0000820007077a24 */ /* 0x000fe200078e02ff */
        /* <DEDUP_REMOVED lines=15> */
.L_x_147:
[----:B------:R-:W-:Y:S05]  /*4b30*/  BSYNC B0 ;  /* 0x0000000000007941 */ /* 0x000fea0003800000 */
.L_x_146:
[----:B------:R-:W-:-:S04]  /*4b40*/  ISETP.GE.AND P0, PT, R77, c[0x0][0x180], PT ;  /* 0x000060004d007a0c */ /* 0x000fc80003f06270 */
[----:B------:R-:W-:-:S04]  /*4b50*/  ISETP.GE.OR P0, PT, R78, c[0x0][0x17c], P0 ;  /* 0x00005f004e007a0c */ /* 0x000fc80000706670 */
[----:B------:R-:W-:-:S12]  /*4b60*/  ISETP.GE.OR P0, PT, R66, c[0x0][0x16c], P0 ;  /* 0x00005b0042007a0c */ /* 0x000fd80000706670 */
[----:B------:R-:W-:Y:S05]  /*4b70*/  @P0 EXIT ;  /* 0x000000000000094d */ /* 0x000fea0003800000 */
        /* <DEDUP_REMOVED lines=21> */
[----:B------:R-:W-:Y:S01]  /*4cd0*/  STG.E.SYS [R2], R5 ;  /* 0x0000000502007386 */ /* 0x000fe2000010e900 */
[----:B------:R-:W-:Y:S05]  /*4ce0*/  EXIT ;  /* 0x000000000000794d */ /* 0x000fea0003800000 */
        .weak           $__internal_1_$__cuda_sm20_div_s64
        .type           $__internal_1_$__cuda_sm20_div_s64,@function
        .size           $__internal_1_$__cuda_sm20_div_s64,(.L_x_652 - $__internal_1_$__cuda_sm20_div_s64)
$__internal_1_$__cuda_sm20_div_s64:
[----:B------:R-:W-:Y:S02]  /*4cf0*/  IADD3 R13, P0, RZ, -R8, RZ ;  /* 0x80000008ff0d7210 */ /* 0x000fe40007f1e0ff */
[----:B------:R-:W-:-:S03]  /*4d00*/  ISETP.GE.AND P1, PT, R7, RZ, PT ;  /* 0x000000ff0700720c */ /* 0x000fc60003f26270 */
        /* <DEDUP_REMOVED lines=17> */
[----:B------:R-:W-:-:S04]  /*4e20*/  IMAD.HI.U32 R3, P1, R11, R3, R4 ;  /* 0x000000030b037227 */ /* 0x000fc80007820004 */
[----:B------:R-:W-:Y:S01]  /*4e30*/  IMAD.X R2, R2, 0x1, R11, P2 ;  /* 0x0000000102027824 */ /* 0x000fe200010e060b */
[----:B------:R-:W-:Y:S01]  /*4e40*/  IADD3 R21, P0, R0, R3, RZ ;  /* 0x0000000300157210 */ /* 0x000fe20007f1e0ff */
[----:B------:R-:W-:-:S03]  /*4e50*/  IMAD.MOV.U32 R11, RZ, RZ, RZ ;  /* 0x000000ffff0b7224 */ /* 0x000fc600078e00ff */
[----:B------:R-:W-:Y:S01]  /*4e60*/  IADD3.X R3, RZ, RZ, R2, P0, P1 ;  /* 0x000000ffff037210 */ /* 0x000fe200007e2402 */
[----:B------:R-:W-:Y:S01]  /*4e70*/  IMAD.WIDE.U32 R4, R21, R12, RZ ;  /* 0x0000000c15047225 */ /* 0x000fe200078e00ff */
[----:B------:R-:W-:-:S03]  /*4e80*/  ISETP.GE.AND P1, PT, R9, RZ, PT ;  /* 0x000000ff0900720c */ /* 0x000fc60003f26270 */
[----:B------:R-:W-:Y:S01]  /*4e90*/  IMAD R0, R21, R13, R5 ;  /* 0x0000000d15007224 */ /* 0x000fe200078e0205 */
[----:B------:R-:W-:-:S03]  /*4ea0*/  IADD3 R4, P0, RZ, -R4, RZ ;  /* 0x80000004ff047210 */ /* 0x000fc60007f1e0ff */
[----:B------:R-:W-:Y:S02]  /*4eb0*/  IMAD R0, R3, R12, R0 ;  /* 0x0000000c03007224 */ /* 0x000fe400078e0200 */
[----:B------:R-:W-:-:S04]  /*4ec0*/  IMAD.HI.U32 R20, R21, R4, RZ ;  /* 0x0000000415147227 */ /* 0x000fc800078e00ff */
[----:B------:R-:W-:Y:S01]  /*4ed0*/  IMAD.X R0, RZ, RZ, ~R0, P0 ;  /* 0x000000ffff007224 */ /* 0x000fe200000e0e00 */
[----:B------:R-:W-:-:S03]  /*4ee0*/  IADD3 R2, P0, RZ, -R14, RZ ;  /* 0x8000000eff027210 */ /* 0x000fc60007f1e0ff */
[----:B------:R-:W-:Y:S01]  /*4ef0*/  IMAD.WIDE.U32 R20, P4, R21, R0, R20 ;  /* 0x0000000015147225 */ /* 0x000fe20007880014 */
[----:B------:R-:W-:-:S03]  /*4f00*/  SEL R2, R2, R14, !P1 ;  /* 0x0000000e02027207 */ /* 0x000fc60004800000 */
[C---:B------:R-:W-:Y:S02]  /*4f10*/  IMAD R5, R3.reuse, R0, RZ ;  /* 0x0000000003057224 */ /* 0x040fe400078e02ff */
[----:B------:R-:W-:-:S04]  /*4f20*/  IMAD.HI.U32 R4, P3, R3, R4, R20 ;  /* 0x0000000403047227 */ /* 0x000fc80007860014 */
[----:B------:R-:W-:Y:S01]  /*4f30*/  IMAD.HI.U32 R0, R3, R0, RZ ;  /* 0x0000000003007227 */ /* 0x000fe200078e00ff */
[----:B------:R-:W-:-:S03]  /*4f40*/  IADD3 R5, P2, R5, R4, RZ ;  /* 0x0000000405057210 */ /* 0x000fc60007f5e0ff */
[----:B------:R-:W-:Y:S02]  /*4f50*/  IMAD.X R4, RZ, RZ, ~R9, P0 ;  /* 0x000000ffff047224 */ /* 0x000fe400000e0e09 */
[----:B------:R-:W-:Y:S02]  /*4f60*/  IMAD.X R3, R0, 0x1, R3, P4 ;  /* 0x0000000100037824 */ /* 0x000fe400020e0603 */
[----:B------:R-:W-:Y:S01]  /*4f70*/  IMAD.HI.U32 R10, R5, R2, RZ ;  /* 0x00000002050a7227 */ /* 0x000fe200078e00ff */
[----:B------:R-:W-:Y:S02]  /*4f80*/  SEL R0, R4, R9, !P1 ;  /* 0x0000000904007207 */ /* 0x000fe40004800000 */
[----:B------:R-:W-:-:S03]  /*4f90*/  IADD3.X R3, RZ, RZ, R3, P2, P3 ;  /* 0x000000ffff037210 */ /* 0x000fc600017e6403 */
[----:B------:R-:W-:-:S04]  /*4fa0*/  IMAD.WIDE.U32 R4, R5, R0, R10 ;  /* 0x0000000005047225 */ /* 0x000fc800078e000a */
[C---:B------:R-:W-:Y:S02]  /*4fb0*/  IMAD R11, R3.reuse, R0, RZ ;  /* 0x00000000030b7224 */ /* 0x040fe400078e02ff */
[----:B------:R-:W-:-:S04]  /*4fc0*/  IMAD.HI.U32 R4, P1, R3, R2, R4 ;  /* 0x0000000203047227 */ /* 0x000fc80007820004 */
[----:B------:R-:W-:Y:S01]  /*4fd0*/  IMAD.HI.U32 R3, R3, R0, RZ ;  /* 0x0000000003037227 */ /* 0x000fe200078e00ff */
[----:B------:R-:W-:-:S04]  /*4fe0*/  IADD3 R11, P0, R11, R4, RZ ;  /* 0x000000040b0b7210 */ /* 0x000fc80007f1e0ff */
[----:B------:R-:W-:Y:S01]  /*4ff0*/  IADD3.X R3, R3, RZ, RZ, P1, !PT ;  /* 0x000000ff03037210 */ /* 0x000fe20000ffe4ff */
[----:B------:R-:W-:-:S04]  /*5000*/  IMAD.WIDE.U32 R4, R11, R12, RZ ;  /* 0x0000000c0b047225 */ /* 0x000fc800078e00ff */
[----:B------:R-:W-:Y:S01]  /*5010*/  IMAD.X R10, RZ, RZ, R3, P0 ;  /* 0x000000ffff0a7224 */ /* 0x000fe200000e0603 */
[----:B------:R-:W-:Y:S01]  /*5020*/  IADD3 R2, P0, -R4, R2, RZ ;  /* 0x0000000204027210 */ /* 0x000fe20007f1e1ff */
[----:B------:R-:W-:-:S03]  /*5030*/  IMAD R3, R11, R13, R5 ;  /* 0x0000000d0b037224 */ /* 0x000fc600078e0205 */
[-C--:B------:R-:W-:Y:S01]  /*5040*/  ISETP.GE.U32.AND P2, PT, R2, R12.reuse, PT ;  /* 0x0000000c0200720c */ /* 0x080fe20003f46070 */
[-C--:B------:R-:W-:Y:S01]  /*5050*/  IMAD R3, R10, R12.reuse, R3 ;  /* 0x0000000c0a037224 */ /* 0x080fe200078e0203 */
[----:B------:R-:W-:-:S03]  /*5060*/  IADD3 R5, P1, R2, -R12, RZ ;  /* 0x8000000c02057210 */ /* 0x000fc60007f3e0ff */
[----:B------:R-:W-:Y:S01]  /*5070*/  IMAD.X R0, R0, 0x1, ~R3, P0 ;  /* 0x0000000100007824 */ /* 0x000fe200000e0e03 */
[----:B------:R-:W-:-:S03]  /*5080*/  IADD3 R4, P0, R11, 0x1, RZ ;  /* 0x000000010b047810 */ /* 0x000fc60007f1e0ff */
[C---:B------:R-:W-:Y:S01]  /*5090*/  IMAD.X R3, R0.reuse, 0x1, ~R13, P1 ;  /* 0x0000000100037824 */ /* 0x040fe200008e0e0d */
[----:B------:R-:W-:Y:S01]  /*50a0*/  ISETP.GE.U32.AND.EX P2, PT, R0, R13, PT, P2 ;  /* 0x0000000d0000720c */ /* 0x000fe20003f46120 */
[----:B------:R-:W-:-:S03]  /*50b0*/  IMAD.X R15, RZ, RZ, R10, P0 ;  /* 0x000000ffff0f7224 */ /* 0x000fc600000e060a */
[----:B------:R-:W-:Y:S02]  /*50c0*/  SEL R5, R5, R2, P2 ;  /* 0x0000000205057207 */ /* 0x000fe40001000000 */
[----:B------:R-:W-:Y:S02]  /*50d0*/  SEL R4, R4, R11, P2 ;  /* 0x0000000b04047207 */ /* 0x000fe40001000000 */
[----:B------:R-:W-:Y:S02]  /*50e0*/  SEL R3, R3, R0, P2 ;  /* 0x0000000003037207 */ /* 0x000fe40001000000 */
[----:B------:R-:W-:Y:S02]  /*50f0*/  ISETP.GE.U32.AND P0, PT, R5, R12, PT ;  /* 0x0000000c0500720c */ /* 0x000fe40003f06070 */
[----:B------:R-:W-:Y:S02]  /*5100*/  SEL R15, R15, R10, P2 ;  /* 0x0000000a0f0f7207 */ /* 0x000fe40001000000 */
[----:B------:R-:W-:-:S02]  /*5110*/  IADD3 R5, P1, R4, 0x1, RZ ;  /* 0x0000000104057810 */ /* 0x000fc40007f3e0ff */
[----:B------:R-:W-:Y:S02]  /*5120*/  ISETP.GE.U32.AND.EX P0, PT, R3, R13, PT, P0 ;  /* 0x0000000d0300720c */ /* 0x000fe40003f06100 */
[-C--:B------:R-:W-:Y:S02]  /*5130*/  IADD3.X R0, RZ, R15.reuse, RZ, P1, !PT ;  /* 0x0000000fff007210 */ /* 0x080fe40000ffe4ff */
[----:B------:R-:W-:Y:S02]  /*5140*/  SEL R5, R5, R4, P0 ;  /* 0x0000000405057207 */ /* 0x000fe40000000000 */
[----:B------:R-:W-:Y:S02]  /*5150*/  SEL R15, R0, R15, P0 ;  /* 0x0000000f000f7207 */ /* 0x000fe40000000000 */
[----:B------:R-:W-:Y:S02]  /*5160*/  LOP3.LUT R2, R7, R9, RZ, 0x3c, !PT ;  /* 0x0000000907027212 */ /* 0x000fe400078e3cff */
[----:B------:R-:W-:-:S02]  /*5170*/  IADD3 R0, P1, RZ, -R5, RZ ;  /* 0x80000005ff007210 */ /* 0x000fc40007f3e0ff */
[----:B------:R-:W-:Y:S02]  /*5180*/  ISETP.NE.U32.AND P0, PT, R8, RZ, PT ;  /* 0x000000ff0800720c */ /* 0x000fe40003f05070 */
[----:B------:R-:W-:Y:S01]  /*5190*/  ISETP.GE.AND P2, PT, R2, RZ, PT ;  /* 0x000000ff0200720c */ /* 0x000fe20003f46270 */
[----:B------:R-:W-:Y:S01]  /*51a0*/  IMAD.X R2, RZ, RZ, ~R15, P1 ;  /* 0x000000ffff027224 */ /* 0x000fe200008e0e0f */
[----:B------:R-:W-:Y:S01]  /*51b0*/  ISETP.NE.AND.EX P0, PT, R7, RZ, PT, P0 ;  /* 0x000000ff0700720c */ /* 0x000fe20003f05300 */
[----:B------:R-:W-:Y:S01]  /*51c0*/  IMAD.MOV.U32 R7, RZ, RZ, 0x0 ;  /* 0x00000000ff077424 */ /* 0x000fe200078e00ff */
[----:B------:R-:W-:Y:S02]  /*51d0*/  SEL R0, R0, R5, !P2 ;  /* 0x0000000500007207 */ /* 0x000fe40005000000 */
[----:B------:R-:W-:Y:S02]  /*51e0*/  SEL R2, R2, R15, !P2 ;  /* 0x0000000f02027207 */ /* 0x000fe40005000000 */
[----:B------:R-:W-:-:S02]  /*51f0*/  SEL R77, R0, 0xffffffff, P0 ;  /* 0xffffffff004d7807 */ /* 0x000fc40000000000 */
[----:B------:R-:W-:Y:S01]  /*5200*/  SEL R2, R2, 0xffffffff, P0 ;  /* 0xffffffff02027807 */ /* 0x000fe20000000000 */
[----:B------:R-:W-:Y:S07]  /*5210*/  RET.REL.NODEC R6 `(_ZN7cutlass9reference6device6kernel11Conv2dWgradIaNS_6layout12TensorNCxHWxILi32EEEaNS4_12TensorCxRSKxILi32EEEiS6_iiNS_16NumericConverterIiiLNS_15FloatRoundStyleE2EEENS_12multiply_addIiiiEELi2ELi4ELi8ELi16EEEvNS_4conv17Conv2dProblemSizeENS_9TensorRefIT_T0_EENSG_IT1_T2_EENSG_IT3_T4_EESP_T5_SQ_) ;  /* 0xffffade006007950 */ /* 0x000fee0003c3ffff */
.L_x_148:
[----:B------:R-:W-:-:S00]  /*5220*/  BRA `(.L_x_148) ;  /* 0xfffffff000007947 */ /* 0x000fc0000383ffff */
[----:B------:R-:W-:-:S00]  /*5230*/  NOP ;  /* 0x0000000000007918 */ /* 0x000fc00000000000 */
[----:B------:R-:W-:-:S00]  /*5240*/  NOP ;  /* 0x0000000000007918 */ /* 0x000fc00000000000 */
[----:B------:R-:W-:-:S00]  /*5250*/  NOP ;  /* 0x0000000000007918 */ /* 0x000fc00000000000 */
[----:B------:R-:W-:-:S00]  /*5260*/  NOP ;  /* 0x0000000000007918 */ /* 0x000fc00000000000 */
[----:B------:R-:W-:-:S00]  /*5270*/  NOP ;  /* 0x0000000000007918 */ /* 0x000fc00000000000 */
.L_x_652:


//--------------------- .text._ZN7cutlass9reference6device6kernel11Conv2dDgradIaNS_6layout12TensorNCxHWxILi32EEEaNS4_12TensorCxRSKxILi32EEEiS6_iiNS_16NumericConverterIiiLNS_15FloatRoundStyleE2EEENS_12multiply_addIiiiEELi2ELi4ELi16ELi8EEEvNS_4conv17Conv2dProblemSizeENS_9TensorRefIT_T0_EENSG_IT1_T2_EENSG_IT3_T4_EESP_T5_SQ_ --------------------------
	.section	.text._ZN7cutlass9reference6device6kernel11Conv2dDgradIaNS_6layout12TensorNCxHWxILi32EEEaNS4_12TensorCxRSKxILi32EEEiS6_iiNS_16NumericConverterIiiLNS_15FloatRoundStyleE2EEENS_12multiply_addIiiiEELi2ELi4ELi16ELi8EEEvNS_4conv17Conv2dProblemSizeENS_9TensorRefIT_T0_EENSG_IT1_T2_EENSG_IT3_T4_EESP_T5_SQ_,"ax",@progbits
	.sectioninfo	@"SHI_REGISTERS=62"
	.align	128
        .global         _ZN7cutlass9reference6device6kernel11Conv2dDgradIaNS_6layout12TensorNCxHWxILi32EEEaNS4_12TensorCxRSKxILi32EEEiS6_iiNS_16NumericConverterIiiLNS_15FloatRoundStyleE2EEENS_12multiply_addIiiiEELi2ELi4ELi16ELi8EEEvNS_4conv17Conv2dProblemSizeENS_9TensorRefIT_T0_EENSG_IT1_T2_EENSG_IT3_T4_EESP_T5_SQ_
        .type           _ZN7cutlass9reference6device6kernel11Conv2dDgradIaNS_6layout12TensorNCxHWxILi32EEEaNS4_12TensorCxRSKxILi32EEEiS6_iiNS_16NumericConverterIiiLNS_15FloatRoundStyleE2EEENS_12multiply_addIiiiEELi2ELi4ELi16ELi8EEEvNS_4conv17Conv2dProblemSizeENS_9TensorRefIT_T0_EENSG_IT1_T2_EENSG_IT3_T4_EESP_T5_SQ_,@function
        .size           _ZN7cutlass9reference6device6kernel11Conv2dDgradIaNS_6layout12TensorNCxHWxILi32EEEaNS4_12TensorCxRSKxILi32EEEiS6_iiNS_16NumericConverterIiiLNS_15FloatRoundStyleE2EEENS_12multiply_addIiiiEELi2ELi4ELi16ELi8EEEvNS_4conv17Conv2dProblemSizeENS_9TensorRefIT_T0_EENSG_IT1_T2_EENSG_IT3_T4_EESP_T5_SQ_,(.L_x_653 - _ZN7cutlass9reference6device6kernel11Conv2dDgradIaNS_6layout12TensorNCxHWxILi32EEEaNS4_12TensorCxRSKxILi32EEEiS6_iiNS_16NumericConverterIiiLNS_15FloatRoundStyleE2EEENS_12multiply_addIiiiEELi2ELi4ELi16ELi8EEEvNS_4conv17Conv2dProblemSizeENS_9TensorRefIT_T0_EENSG_IT1_T2_EENSG_IT3_T4_EESP_T5_SQ_)
        .other          _ZN7cutlass9reference6device6kernel11Conv2dDgradIaNS_6layout12TensorNCxHWxILi32EEEaNS4_12TensorCxRSKxILi32EEEiS6_iiNS_16NumericConverterIiiLNS_15FloatRoundStyleE2EEENS_12multiply_addIiiiEELi2ELi4ELi16ELi8EEEvNS_4conv17Conv2dProblemSizeENS_9TensorRefIT_T0_EENSG_IT1_T2_EENSG_IT3_T4_EESP_T5_SQ_,@"STO_CUDA_ENTRY STV_DEFAULT"
_ZN7cutlass9reference6device6kernel11Conv2dDgradIaNS_6layout12TensorNCxHWxILi32EEEaNS4_12TensorCxRSKxILi32EEEiS6_iiNS_16NumericConverterIiiLNS_15FloatRoundStyleE2EEENS_12multiply_addIiiiEELi2ELi4ELi16ELi8EEEvNS_4conv17Conv2dProblemSizeENS_9TensorRefIT_T0_EENSG_IT1_T2_EENSG_IT3_T4_EESP_T5_SQ_:
.text._ZN7cutlass9reference6device6kernel11Conv2dDgradIaNS_6layout12TensorNCxHWxILi32EEEaNS4_12TensorCxRSKxILi32EEEiS6_iiNS_16NumericConverterIiiLNS_15FloatRoundStyleE2EEENS_12multiply_addIiiiEELi2ELi4ELi16ELi8EEEvNS_4conv17Conv2dProblemSizeENS_9TensorRefIT_T0_EENSG_IT1_T2_EENSG_IT3_T4_EESP_T5_SQ_:
[----:B------:R-:W-:Y:S02]  /*0000*/  MOV R1, c[0x0][0x28] ;  /* 0x00000a0000017a02 */ /* 0x000fe40000000f00 */
[----:B------:R-:W0:Y:S01]  /*0010*/  S2R R0, SR_TID.X ;  /* 0x0000000000007919 */ /* 0x000e220000002100 */
[----:B------:R-:W-:Y:S01]  /*0020*/  IMAD.MOV.U32 R5, RZ, RZ, RZ ;  /* 0x000000ffff057224 */ /* 0x000fe200078e00ff */
[----:B------:R-:W-:Y:S01]  /*0030*/  ULDC UR4, c[0x0][0x168] ;  /* 0x00005a0000047ab9 */ /* 0x000fe20000000800 */
[----:B------:R-:W-:Y:S01]  /*0040*/  BMOV.32.CLEAR RZ, B0 ;  /* 0x0000000000ff7355 */ /* 0x000fe20000100000 */
[----:B------:R-:W1:Y:S01]  /*0050*/  S2R R16, SR_CTAID.X ;  /* 0x0000000000107919 */ /* 0x000e620000002500 */
[----:B------:R-:W-:Y:S01]  /*0060*/  ULDC UR6, c[0x0][0x164] ;  /* 0x0000590000067ab9 */ /* 0x000fe20000000800 */
[----:B------:R-:W-:Y:S01]  /*0070*/  BSSY B0, `(.L_x_149) ;  /* 0x0000031000007945 */ /* 0x000fe20003800000 */
[----:B------:R-:W-:Y:S01]  /*0080*/  UIMAD.WIDE UR6, UR4, UR6, URZ ;  /* 0x00000006040672a5 */ /* 0x000fe2000f8e023f */
[----:B------:R-:W2:Y:S01]  /*0090*/  S2R R3, SR_CTAID.Y ;  /* 0x0000000000037919 */ /* 0x000ea20000002600 */
[----:B------:R-:W-:-:S03]  /*00a0*/  USHF.R.S32.HI UR4, URZ, 0x1f, UR4 ;  /* 0x0000001f3f047899 */ /* 0x000fc60008011404 */
[----:B------:R-:W2:Y:S01]  /*00b0*/  S2R R2, SR_TID.Y ;  /* 0x0000000000027919 */ /* 0x000ea20000002200 */
[----:B0-----:R-:W-:-:S04]  /*00c0*/  IMAD.SHL.U32 R4, R0, 0x2, RZ ;  /* 0x0000000200047824 */ /* 0x001fc800078e00ff */
[----:B-1----:R-:W-:-:S05]  /*00d0*/  IMAD.WIDE.U32 R16, R16, 0x20, R4 ;  /* 0x0000002010107825 */ /* 0x002fca00078e0004 */
[----:B------:R-:W-:Y:S02]  /*00e0*/  LOP3.LUT R0, R17, UR7, RZ, 0xfc, !PT ;  /* 0x0000000711007c12 */ /* 0x000fe4000f8efcff */
[----:B--2---:R-:W-:Y:S02]  /*00f0*/  LEA R2, R3, R2, 0x3 ;  /* 0x0000000203027211 */ /* 0x004fe400078e18ff */
[----:B------:R-:W-:Y:S02]  /*0100*/  ISETP.NE.U32.AND P0, PT, R0, RZ, PT ;  /* 0x000000ff0000720c */ /* 0x000fe40003f05070 */
[----:B------:R-:W-:-:S10]  /*0110*/  SHF.L.U32 R59, R2, 0x2, RZ ;  /* 0x00000002023b7819 */ /* 0x000fd400000006ff */
        /* <DEDUP_REMOVED lines=8> */
[----:B------:R-:W-:Y:S05]  /*01a0*/  CALL.REL.NOINC `($__internal_2_$__cuda_sm20_div_s64) ;  /* 0x0000427000007944 */ /* 0x000fea0003c00000 */
        /* <DEDUP_REMOVED lines=8> */
.L_x_150:
        /* <DEDUP_REMOVED lines=21> */
.L_x_151:
[----:B------:R-:W-:Y:S05]  /*0380*/  BSYNC B0 ;  /* 0x0000000000007941 */ /* 0x000fea0003800000 */
.L_x_149:
        /* <DEDUP_REMOVED lines=8> */
[----:B------:R-:W-:Y:S05]  /*0410*/  CALL.REL.NOINC `($__internal_2_$__cuda_sm20_div_s64) ;  /* 0x0000400000007944 */ /* 0x000fea0003c00000 */
[----:B------:R-:W-:Y:S02]  /*0420*/  IADD3 R23, -R55, RZ, RZ ;  /* 0x000000ff37177210 */ /* 0x000fe40007ffe1ff */
[----:B------:R-:W-:-:S03]  /*0430*/  MOV R57, R55 ;  /* 0x0000003700397202 */ /* 0x000fc60000000f00 */
[----:B------:R-:W-:Y:S01]  /*0440*/  IMAD R23, R23, c[0x0][0x168], R14 ;  /* 0x00005a0017177a24 */ /* 0x000fe200078e020e */
[----:B------:R-:W-:Y:S05]  /*0450*/  BRA `(.L_x_154) ;  /* 0x0000014000007947 */ /* 0x000fea0003800000 */
.L_x_153:
        /* <DEDUP_REMOVED lines=20> */
.L_x_154:
[----:B------:R-:W-:Y:S05]  /*05a0*/  BSYNC B0 ;  /* 0x0000000000007941 */ /* 0x000fea0003800000 */
.L_x_152:
        /* <DEDUP_REMOVED lines=23> */
.L_x_156:
        /* <DEDUP_REMOVED lines=21> */
.L_x_157:
[----:B------:R-:W-:Y:S05]  /*0870*/  BSYNC B0 ;  /* 0x0000000000007941 */ /* 0x000fea0003800000 */
.L_x_155:
        /* <DEDUP_REMOVED lines=9> */
[----:B------:R-:W-:Y:S05]  /*0910*/  CALL.REL.NOINC `($__internal_2_$__cuda_sm20_div_s64) ;  /* 0x00003b0000007944 */ /* 0x000fea0003c00000 */
[----:B------:R-:W-:-:S05]  /*0920*/  IADD3 R3, -R55, RZ, RZ ;  /* 0x000000ff37037210 */ /* 0x000fca0007ffe1ff */
[----:B------:R-:W-:Y:S01]  /*0930*/  IMAD R24, R3, c[0x0][0x168], R24 ;  /* 0x00005a0003187a24 */ /* 0x000fe200078e0218 */
[----:B------:R-:W-:Y:S05]  /*0940*/  BRA `(.L_x_160) ;  /* 0x0000014000007947 */ /* 0x000fea0003800000 */
.L_x_159:
        /* <DEDUP_REMOVED lines=20> */
.L_x_160:
[----:B------:R-:W-:Y:S05]  /*0a90*/  BSYNC B0 ;  /* 0x0000000000007941 */ /* 0x000fea0003800000 */
.L_x_158:
[----:B------:R-:W-:Y:S01]  /*0aa0*/  IMAD.MOV.U32 R0, RZ, RZ, c[0x0][0x17c] ;  /* 0x00005f00ff007624 */ /* 0x000fe200078e00ff */
[----:B------:R-:W-:Y:S01]  /*0ab0*/  MOV R8, RZ ;  /* 0x000000ff00087202 */ /* 0x000fe20000000f00 */
[----:B------:R-:W-:Y:S01]  /*0ac0*/  CS2R R6, SRZ ;  /* 0x0000000000067805 */ /* 0x000fe2000001ff00 */
[----:B------:R-:W-:Y:S01]  /*0ad0*/  CS2R R4, SRZ ;  /* 0x0000000000047805 */ /* 0x000fe2000001ff00 */
[----:B------:R-:W-:Y:S01]  /*0ae0*/  CS2R R2, SRZ ;  /* 0x0000000000027805 */ /* 0x000fe2000001ff00 */
[----:B------:R-:W-:Y:S01]  /*0af0*/  ISETP.GE.AND P0, PT, R0, 0x1, PT ;  /* 0x000000010000780c */ /* 0x000fe20003f06270 */
[----:B------:R-:W-:-:S11]  /*0b00*/  IMAD.MOV.U32 R0, RZ, RZ, RZ ;  /* 0x000000ffff007224 */ /* 0x000fd600078e00ff */
[----:B------:R-:W-:Y:S05]  /*0b10*/  @!P0 BRA `(.L_x_161) ;  /* 0x000015e000008947 */ /* 0x000fea0003800000 */
[----:B------:R-:W-:Y:S01]  /*0b20*/  SHF.R.S32.HI R10, RZ, 0x1f, R59 ;  /* 0x0000001fff0a7819 */ /* 0x000fe2000001143b */
[----:B------:R-:W-:Y:S01]  /*0b30*/  IMAD R22, R58, c[0x0][0x1b8], RZ ;  /* 0x00006e003a167a24 */ /* 0x000fe200078e02ff */
[C---:B------:R-:W-:Y:S01]  /*0b40*/  IADD3 R52, R59.reuse, 0x1, RZ ;  /* 0x000000013b347810 */ /* 0x040fe20007ffe0ff */
[----:B------:R-:W-:Y:S01]  /*0b50*/  IMAD R20, R56, c[0x0][0x1b8], RZ ;  /* 0x00006e0038147a24 */ /* 0x000fe200078e02ff */
[C---:B------:R-:W-:Y:S01]  /*0b60*/  IADD3 R49, R59.reuse, 0x2, RZ ;  /* 0x000000023b317810 */ /* 0x040fe20007ffe0ff */
[----:B------:R-:W-:Y:S01]  /*0b70*/  IMAD.MOV.U32 R8, RZ, RZ, RZ ;  /* 0x000000ffff087224 */ /* 0x000fe200078e00ff */
[----:B------:R-:W-:Y:S01]  /*0b80*/  IADD3 R46, R59, 0x3, RZ ;  /* 0x000000033b2e7810 */ /* 0x000fe20007ffe0ff */
[----:B------:R-:W-:Y:S01]  /*0b90*/  UMOV UR16, URZ ;  /* 0x0000003f00107c82 */ /* 0x000fe20008000000 */
[----:B------:R-:W-:Y:S02]  /*0ba0*/  LEA.HI R53, R10, R59, RZ, 0x5 ;  /* 0x0000003b0a357211 */ /* 0x000fe400078f28ff */
[----:B------:R-:W-:-:S02]  /*0bb0*/  SHF.R.S32.HI R11, RZ, 0x1f, R52 ;  /* 0x0000001fff0b7819 */ /* 0x000fc40000011434 */
[----:B------:R-:W-:Y:S02]  /*0bc0*/  SHF.R.S32.HI R10, RZ, 0x1f, R49 ;  /* 0x0000001fff0a7819 */ /* 0x000fe40000011431 */
[----:B------:R-:W-:Y:S02]  /*0bd0*/  SHF.R.S32.HI R9, RZ, 0x1f, R46 ;  /* 0x0000001fff097819 */ /* 0x000fe4000001142e */
[----:B------:R-:W-:Y:S02]  /*0be0*/  LEA.HI R50, R11, R52, RZ, 0x5 ;  /* 0x000000340b327211 */ /* 0x000fe400078f28ff */
[----:B------:R-:W-:Y:S02]  /*0bf0*/  LEA.HI R47, R10, R49, RZ, 0x5 ;  /* 0x000000310a2f7211 */ /* 0x000fe400078f28ff */
[----:B------:R-:W-:Y:S02]  /*0c00*/  LEA.HI R44, R9, R46, RZ, 0x5 ;  /* 0x0000002e092c7211 */ /* 0x000fe400078f28ff */
[----:B------:R-:W-:-:S02]  /*0c10*/  LOP3.LUT R54, R53, 0xffffffe0, RZ, 0xc0, !PT ;  /* 0xffffffe035367812 */ /* 0x000fc400078ec0ff */
[----:B------:R-:W-:Y:S02]  /*0c20*/  LOP3.LUT R51, R50, 0xffffffe0, RZ, 0xc0, !PT ;  /* 0xffffffe032337812 */ /* 0x000fe400078ec0ff */
        /* <DEDUP_REMOVED lines=24> */
.L_x_174:
[----:B------:R-:W-:-:S04]  /*0db0*/  MOV R9, 0x1 ;  /* 0x0000000100097802 */ /* 0x000fc80000000f00 */
[----:B------:R-:W-:-:S12]  /*0dc0*/  ISETP.LE.AND P0, PT, R9, c[0x0][0x180], PT ;  /* 0x0000600009007a0c */ /* 0x000fd80003f03270 */
[----:B------:R-:W-:Y:S05]  /*0dd0*/  @!P0 BRA `(.L_x_162) ;  /* 0x000012d000008947 */ /* 0x000fea0003800000 */
[----:B------:R-:W-:Y:S01]  /*0de0*/  LOP3.LUT R10, RZ, UR16, RZ, 0x33, !PT ;  /* 0x00000010ff0a7c12 */ /* 0x000fe2000f8e33ff */
[----:B------:R-:W-:Y:S01]  /*0df0*/  ULDC UR12, c[0x0][0x1cc] ;  /* 0x00007300000c7ab9 */ /* 0x000fe20000000800 */
[----:B------:R-:W-:Y:S01]  /*0e00*/  ISETP.NE.AND P0, PT, R9, c[0x0][0x19c], PT ;  /* 0x0000670009007a0c */ /* 0x000fe20003f05270 */
[----:B------:R-:W-:Y:S01]  /*0e10*/  IMAD.MOV.U32 R9, RZ, RZ, c[0x0][0x194] ;  /* 0x00006500ff097624 */ /* 0x000fe200078e00ff */
[----:B------:R-:W-:Y:S01]  /*0e20*/  IADD3 R10, R10, c[0x0][0x17c], RZ ;  /* 0x00005f000a0a7a10 */ /* 0x000fe20007ffe0ff */
[----:B------:R-:W-:Y:S02]  /*0e30*/  UIMAD UR12, UR16, UR12, URZ ;  /* 0x0000000c100c72a4 */ /* 0x000fe4000f8e023f */
[----:B------:R-:W-:Y:S01]  /*0e40*/  UMOV UR15, URZ ;  /* 0x0000003f000f7c82 */ /* 0x000fe20008000000 */
[----:B------:R-:W-:Y:S01]  /*0e50*/  SEL R10, R10, UR16, !P0 ;  /* 0x000000100a0a7c07 */ /* 0x000fe2000c000000 */
[----:B------:R-:W-:-:S04]  /*0e60*/  USHF.R.S32.HI UR11, URZ, 0x1f, UR12 ;  /* 0x0000001f3f0b7899 */ /* 0x000fc8000801140c */
[----:B------:R-:W-:-:S04]  /*0e70*/  IMAD.MOV R10, RZ, RZ, -R10 ;  /* 0x000000ffff0a7224 */ /* 0x000fc800078e0a0a */
[----:B------:R-:W-:-:S04]  /*0e80*/  IMAD R10, R10, R9, c[0x0][0x184] ;  /* 0x000061000a0a7624 */ /* 0x000fc800078e0209 */
[C---:B------:R-:W-:Y:S01]  /*0e90*/  IMAD.IADD R17, R10.reuse, 0x1, R55 ;  /* 0x000000010a117824 */ /* 0x040fe200078e0237 */
[----:B------:R-:W-:Y:S02]  /*0ea0*/  IADD3 R18, R10, R57, RZ ;  /* 0x000000390a127210 */ /* 0x000fe40007ffe0ff */
.L_x_173:
[----:B------:R-:W-:-:S04]  /*0eb0*/  MOV R9, 0x1 ;  /* 0x0000000100097802 */ /* 0x000fc80000000f00 */
[----:B------:R-:W-:-:S12]  /*0ec0*/  ISETP.LE.AND P0, PT, R9, c[0x0][0x178], PT ;  /* 0x00005e0009007a0c */ /* 0x000fd80003f03270 */
[----:B------:R-:W-:Y:S05]  /*0ed0*/  @!P0 BRA `(.L_x_163) ;  /* 0x0000118000008947 */ /* 0x000fea0003800000 */
[----:B------:R-:W-:Y:S01]  /*0ee0*/  LOP3.LUT R10, RZ, UR15, RZ, 0x33, !PT ;  /* 0x0000000fff0a7c12 */ /* 0x000fe2000f8e33ff */
[----:B------:R-:W-:Y:S01]  /*0ef0*/  IMAD.MOV.U32 R14, RZ, RZ, c[0x0][0x198] ;  /* 0x00006600ff0e7624 */ /* 0x000fe200078e00ff */
[----:B------:R-:W-:Y:S01]  /*0f00*/  ISETP.NE.AND P0, PT, R9, c[0x0][0x19c], PT ;  /* 0x0000670009007a0c */ /* 0x000fe20003f05270 */
[----:B------:R-:W-:Y:S01]  /*0f10*/  ULDC UR10, c[0x0][0x1c8] ;  /* 0x00007200000a7ab9 */ /* 0x000fe20000000800 */
[----:B------:R-:W-:Y:S01]  /*0f20*/  IADD3 R9, R10, c[0x0][0x180], RZ ;  /* 0x000060000a097a10 */ /* 0x000fe20007ffe0ff */
[----:B------:R-:W-:Y:S01]  /*0f30*/  UIMAD UR10, UR15, UR10, URZ ;  /* 0x0000000a0f0a72a4 */ /* 0x000fe2000f8e023f */
[----:B------:R-:W-:Y:S01]  /*0f40*/  IABS R42, c[0x0][0x18c] ;  /* 0x00006300002a7a13 */ /* 0x000fe20000000000 */
[----:B------:R-:W-:Y:S01]  /*0f50*/  UMOV UR14, URZ ;  /* 0x0000003f000e7c82 */ /* 0x000fe20008000000 */
[----:B------:R-:W-:Y:S01]  /*0f60*/  SEL R9, R9, UR15, !P0 ;  /* 0x0000000f09097c07 */ /* 0x000fe2000c000000 */
[----:B------:R-:W-:Y:S01]  /*0f70*/  USHF.R.S32.HI UR9, URZ, 0x1f, UR10 ;  /* 0x0000001f3f097899 */ /* 0x000fe2000801140a */
[----:B------:R-:W-:-:S03]  /*0f80*/  MOV R43, RZ ;  /* 0x000000ff002b7202 */ /* 0x000fc60000000f00 */
[----:B------:R-:W-:-:S04]  /*0f90*/  IMAD.MOV R9, RZ, RZ, -R9 ;  /* 0x000000ffff097224 */ /* 0x000fc800078e0a09 */
[----:B------:R-:W-:-:S04]  /*0fa0*/  IMAD R14, R9, R14, c[0x0][0x188] ;  /* 0x00006200090e7624 */ /* 0x000fc800078e020e */
[C---:B------:R-:W-:Y:S01]  /*0fb0*/  IMAD.IADD R16, R14.reuse, 0x1, R23 ;  /* 0x000000010e107824 */ /* 0x040fe200078e0217 */
[----:B------:R-:W-:Y:S02]  /*0fc0*/  IADD3 R14, R14, R24, RZ ;  /* 0x000000180e0e7210 */ /* 0x000fe40007ffe0ff */
.L_x_172:
[----:B------:R-:W-:Y:S01]  /*0fd0*/  ISETP.GE.AND P0, PT, R18, RZ, PT ;  /* 0x000000ff1200720c */ /* 0x000fe20003f06270 */
[----:B------:R-:W-:Y:S01]  /*0fe0*/  BMOV.32.CLEAR RZ, B0 ;  /* 0x0000000000ff7355 */ /* 0x000fe20000100000 */
[----:B------:R-:W-:Y:S01]  /*0ff0*/  PLOP3.LUT P1, PT, PT, PT, PT, 0x8, 0x0 ;  /* 0x000000000000781c */ /* 0x000fe20003f2e170 */
[----:B------:R-:W-:Y:S09]  /*1000*/  BSSY B0, `(.L_x_164) ;  /* 0x0000018000007945 */ /* 0x000ff20003800000 */
[----:B------:R-:W-:-:S05]  /*1010*/  @!P0 BRA `(.L_x_165) ;  /* 0x0000016000008947 */ /* 0x000fca0003800000 */
[----:B------:R-:W-:Y:S02]  /*1020*/  IABS R10, c[0x0][0x18c] ;  /* 0x00006300000a7a13 */ /* 0x000fe40000000000 */
[----:B------:R-:W-:Y:S04]  /*1030*/  ISETP.NE.AND P2, PT, RZ, c[0x0][0x18c], PT ;  /* 0x00006300ff007a0c */ /* 0x000fe80003f45270 */
[----:B------:R-:W0:Y:S10]  /*1040*/  I2F.RP R15, R10 ;  /* 0x0000000a000f7306 */ /* 0x000e340000209400 */
[----:B0-----:R-:W0:Y:S02]  /*1050*/  MUFU.RCP R9, R15 ;  /* 0x0000000f00097308 */ /* 0x001e240000001000 */
[----:B0-----:R-:W-:Y:S08]  /*1060*/  IADD3 R12, R9, 0xffffffe, RZ ;  /* 0x0ffffffe090c7810 */ /* 0x001ff00007ffe0ff */
[----:B------:R0:W1:Y:S02]  /*1070*/  F2I.FTZ.U32.TRUNC.NTZ R13, R12 ;  /* 0x0000000c000d7305 */ /* 0x000064000021f000 */
[----:B0-----:R-:W-:Y:S02]  /*1080*/  IMAD.MOV.U32 R12, RZ, RZ, RZ ;  /* 0x000000ffff0c7224 */ /* 0x001fe400078e00ff */
[--C-:B-1----:R-:W-:Y:S04]  /*1090*/  IMAD.MOV R9, RZ, RZ, -R13.reuse ;  /* 0x000000ffff097224 */ /* 0x102fe800078e0a0d */
[----:B------:R-:W-:Y:S01]  /*10a0*/  IMAD R11, R9, R10, RZ ;  /* 0x0000000a090b7224 */ /* 0x000fe200078e02ff */
[----:B------:R-:W-:Y:S03]  /*10b0*/  IABS R9, R18 ;  /* 0x0000001200097213 */ /* 0x000fe60000000000 */
[----:B------:R-:W-:Y:S06]  /*10c0*/  IMAD.HI.U32 R13, R13, R11, R12 ;  /* 0x0000000b0d0d7227 */ /* 0x000fec00078e000c */
[----:B------:R-:W-:Y:S04]  /*10d0*/  IMAD.HI.U32 R11, R13, R9, RZ ;  /* 0x000000090d0b7227 */ /* 0x000fe800078e00ff */
[----:B------:R-:W-:Y:S04]  /*10e0*/  IMAD.MOV R11, RZ, RZ, -R11 ;  /* 0x000000ffff0b7224 */ /* 0x000fe800078e0a0b */
[----:B------:R-:W-:Y:S05]  /*10f0*/  IMAD R9, R10, R11, R9 ;  /* 0x0000000b0a097224 */ /* 0x000fea00078e0209 */
[----:B------:R-:W-:-:S12]  /*1100*/  ISETP.GT.U32.AND P0, PT, R42, R9, PT ;  /* 0x000000092a00720c */ /* 0x000fd80003f04070 */
[----:B------:R-:W-:Y:S02]  /*1110*/  @!P0 IADD3 R9, R9, -R10, RZ ;  /* 0x8000000a09098210 */ /* 0x000fe40007ffe0ff */
[----:B------:R-:W-:Y:S02]  /*1120*/  ISETP.GE.AND P0, PT, R18, RZ, PT ;  /* 0x000000ff1200720c */ /* 0x000fe40003f06270 */
[----:B------:R-:W-:-:S12]  /*1130*/  ISETP.GT.U32.AND P1, PT, R42, R9, PT ;  /* 0x000000092a00720c */ /* 0x000fd80003f24070 */
[----:B------:R-:W-:Y:S05]  /*1140*/  @!P1 IMAD.IADD R9, R9, 0x1, -R10 ;  /* 0x0000000109099824 */ /* 0x000fea00078e0a0a */
[----:B------:R-:W-:Y:S04]  /*1150*/  @!P0 IADD3 R9, -R9, RZ, RZ ;  /* 0x000000ff09098210 */ /* 0x000fe80007ffe1ff */
[----:B------:R-:W-:Y:S04]  /*1160*/  @!P2 LOP3.LUT R9, RZ, c[0x0][0x18c], RZ, 0x33, !PT ;  /* 0x00006300ff09aa12 */ /* 0x000fe800078e33ff */
[----:B------:R-:W-:Y:S07]  /*1170*/  ISETP.EQ.AND P1, PT, R9, RZ, PT ;  /* 0x000000ff0900720c */ /* 0x000fee0003f22270 */
.L_x_165:
[----:B------:R-:W-:Y:S05]  /*1180*/  BSYNC B0 ;  /* 0x0000000000007941 */ /* 0x000fea0003800000 */
.L_x_164:
[----:B------:R-:W-:Y:S01]  /*1190*/  ISETP.LT.OR P1, PT, R16, RZ, !P1 ;  /* 0x000000ff1000720c */ /* 0x000fe20004f21670 */
[----:B------:R-:W-:Y:S01]  /*11a0*/  BMOV.32.CLEAR RZ, B0 ;  /* 0x0000000000ff7355 */ /* 0x000fe20000100000 */
[----:B------:R-:W-:Y:S01]  /*11b0*/  IABS R10, c[0x0][0x190] ;  /* 0x00006400000a7a13 */ /* 0x000fe20000000000 */
[----:B------:R-:W-:Y:S01]  /*11c0*/  IMAD.MOV.U32 R11, RZ, RZ, RZ ;  /* 0x000000ffff0b7224 */ /* 0x000fe200078e00ff */
[----:B------:R-:W-:Y:S08]  /*11d0*/  BSSY B0, `(.L_x_166) ;  /* 0x000004b000007945 */ /* 0x000ff00003800000 */
[----:B------:R-:W-:-:S05]  /*11e0*/  @P1 BRA `(.L_x_167) ;  /* 0x0000049000001947 */ /* 0x000fca0003800000 */
[----:B------:R-:W0:Y:S01]  /*11f0*/  I2F.RP R15, R10 ;  /* 0x0000000a000f7306 */ /* 0x000e220000209400 */
[----:B------:R-:W-:Y:S02]  /*1200*/  IABS R13, R16 ;  /* 0x00000010000d7213 */ /* 0x000fe40000000000 */
[----:B------:R-:W-:Y:S02]  /*1210*/  ISETP.GE.AND P1, PT, R16, RZ, PT ;  /* 0x000000ff1000720c */ /* 0x000fe40003f26270 */
[----:B------:R-:W-:Y:S02]  /*1220*/  ISETP.NE.AND P5, PT, RZ, c[0x0][0x190], PT ;  /* 0x00006400ff007a0c */ /* 0x000fe40003fa5270 */
[----:B------:R-:W-:Y:S03]  /*1230*/  MOV R11, RZ ;  /* 0x000000ff000b7202 */ /* 0x000fe60000000f00 */
[----:B0-----:R-:W0:Y:S02]  /*1240*/  MUFU.RCP R9, R15 ;  /* 0x0000000f00097308 */ /* 0x001e240000001000 */
[----:B0-----:R-:W-:Y:S08]  /*1250*/  IADD3 R26, R9, 0xffffffe, RZ ;  /* 0x0ffffffe091a7810 */ /* 0x001ff00007ffe0ff */
[----:B------:R0:W1:Y:S02]  /*1260*/  F2I.FTZ.U32.TRUNC.NTZ R27, R26 ;  /* 0x0000001a001b7305 */ /* 0x000064000021f000 */
[----:B0-----:R-:W-:Y:S02]  /*1270*/  IMAD.MOV.U32 R26, RZ, RZ, RZ ;  /* 0x000000ffff1a7224 */ /* 0x001fe400078e00ff */
[--C-:B-1----:R-:W-:Y:S04]  /*1280*/  IMAD.MOV R9, RZ, RZ, -R27.reuse ;  /* 0x000000ffff097224 */ /* 0x102fe800078e0a1b */
[----:B------:R-:W-:Y:S04]  /*1290*/  IMAD R9, R9, R10, RZ ;  /* 0x0000000a09097224 */ /* 0x000fe800078e02ff */
[----:B------:R-:W-:Y:S06]  /*12a0*/  IMAD.HI.U32 R27, R27, R9, R26 ;  /* 0x000000091b1b7227 */ /* 0x000fec00078e001a */
[----:B------:R-:W-:Y:S04]  /*12b0*/  IMAD.HI.U32 R12, R27, R13, RZ ;  /* 0x0000000d1b0c7227 */ /* 0x000fe800078e00ff */
[----:B------:R-:W-:Y:S04]  /*12c0*/  IMAD.MOV R9, RZ, RZ, -R12 ;  /* 0x000000ffff097224 */ /* 0x000fe800078e0a0c */
[C---:B------:R-:W-:Y:S01]  /*12d0*/  IMAD R13, R10.reuse, R9, R13 ;  /* 0x000000090a0d7224 */ /* 0x040fe200078e020d */
[----:B------:R-:W-:Y:S04]  /*12e0*/  LOP3.LUT R9, RZ, c[0x0][0x190], RZ, 0x33, !PT ;  /* 0x00006400ff097a12 */ /* 0x000fe800078e33ff */
[----:B------:R-:W-:-:S12]  /*12f0*/  ISETP.GT.U32.AND P0, PT, R10, R13, PT ;  /* 0x0000000d0a00720c */ /* 0x000fd80003f04070 */
[----:B------:R-:W-:Y:S04]  /*1300*/  @!P0 IADD3 R13, R13, -R10, RZ ;  /* 0x8000000a0d0d8210 */ /* 0x000fe80007ffe0ff */
[-C--:B------:R-:W-:Y:S01]  /*1310*/  ISETP.GT.U32.AND P2, PT, R10, R13.reuse, PT ;  /* 0x0000000d0a00720c */ /* 0x080fe20003f44070 */
[----:B------:R-:W-:Y:S05]  /*1320*/  IMAD.IADD R26, R13, 0x1, -R10 ;  /* 0x000000010d1a7824 */ /* 0x000fea00078e0a0a */
[----:B------:R-:W-:Y:S05]  /*1330*/  SEL R26, R26, R13, !P2 ;  /* 0x0000000d1a1a7207 */ /* 0x000fea0005000000 */
[----:B------:R-:W-:Y:S05]  /*1340*/  @!P1 IMAD.MOV R26, RZ, RZ, -R26 ;  /* 0x000000ffff1a9224 */ /* 0x000fea00078e0a1a */
[----:B------:R-:W-:Y:S04]  /*1350*/  SEL R15, R9, R26, !P5 ;  /* 0x0000001a090f7207 */ /* 0x000fe80006800000 */
[----:B------:R-:W-:-:S12]  /*1360*/  ISETP.NE.AND P1, PT, R15, RZ, PT ;  /* 0x000000ff0f00720c */ /* 0x000fd80003f25270 */
[----:B------:R-:W-:-:S05]  /*1370*/  @P1 BRA `(.L_x_167) ;  /* 0x0000030000001947 */ /* 0x000fca0003800000 */
[----:B------:R-:W-:Y:S01]  /*1380*/  IABS R42, c[0x0][0x18c] ;  /* 0x00006300002a7a13 */ /* 0x000fe20000000000 */
[----:B------:R-:W-:Y:S01]  /*1390*/  IMAD.MOV.U32 R11, RZ, RZ, RZ ;  /* 0x000000ffff0b7224 */ /* 0x000fe200078e00ff */
[----:B------:R-:W-:Y:S01]  /*13a0*/  ISETP.GE.U32.AND P3, PT, R13, R10, PT ;  /* 0x0000000a0d00720c */ /* 0x000fe20003f66070 */
[----:B------:R-:W-:Y:S01]  /*13b0*/  ULDC.64 UR4, c[0x0][0x1a8] ;  /* 0x00006a0000047ab9 */ /* 0x000fe20000000a00 */
[----:B------:R-:W-:Y:S02]  /*13c0*/  LOP3.LUT R13, R16, c[0x0][0x190], RZ, 0x3c, !PT ;  /* 0x00006400100d7a12 */ /* 0x000fe400078e3cff */
[----:B------:R-:W-:Y:S01]  /*13d0*/  @!P0 IADD3 R12, R12, 0x1, RZ ;  /* 0x000000010c0c8810 */ /* 0x000fe20007ffe0ff */
[----:B------:R-:W0:Y:S01]  /*13e0*/  I2F.RP R28, R42 ;  /* 0x0000002a001c7306 */ /* 0x000e220000209400 */
[----:B------:R-:W-:Y:S06]  /*13f0*/  ISETP.NE.AND P0, PT, RZ, c[0x0][0x18c], PT ;  /* 0x00006300ff007a0c */ /* 0x000fec0003f05270 */
[----:B------:R-:W-:Y:S03]  /*1400*/  @P3 IADD3 R12, R12, 0x1, RZ ;  /* 0x000000010c0c3810 */ /* 0x000fe60007ffe0ff */
        /* <DEDUP_REMOVED lines=10> */
[C---:B------:R-:W-:Y:S05]  /*14b0*/  IMAD R15, R42.reuse, R25, R15 ;  /* 0x000000192a0f7224 */ /* 0x040fea00078e020f */
[----:B------:R-:W-:-:S12]  /*14c0*/  ISETP.GT.U32.AND P1, PT, R42, R15, PT ;  /* 0x0000000f2a00720c */ /* 0x000fd80003f24070 */
[----:B------:R-:W-:Y:S01]  /*14d0*/  @!P1 IADD3 R27, R27, 0x1, RZ ;  /* 0x000000011b1b9810 */ /* 0x000fe20007ffe0ff */
[----:B------:R-:W-:Y:S01]  /*14e0*/  @!P1 IMAD.IADD R15, R15, 0x1, -R42 ;  /* 0x000000010f0f9824 */ /* 0x000fe200078e0a2a */
[----:B------:R-:W-:Y:S04]  /*14f0*/  ISETP.GE.AND P1, PT, R13, RZ, PT ;  /* 0x000000ff0d00720c */ /* 0x000fe80003f26270 */
[----:B------:R-:W-:Y:S02]  /*1500*/  ISETP.GE.U32.AND P4, PT, R15, R42, PT ;  /* 0x0000002a0f00720c */ /* 0x000fe40003f86070 */
[----:B------:R-:W-:Y:S04]  /*1510*/  LOP3.LUT R15, R18, c[0x0][0x18c], RZ, 0x3c, !PT ;  /* 0x00006300120f7a12 */ /* 0x000fe800078e3cff */
[----:B------:R-:W-:Y:S02]  /*1520*/  ISETP.GE.AND P2, PT, R15, RZ, PT ;  /* 0x000000ff0f00720c */ /* 0x000fe40003f46270 */
[----:B------:R-:W-:Y:S04]  /*1530*/  @!P1 IMAD.MOV R12, RZ, RZ, -R12 ;  /* 0x000000ffff0c9224 */ /* 0x000fe800078e0a0c */
[----:B------:R-:W-:Y:S02]  /*1540*/  @P4 IADD3 R27, R27, 0x1, RZ ;  /* 0x000000011b1b4810 */ /* 0x000fe40007ffe0ff */
[----:B------:R-:W-:Y:S04]  /*1550*/  SEL R12, R9, R12, !P5 ;  /* 0x0000000c090c7207 */ /* 0x000fe80006800000 */
[----:B------:R-:W-:Y:S01]  /*1560*/  @!P2 IMAD.MOV R27, RZ, RZ, -R27 ;  /* 0x000000ffff1ba224 */ /* 0x000fe200078e0a1b */
[----:B------:R-:W-:Y:S04]  /*1570*/  ISETP.GE.AND P2, PT, R58, c[0x0][0x160], PT ;  /* 0x000058003a007a0c */ /* 0x000fe80003f46270 */
[----:B------:R-:W-:Y:S04]  /*1580*/  @!P0 LOP3.LUT R27, RZ, c[0x0][0x18c], RZ, 0x33, !PT ;  /* 0x00006300ff1b8a12 */ /* 0x000fe800078e33ff */
[----:B------:R-:W-:Y:S04]  /*1590*/  ISETP.GE.OR P2, PT, R27, c[0x0][0x170], P2 ;  /* 0x00005c001b007a0c */ /* 0x000fe80001746670 */
[----:B------:R-:W-:-:S12]  /*15a0*/  ISETP.GE.OR P2, PT, R12, c[0x0][0x174], P2 ;  /* 0x00005d000c007a0c */ /* 0x000fd80001746670 */
[----:B------:R-:W-:Y:S01]  /*15b0*/  @!P2 SHF.R.U32.HI R13, RZ, 0x5, R43 ;  /* 0x00000005ff0da819 */ /* 0x000fe2000001162b */
[----:B------:R-:W-:Y:S01]  /*15c0*/  @!P2 IMAD.SHL.U32 R12, R12, 0x20, RZ ;  /* 0x000000200c0ca824 */ /* 0x000fe200078e00ff */
[----:B------:R-:W-:Y:S01]  /*15d0*/  @!P2 LOP3.LUT R15, R43, 0x1f, RZ, 0xc0, !PT ;  /* 0x0000001f2b0fa812 */ /* 0x000fe200078ec0ff */
[----:B------:R-:W-:Y:S02]  /*15e0*/  @!P2 IMAD R27, R27, c[0x0][0x1b0], RZ ;  /* 0x00006c001b1baa24 */ /* 0x000fe400078e02ff */
[----:B------:R-:W-:Y:S01]  /*15f0*/  @!P2 IMAD R13, R13, c[0x0][0x1b4], RZ ;  /* 0x00006d000d0daa24 */ /* 0x000fe200078e02ff */
[----:B------:R-:W-:Y:S02]  /*1600*/  @!P2 SHF.R.S32.HI R9, RZ, 0x1f, R12 ;  /* 0x0000001fff09a819 */ /* 0x000fe4000001140c */
[----:B------:R-:W-:Y:S02]  /*1610*/  @!P2 IADD3 R12, P1, P0, R12, R27, R22 ;  /* 0x0000001b0c0ca210 */ /* 0x000fe4000783e016 */
[----:B------:R-:W-:Y:S04]  /*1620*/  @!P2 SHF.R.S32.HI R26, RZ, 0x1f, R27 ;  /* 0x0000001fff1aa819 */ /* 0x000fe8000001141b */
[----:B------:R-:W-:Y:S02]  /*1630*/  @!P2 IADD3.X R9, R9, R26, R21, P1, P0 ;  /* 0x0000001a0909a210 */ /* 0x000fe40000fe0415 */
[----:B------:R-:W-:Y:S02]  /*1640*/  @!P2 IADD3 R12, P1, P0, R13, R12, R15 ;  /* 0x0000000c0d0ca210 */ /* 0x000fe4000783e00f */
[----:B------:R-:W-:Y:S04]  /*1650*/  @!P2 SHF.R.S32.HI R26, RZ, 0x1f, R13 ;  /* 0x0000001fff1aa819 */ /* 0x000fe8000001140d */
[----:B------:R-:W-:Y:S08]  /*1660*/  @!P2 IADD3.X R13, R26, R9, RZ, P1, P0 ;  /* 0x000000091a0da210 */ /* 0x000ff00000fe04ff */
[----:B------:R0:W5:Y:S02]  /*1670*/  @!P2 LDG.E.S8.SYS R11, [R12.64+UR4] ;  /* 0x000000040c0ba981 */ /* 0x000164000c1ee300 */
.L_x_167:
[----:B------:R-:W-:Y:S05]  /*1680*/  BSYNC B0 ;  /* 0x0000000000007941 */ /* 0x000fea0003800000 */
.L_x_166:
[----:B------:R-:W-:Y:S01]  /*1690*/  ISETP.GE.AND P0, PT, R17, RZ, PT ;  /* 0x000000ff1100720c */ /* 0x000fe20003f06270 */
[----:B------:R-:W-:Y:S01]  /*16a0*/  BMOV.32.CLEAR RZ, B0 ;  /* 0x0000000000ff7355 */ /* 0x000fe20000100000 */
[----:B------:R-:W-:Y:S01]  /*16b0*/  PLOP3.LUT P1, PT, PT, PT, PT, 0x8, 0x0 ;  /* 0x000000000000781c */ /* 0x000fe20003f2e170 */
[----:B------:R-:W-:Y:S09]  /*16c0*/  BSSY B0, `(.L_x_168) ;  /* 0x0000018000007945 */ /* 0x000ff20003800000 */
[----:B------:R-:W-:-:S05]  /*16d0*/  @!P0 BRA `(.L_x_169) ;  /* 0x0000016000008947 */ /* 0x000fca0003800000 */
[----:B------:R-:W-:Y:S02]  /*16e0*/  IABS R42, c[0x0][0x18c] ;  /* 0x00006300002a7a13 */ /* 0x000fe40000000000 */
[----:B------:R-:W-:Y:S04]  /*16f0*/  ISETP.GE.AND P1, PT, R17, RZ, PT ;  /* 0x000000ff1100720c */ /* 0x000fe80003f26270 */
[----:B0-----:R-:W0:Y:S10]  /*1700*/  I2F.RP R13, R42 ;  /* 0x0000002a000d7306 */ /* 0x001e340000209400 */
        /* <DEDUP_REMOVED lines=12> */
[----:B------:R-:W-:Y:S02]  /*17d0*/  @!P0 IADD3 R9, R9, -R42, RZ ;  /* 0x8000002a09098210 */ /* 0x000fe40007ffe0ff */
[----:B------:R-:W-:Y:S02]  /*17e0*/  ISETP.NE.AND P0, PT, RZ, c[0x0][0x18c], PT ;  /* 0x00006300ff007a0c */ /* 0x000fe40003f05270 */
[----:B------:R-:W-:-:S12]  /*17f0*/  ISETP.GT.U32.AND P2, PT, R42, R9, PT ;  /* 0x000000092a00720c */ /* 0x000fd80003f44070 */
[----:B------:R-:W-:Y:S05]  /*1800*/  @!P2 IMAD.IADD R9, R9, 0x1, -R42 ;  /* 0x000000010909a824 */ /* 0x000fea00078e0a2a */
[----:B------:R-:W-:Y:S04]  /*1810*/  @!P1 IADD3 R9, -R9, RZ, RZ ;  /* 0x000000ff09099210 */ /* 0x000fe80007ffe1ff */
[----:B------:R-:W-:Y:S04]  /*1820*/  @!P0 LOP3.LUT R9, RZ, c[0x0][0x18c], RZ, 0x33, !PT ;  /* 0x00006300ff098a12 */ /* 0x000fe800078e33ff */
[----:B------:R-:W-:Y:S07]  /*1830*/  ISETP.EQ.AND P1, PT, R9, RZ, PT ;  /* 0x000000ff0900720c */ /* 0x000fee0003f22270 */
.L_x_169:
[----:B------:R-:W-:Y:S05]  /*1840*/  BSYNC B0 ;  /* 0x0000000000007941 */ /* 0x000fea0003800000 */
.L_x_168:
[----:B------:R-:W-:Y:S01]  /*1850*/  ISETP.LT.OR P1, PT, R14, RZ, !P1 ;  /* 0x000000ff0e00720c */ /* 0x000fe20004f21670 */
[----:B------:R-:W-:Y:S01]  /*1860*/  BMOV.32.CLEAR RZ, B0 ;  /* 0x0000000000ff7355 */ /* 0x000fe20000100000 */
[----:B0-----:R-:W-:Y:S01]  /*1870*/  MOV R12, RZ ;  /* 0x000000ff000c7202 */ /* 0x001fe20000000f00 */
[----:B------:R-:W-:Y:S09]  /*1880*/  BSSY B0, `(.L_x_170) ;  /* 0x000004b000007945 */ /* 0x000ff20003800000 */
[----:B------:R-:W-:-:S05]  /*1890*/  @P1 BRA `(.L_x_171) ;  /* 0x0000049000001947 */ /* 0x000fca0003800000 */
[----:B------:R-:W0:Y:S01]  /*18a0*/  I2F.RP R25, R10 ;  /* 0x0000000a00197306 */ /* 0x000e220000209400 */
[----:B------:R-:W-:Y:S02]  /*18b0*/  IABS R13, R14 ;  /* 0x0000000e000d7213 */ /* 0x000fe40000000000 */
[----:B------:R-:W-:Y:S02]  /*18c0*/  ISETP.GE.AND P2, PT, R14, RZ, PT ;  /* 0x000000ff0e00720c */ /* 0x000fe40003f46270 */
[----:B------:R-:W-:Y:S05]  /*18d0*/  MOV R12, RZ ;  /* 0x000000ff000c7202 */ /* 0x000fea0000000f00 */
        /* <DEDUP_REMOVED lines=15> */
[----:B------:R-:W-:Y:S02]  /*19d0*/  SEL R26, R26, R13, !P1 ;  /* 0x0000000d1a1a7207 */ /* 0x000fe40004800000 */
[----:B------:R-:W-:Y:S03]  /*19e0*/  ISETP.NE.AND P1, PT, RZ, c[0x0][0x190], PT ;  /* 0x00006400ff007a0c */ /* 0x000fe60003f25270 */
        /* <DEDUP_REMOVED lines=9> */
[----:B------:R-:W-:Y:S01]  /*1a80*/  LOP3.LUT R10, R14, c[0x0][0x190], RZ, 0x3c, !PT ;  /* 0x000064000e0a7a12 */ /* 0x000fe200078e3cff */
[----:B------:R-:W0:Y:S01]  /*1a90*/  I2F.RP R27, R42 ;  /* 0x0000002a001b7306 */ /* 0x000e220000209400 */
[----:B------:R-:W-:Y:S02]  /*1aa0*/  ISETP.GE.AND P3, PT, R13, RZ, PT ;  /* 0x000000ff0d00720c */ /* 0x000fe40003f66270 */
[----:B------:R-:W-:Y:S02]  /*1ab0*/  @!P0 IADD3 R15, R15, 0x1, RZ ;  /* 0x000000010f0f8810 */ /* 0x000fe40007ffe0ff */
[----:B------:R-:W-:Y:S02]  /*1ac0*/  ISETP.NE.AND P0, PT, RZ, c[0x0][0x18c], PT ;  /* 0x00006300ff007a0c */ /* 0x000fe40003f05270 */
        /* <DEDUP_REMOVED lines=16> */
[----:B------:R-:W-:Y:S08]  /*1bd0*/  ISETP.GE.U32.AND P5, PT, R25, R42, PT ;  /* 0x0000002a1900720c */ /* 0x000ff00003fa6070 */
[----:B------:R-:W-:Y:S04]  /*1be0*/  @!P2 IMAD.MOV R15, RZ, RZ, -R15 ;  /* 0x000000ffff0fa224 */ /* 0x000fe800078e0a0f */
[----:B------:R-:W-:Y:S02]  /*1bf0*/  @P5 IADD3 R29, R29, 0x1, RZ ;  /* 0x000000011d1d5810 */ /* 0x000fe40007ffe0ff */
[----:B------:R-:W-:Y:S03]  /*1c00*/  SEL R15, R9, R15, !P1 ;  /* 0x0000000f090f7207 */ /* 0x000fe60004800000 */
        /* <DEDUP_REMOVED lines=18> */
.L_x_171:
[----:B------:R-:W-:Y:S05]  /*1d30*/  BSYNC B0 ;  /* 0x0000000000007941 */ /* 0x000fea0003800000 */
.L_x_170:
[----:B------:R-:W-:Y:S01]  /*1d40*/  ULDC.64 UR18, c[0x0][0x1c0] ;  /* 0x0000700000127ab9 */ /* 0x000fe20000000a00 */
[----:B------:R-:W-:Y:S01]  /*1d50*/  ISETP.GE.AND P5, PT, R59, c[0x0][0x16c], PT ;  /* 0x00005b003b007a0c */ /* 0x000fe20003fa6270 */
[----:B------:R-:W-:Y:S01]  /*1d60*/  IMAD.MOV.U32 R9, RZ, RZ, RZ ;  /* 0x000000ffff097224 */ /* 0x000fe200078e00ff */
[----:B------:R-:W-:Y:S01]  /*1d70*/  ISETP.GE.AND P4, PT, R52, c[0x0][0x16c], PT ;  /* 0x00005b0034007a0c */ /* 0x000fe20003f86270 */
[----:B------:R-:W-:Y:S01]  /*1d80*/  IMAD.MOV.U32 R13, RZ, RZ, RZ ;  /* 0x000000ffff0d7224 */ /* 0x000fe200078e00ff */
[----:B------:R-:W-:Y:S01]  /*1d90*/  ISETP.GE.AND P3, PT, R49, c[0x0][0x16c], PT ;  /* 0x00005b0031007a0c */ /* 0x000fe20003f66270 */
[----:B------:R-:W-:Y:S01]  /*1da0*/  IMAD.MOV.U32 R10, RZ, RZ, RZ ;  /* 0x000000ffff0a7224 */ /* 0x000fe200078e00ff */
[----:B------:R-:W-:Y:S01]  /*1db0*/  ISETP.GE.AND P2, PT, R46, c[0x0][0x16c], PT ;  /* 0x00005b002e007a0c */ /* 0x000fe20003f46270 */
[----:B------:R-:W-:Y:S01]  /*1dc0*/  IMAD.MOV.U32 R15, RZ, RZ, RZ ;  /* 0x000000ffff0f7224 */ /* 0x000fe200078e00ff */
[----:B------:R-:W-:Y:S04]  /*1dd0*/  IADD3 R43, R43, 0x1, RZ ;  /* 0x000000012b2b7810 */ /* 0x000fe80007ffe0ff */
[----:B------:R-:W-:Y:S02]  /*1de0*/  VOTEU.ALL UP3, P5 ;  /* 0x00000000003f7886 */ /* 0x000fe40002860000 */
[----:B------:R-:W-:Y:S02]  /*1df0*/  VOTEU.ALL UP2, P4 ;  /* 0x00000000003f7886 */ /* 0x000fe40002040000 */
[----:B------:R-:W-:Y:S02]  /*1e00*/  VOTEU.ALL UP1, P3 ;  /* 0x00000000003f7886 */ /* 0x000fe40001820000 */
[----:B------:R-:W-:Y:S02]  /*1e10*/  @!UP3 UIADD3 UR4, UP5, UP4, UR10, UR12, UR14 ;  /* 0x0000000c0a04b290 */ /* 0x000fe4000fcbe00e */
[----:B------:R-:W-:Y:S02]  /*1e20*/  @!UP3 USHF.R.S32.HI UR13, URZ, 0x1f, UR14 ;  /* 0x0000001f3f0db899 */ /* 0x000fe4000801140e */
[----:B------:R-:W-:Y:S02]  /*1e30*/  @!UP2 USHF.R.S32.HI UR7, URZ, 0x1f, UR14 ;  /* 0x0000001f3f07a899 */ /* 0x000fe4000801140e */
[----:B0-----:R-:W-:Y:S01]  /*1e40*/  @!P5 IADD3 R26, P1, P0, R53, UR4, R54 ;  /* 0x00000004351adc10 */ /* 0x001fe2000f83e036 */
[----:B------:R-:W-:Y:S02]  /*1e50*/  @!UP3 UIADD3.X UR13, UR9, UR11, UR13, UP5, UP4 ;  /* 0x0000000b090db290 */ /* 0x000fe4000afe840d */
[----:B------:R-:W-:Y:S02]  /*1e60*/  @!UP2 UIADD3 UR8, UP6, UP5, UR10, UR12, UR14 ;  /* 0x0000000c0a08a290 */ /* 0x000fe4000fdde00e */
[----:B------:R-:W-:Y:S02]  /*1e70*/  @!UP1 UIADD3 UR5, UP4, UP3, UR10, UR12, UR14 ;  /* 0x0000000c0a059290 */ /* 0x000fe4000fb9e00e */
[----:B------:R-:W-:Y:S01]  /*1e80*/  @!P5 IADD3.X R25, R40, UR13, R41, P1, P0 ;  /* 0x0000000d2819dc10 */ /* 0x000fe20008fe0429 */
[----:B------:R-:W-:Y:S02]  /*1e90*/  @!UP2 UIADD3.X UR7, UR9, UR11, UR7, UP6, UP5 ;  /* 0x0000000b0907a290 */ /* 0x000fe4000b7ea407 */
[----:B------:R-:W-:Y:S02]  /*1ea0*/  VOTEU.ALL UP0, P2 ;  /* 0x00000000003f7886 */ /* 0x000fe40001000000 */
[----:B------:R-:W-:Y:S01]  /*1eb0*/  @!P4 IADD3 R28, P1, P0, R50, UR8, R51 ;  /* 0x00000008321ccc10 */ /* 0x000fe2000f83e033 */
[----:B------:R-:W-:Y:S01]  /*1ec0*/  @!UP1 USHF.R.S32.HI UR6, URZ, 0x1f, UR14 ;  /* 0x0000001f3f069899 */ /* 0x000fe2000801140e */
[----:B------:R-:W-:Y:S01]  /*1ed0*/  IMAD.MOV.U32 R27, RZ, RZ, R25 ;  /* 0x000000ffff1b7224 */ /* 0x000fe200078e0019 */
[----:B------:R-:W-:Y:S01]  /*1ee0*/  @!UP0 UIADD3 UR8, UP5, UP2, UR10, UR12, UR14 ;  /* 0x0000000c0a088290 */ /* 0x000fe2000fabe00e */
[----:B------:R-:W-:Y:S01]  /*1ef0*/  @!P4 IADD3.X R29, R38, UR7, R39, P1, P0 ;  /* 0x00000007261dcc10 */ /* 0x000fe20008fe0427 */
[----:B------:R-:W-:Y:S02]  /*1f00*/  @!UP1 UIADD3.X UR6, UR9, UR11, UR6, UP4, UP3 ;  /* 0x0000000b09069290 */ /* 0x000fe4000a7e6406 */
[----:B------:R-:W-:Y:S02]  /*1f10*/  @!UP0 USHF.R.S32.HI UR4, URZ, 0x1f, UR14 ;  /* 0x0000001f3f048899 */ /* 0x000fe4000801140e */
[----:B------:R-:W-:Y:S01]  /*1f20*/  UIADD3 UR14, UR14, 0x20, URZ ;  /* 0x000000200e0e7890 */ /* 0x000fe2000fffe03f */
[----:B------:R-:W2:Y:S01]  /*1f30*/  @!P5 LDG.E.S8.SYS R9, [R26.64+UR18] ;  /* 0x000000121a09d981 */ /* 0x000ea2000c1ee300 */
[----:B------:R-:W-:Y:S01]  /*1f40*/  @!UP0 UIADD3.X UR4, UR9, UR11, UR4, UP5, UP2 ;  /* 0x0000000b09048290 */ /* 0x000fe2000afe4404 */
[----:B------:R-:W-:Y:S04]  /*1f50*/  @!P3 IADD3 R30, P1, P0, R47, UR5, R48 ;  /* 0x000000052f1ebc10 */ /* 0x000fe8000f83e030 */
[----:B------:R-:W-:Y:S01]  /*1f60*/  @!P3 IADD3.X R31, R36, UR6, R37, P1, P0 ;  /* 0x00000006241fbc10 */ /* 0x000fe20008fe0425 */
[----:B------:R-:W3:Y:S07]  /*1f70*/  @!P4 LDG.E.S8.SYS R13, [R28.64+UR18] ;  /* 0x000000121c0dc981 */ /* 0x000eee000c1ee300 */
[----:B------:R-:W-:Y:S01]  /*1f80*/  @!P2 IADD3 R32, P1, P0, R44, UR8, R45 ;  /* 0x000000082c20ac10 */ /* 0x000fe2000f83e02d */
[----:B------:R-:W4:Y:S03]  /*1f90*/  @!P3 LDG.E.S8.SYS R10, [R30.64+UR18] ;  /* 0x000000121e0ab981 */ /* 0x000f26000c1ee300 */
[----:B------:R-:W-:Y:S08]  /*1fa0*/  @!P2 IADD3.X R33, R34, UR4, R35, P1, P0 ;  /* 0x000000042221ac10 */ /* 0x000ff00008fe0423 */
[----:B------:R-:W4:Y:S01]  /*1fb0*/  @!P2 LDG.E.S8.SYS R15, [R32.64+UR18] ;  /* 0x00000012200fa981 */ /* 0x000f22000c1ee300 */
[----:B------:R-:W-:Y:S01]  /*1fc0*/  ISETP.GE.AND P0, PT, R43, c[0x0][0x178], PT ;  /* 0x00005e002b007a0c */ /* 0x000fe20003f06270 */
[-C--:B--2--5:R-:W-:Y:S02]  /*1fd0*/  IMAD R0, R9, R11.reuse, R0 ;  /* 0x0000000b09007224 */ /* 0x0a4fe400078e0200 */
[-C--:B---3--:R-:W-:Y:S02]  /*1fe0*/  IMAD R2, R13, R11.reuse, R2 ;  /* 0x0000000b0d027224 */ /* 0x088fe400078e0202 */
[CC--:B----4-:R-:W-:Y:S02]  /*1ff0*/  IMAD R3, R10.reuse, R11.reuse, R3 ;  /* 0x0000000b0a037224 */ /* 0x0d0fe400078e0203 */
[----:B------:R-:W-:Y:S02]  /*2000*/  IMAD R4, R15, R11, R4 ;  /* 0x0000000b0f047224 */ /* 0x000fe400078e0204 */
[-C--:B------:R-:W-:Y:S02]  /*2010*/  IMAD R5, R9, R12.reuse, R5 ;  /* 0x0000000c09057224 */ /* 0x080fe400078e0205 */
[-C--:B------:R-:W-:Y:S02]  /*2020*/  IMAD R6, R13, R12.reuse, R6 ;  /* 0x0000000c0d067224 */ /* 0x080fe400078e0206 */
[-C--:B------:R-:W-:Y:S02]  /*2030*/  IMAD R7, R10, R12.reuse, R7 ;  /* 0x0000000c0a077224 */ /* 0x080fe400078e0207 */
[----:B------:R-:W-:Y:S01]  /*2040*/  IMAD R8, R15, R12, R8 ;  /* 0x0000000c0f087224 */ /* 0x000fe200078e0208 */
[----:B------:R-:W-:-:S05]  /*2050*/  @!P0 BRA `(.L_x_172) ;  /* 0xffffef7000008947 */ /* 0x000fca000383ffff */
.L_x_163:
[----:B------:R-:W-:Y:S02]  /*2060*/  UIADD3 UR15, UR15, 0x1, URZ ;  /* 0x000000010f0f7890 */ /* 0x000fe4000fffe03f */
[----:B------:R-:W-:-:S02]  /*2070*/  ULDC UR4, c[0x0][0x180] ;  /* 0x0000600000047ab9 */ /* 0x000fc40000000800 */
[----:B------:R-:W-:-:S06]  /*2080*/  UISETP.GE.AND UP0, UPT, UR15, UR4, UPT ;  /* 0x000000040f00728c */ /* 0x000fcc000bf06270 */
[----:B------:R-:W-:-:S12]  /*2090*/  PLOP3.LUT P0, PT, PT, PT, UP0, 0x80, 0x0 ;  /* 0x000000000000781c */ /* 0x000fd80003f0f008 */
[----:B------:R-:W-:Y:S05]  /*20a0*/  @!P0 BRA `(.L_x_173) ;  /* 0xffffee0000008947 */ /* 0x000fea000383ffff */
.L_x_162:
[----:B------:R-:W-:Y:S02]  /*20b0*/  UIADD3 UR16, UR16, 0x1, URZ ;  /* 0x0000000110107890 */ /* 0x000fe4000fffe03f */
[----:B------:R-:W-:Y:S02]  /*20c0*/  ULDC UR4, c[0x0][0x17c] ;  /* 0x00005f0000047ab9 */ /* 0x000fe40000000800 */
[----:B------:R-:W-:-:S06]  /*20d0*/  UISETP.GE.AND UP0, UPT, UR16, UR4, UPT ;  /* 0x000000041000728c */ /* 0x000fcc000bf06270 */
[----:B------:R-:W-:-:S12]  /*20e0*/  PLOP3.LUT P0, PT, PT, PT, UP0, 0x80, 0x0 ;  /* 0x000000000000781c */ /* 0x000fd80003f0f008 */
[----:B------:R-:W-:Y:S05]  /*20f0*/  @!P0 BRA `(.L_x_174) ;  /* 0xffffecb000008947 */ /* 0x000fea000383ffff */
.L_x_161:
[----:B------:R-:W-:Y:S01]  /*2100*/  ISETP.GE.AND P0, PT, R57, c[0x0][0x164], PT ;  /* 0x0000590039007a0c */ /* 0x000fe20003f06270 */
[----:B------:R-:W-:Y:S01]  /*2110*/  BMOV.32.CLEAR RZ, B1 ;  /* 0x0000000001ff7355 */ /* 0x000fe20000100000 */
[----:B------:R-:W-:Y:S02]  /*2120*/  BSSY B1, `(.L_x_175) ;  /* 0x0000117000017945 */ /* 0x000fe40003800000 */
[----:B------:R-:W-:-:S04]  /*2130*/  ISETP.GE.OR P0, PT, R58, c[0x0][0x160], P0 ;  /* 0x000058003a007a0c */ /* 0x000fc80000706670 */
[----:B------:R-:W-:-:S12]  /*2140*/  ISETP.GE.OR P0, PT, R23, c[0x0][0x168], P0 ;  /* 0x00005a0017007a0c */ /* 0x000fd80000706670 */
[----:B------:R-:W-:Y:S05]  /*2150*/  @P0 BRA `(.L_x_176) ;  /* 0x0000113000000947 */ /* 0x000fea0003800000 */
[----:B------:R-:W-:-:S12]  /*2160*/  ISETP.NE.AND P0, PT, RZ, c[0x0][0x20c], PT ;  /* 0x00008300ff007a0c */ /* 0x000fd80003f05270 */
[----:B------:R-:W-:Y:S05]  /*2170*/  @!P0 BRA `(.L_x_177) ;  /* 0x00000a5000008947 */ /* 0x000fea0003800000 */
        /* <DEDUP_REMOVED lines=40> */
.L_x_179:
[----:B------:R-:W-:Y:S05]  /*2400*/  BSYNC B0 ;  /* 0x0000000000007941 */ /* 0x000fea0003800000 */
.L_x_178:
[----:B------:R-:W-:Y:S01]  /*2410*/  IADD3 R15, R59, 0x1, RZ ;  /* 0x000000013b0f7810 */ /* 0x000fe20007ffe0ff */
        /* <DEDUP_REMOVED lines=10> */
[----:B0-----:R-:W-:Y:S02]  /*24c0*/  SHF.R.S32.HI R10, RZ, 0x5, R14 ;  /* 0x00000005ff0a7819 */ /* 0x001fe4000001140e */
        /* <DEDUP_REMOVED lines=29> */
.L_x_181:
[----:B------:R-:W-:Y:S05]  /*26a0*/  BSYNC B0 ;  /* 0x0000000000007941 */ /* 0x000fea0003800000 */
.L_x_180:
[----:B------:R-:W-:Y:S01]  /*26b0*/  IADD3 R14, R59, 0x2, RZ ;  /* 0x000000023b0e7810 */ /* 0x000fe20007ffe0ff */
[----:B------:R-:W-:Y:S01]  /*26c0*/  BMOV.32.CLEAR RZ, B0 ;  /* 0x0000000000ff7355 */ /* 0x000fe20000100000 */
[----:B------:R-:W-:Y:S02]  /*26d0*/  BSSY B0, `(.L_x_182) ;  /* 0x0000027000007945 */ /* 0x000fe40003800000 */
[----:B------:R-:W-:-:S12]  /*26e0*/  ISETP.GE.AND P0, PT, R14, c[0x0][0x16c], PT ;  /* 0x00005b000e007a0c */ /* 0x000fd80003f06270 */
        /* <DEDUP_REMOVED lines=37> */
.L_x_183:
[----:B------:R-:W-:Y:S05]  /*2940*/  BSYNC B0 ;  /* 0x0000000000007941 */ /* 0x000fea0003800000 */
.L_x_182:
[----:B------:R-:W-:-:S04]  /*2950*/  IADD3 R0, R59, 0x3, RZ ;  /* 0x000000033b007810 */ /* 0x000fc80007ffe0ff */
        /* <DEDUP_REMOVED lines=26> */
[----:B------:R-:W-:Y:S02]  /*2b00*/  IADD3 R10, P1, P0, R23, R2, R58 ;  /* 0x00000002170a7210 */ /* 0x000fe4000783e03a */
        /* <DEDUP_REMOVED lines=10> */
[----:B------:R0:W-:Y:S01]  /*2bb0*/  STG.E.SYS [R2], R11 ;  /* 0x0000000b02007386 */ /* 0x0001e2000010e900 */
[----:B------:R-:W-:Y:S05]  /*2bc0*/  BRA `(.L_x_176) ;  /* 0x000006c000007947 */ /* 0x000fea0003800000 */
.L_x_177:
[----:B------:R-:W-:Y:S01]  /*2bd0*/  ISETP.GE.AND P0, PT, R59, c[0x0][0x16c], PT ;  /* 0x00005b003b007a0c */ /* 0x000fe20003f06270 */
[----:B------:R-:W-:Y:S01]  /*2be0*/  BMOV.32.CLEAR RZ, B0 ;  /* 0x0000000000ff7355 */ /* 0x000fe20000100000 */
[----:B------:R-:W-:Y:S10]  /*2bf0*/  BSSY B0, `(.L_x_184) ;  /* 0x0000018000007945 */ /* 0x000ff40003800000 */
[----:B------:R-:W-:Y:S05]  /*2c00*/  @P0 BRA `(.L_x_185) ;  /* 0x0000016000000947 */ /* 0x000fea0003800000 */
[----:B------:R-:W-:Y:S01]  /*2c10*/  SHF.R.S32.HI R14, RZ, 0x1f, R59 ;  /* 0x0000001fff0e7819 */ /* 0x000fe2000001143b */
[----:B------:R-:W-:-:S02]  /*2c20*/  IMAD.SHL.U32 R9, R23, 0x20, RZ ;  /* 0x0000002017097824 */ /* 0x000fc400078e00ff */
[----:B------:R-:W-:Y:S01]  /*2c30*/  IMAD R13, R57, c[0x0][0x1f8], RZ ;  /* 0x00007e00390d7a24 */ /* 0x000fe200078e02ff */
[----:B------:R-:W-:Y:S01]  /*2c40*/  LEA.HI R14, R14, R59, RZ, 0x5 ;  /* 0x0000003b0e0e7211 */ /* 0x000fe200078f28ff */
[----:B------:R-:W-:Y:S01]  /*2c50*/  IMAD R10, R58, c[0x0][0x200], RZ ;  /* 0x000080003a0a7a24 */ /* 0x000fe200078e02ff */
[----:B------:R-:W-:Y:S02]  /*2c60*/  SHF.R.S32.HI R12, RZ, 0x1f, R9 ;  /* 0x0000001fff0c7819 */ /* 0x000fe40000011409 */
[----:B------:R-:W-:Y:S02]  /*2c70*/  SHF.R.S32.HI R11, RZ, 0x5, R14 ;  /* 0x00000005ff0b7819 */ /* 0x000fe4000001140e */
        /* <DEDUP_REMOVED lines=15> */
.L_x_185:
[----:B------:R-:W-:Y:S05]  /*2d70*/  BSYNC B0 ;  /* 0x0000000000007941 */ /* 0x000fea0003800000 */
.L_x_184:
[----:B------:R-:W-:Y:S01]  /*2d80*/  IADD3 R14, R59, 0x1, RZ ;  /* 0x000000013b0e7810 */ /* 0x000fe20007ffe0ff */
[----:B------:R-:W-:Y:S01]  /*2d90*/  BMOV.32.CLEAR RZ, B0 ;  /* 0x0000000000ff7355 */ /* 0x000fe20000100000 */
[----:B------:R-:W-:Y:S02]  /*2da0*/  BSSY B0, `(.L_x_186) ;  /* 0x0000019000007945 */ /* 0x000fe40003800000 */
[----:B------:R-:W-:-:S12]  /*2db0*/  ISETP.GE.AND P0, PT, R14, c[0x0][0x16c], PT ;  /* 0x00005b000e007a0c */ /* 0x000fd80003f06270 */
        /* <DEDUP_REMOVED lines=23> */
.L_x_187:
[----:B------:R-:W-:Y:S05]  /*2f30*/  BSYNC B0 ;  /* 0x0000000000007941 */ /* 0x000fea0003800000 */
.L_x_186:
[----:B0-----:R-:W-:Y:S01]  /*2f40*/  IADD3 R13, R59, 0x2, RZ ;  /* 0x000000023b0d7810 */ /* 0x001fe20007ffe0ff */
[----:B------:R-:W-:Y:S01]  /*2f50*/  BMOV.32.CLEAR RZ, B0 ;  /* 0x0000000000ff7355 */ /* 0x000fe20000100000 */
[----:B------:R-:W-:Y:S02]  /*2f60*/  BSSY B0, `(.L_x_188) ;  /* 0x0000019000007945 */ /* 0x000fe40003800000 */
[----:B------:R-:W-:-:S12]  /*2f70*/  ISETP.GE.AND P0, PT, R13, c[0x0][0x16c], PT ;  /* 0x00005b000d007a0c */ /* 0x000fd80003f06270 */
[----:B------:R-:W-:Y:S05]  /*2f80*/  @P0 BRA `(.L_x_189) ;  /* 0x0000016000000947 */ /* 0x000fea0003800000 */
[----:B------:R-:W-:Y:S01]  /*2f90*/  SHF.R.S32.HI R12, RZ, 0x1f, R13 ;  /* 0x0000001fff0c7819 */ /* 0x000fe2000001140d */
        /* <DEDUP_REMOVED lines=21> */
.L_x_189:
[----:B------:R-:W-:Y:S05]  /*30f0*/  BSYNC B0 ;  /* 0x0000000000007941 */ /* 0x000fea0003800000 */
.L_x_188:
[----:B0-----:R-:W-:-:S04]  /*3100*/  IADD3 R3, R59, 0x3, RZ ;  /* 0x000000033b037810 */ /* 0x001fc80007ffe0ff */
        /* <DEDUP_REMOVED lines=24> */
.L_x_176:
[----:B------:R-:W-:Y:S05]  /*3290*/  BSYNC B1 ;  /* 0x0000000000017941 */ /* 0x000fea0003800000 */
.L_x_175:
[----:B------:R-:W-:-:S04]  /*32a0*/  ISETP.GE.AND P0, PT, R55, c[0x0][0x164], PT ;  /* 0x0000590037007a0c */ /* 0x000fc80003f06270 */
[----:B------:R-:W-:-:S04]  /*32b0*/  ISETP.GE.OR P0, PT, R56, c[0x0][0x160], P0 ;  /* 0x0000580038007a0c */ /* 0x000fc80000706670 */
[----:B------:R-:W-:-:S12]  /*32c0*/  ISETP.GE.OR P0, PT, R24, c[0x0][0x168], P0 ;  /* 0x00005a0018007a0c */ /* 0x000fd80000706670 */
[----:B------:R-:W-:Y:S05]  /*32d0*/  @P0 EXIT ;  /* 0x000000000000094d */ /* 0x000fea0003800000 */
[----:B------:R-:W-:-:S12]  /*32e0*/  ISETP.NE.AND P0, PT, RZ, c[0x0][0x20c], PT ;  /* 0x00008300ff007a0c */ /* 0x000fd80003f05270 */
[----:B------:R-:W-:Y:S05]  /*32f0*/  @!P0 BRA `(.L_x_190) ;  /* 0x00000a5000008947 */ /* 0x000fea0003800000 */
[----:B------:R-:W-:Y:S01]  /*3300*/  ISETP.GE.AND P0, PT, R59, c[0x0][0x16c], PT ;  /* 0x00005b003b007a0c */ /* 0x000fe20003f06270 */
[----:B------:R-:W-:Y:S01]  /*3310*/  BMOV.32.CLEAR RZ, B0 ;  /* 0x0000000000ff7355 */ /* 0x000fe20000100000 */
[----:B------:R-:W-:Y:S10]  /*3320*/  BSSY B0, `(.L_x_191) ;  /* 0x0000026000007945 */ /* 0x000ff40003800000 */
[----:B------:R-:W-:Y:S05]  /*3330*/  @P0 BRA `(.L_x_192) ;  /* 0x0000024000000947 */ /* 0x000fea0003800000 */
[----:B------:R-:W-:Y:S01]  /*3340*/  SHF.R.S32.HI R14, RZ, 0x1f, R59 ;  /* 0x0000001fff0e7819 */ /* 0x000fe2000001143b */
[----:B0-----:R-:W-:-:S02]  /*3350*/  IMAD R12, R55, c[0x0][0x1e0], RZ ;  /* 0x00007800370c7a24 */ /* 0x001fc400078e02ff */
        /* <DEDUP_REMOVED lines=34> */
.L_x_192:
[----:B------:R-:W-:Y:S05]  /*3580*/  BSYNC B0 ;  /* 0x0000000000007941 */ /* 0x000fea0003800000 */
.L_x_191:
        /* <DEDUP_REMOVED lines=41> */
.L_x_194:
[----:B------:R-:W-:Y:S05]  /*3820*/  BSYNC B0 ;  /* 0x0000000000007941 */ /* 0x000fea0003800000 */
.L_x_193:
[----:B------:R-:W-:Y:S01]  /*3830*/  IADD3 R11, R59, 0x2, RZ ;  /* 0x000000023b0b7810 */ /* 0x000fe20007ffe0ff */
[----:B------:R-:W-:Y:S01]  /*3840*/  BMOV.32.CLEAR RZ, B0 ;  /* 0x0000000000ff7355 */ /* 0x000fe20000100000 */
[----:B------:R-:W-:Y:S02]  /*3850*/  BSSY B0, `(.L_x_195) ;  /* 0x0000027000007945 */ /* 0x000fe40003800000 */
[----:B------:R-:W-:-:S12]  /*3860*/  ISETP.GE.AND P0, PT, R11, c[0x0][0x16c], PT ;  /* 0x00005b000b007a0c */ /* 0x000fd80003f06270 */
        /* <DEDUP_REMOVED lines=33> */
[----:B--2---:R-:W-:-:S03]  /*3a80*/  IMAD R2, R5, c[0x0][0x20c], RZ ;  /* 0x0000830005027a24 */ /* 0x004fc600078e02ff */
[----:B------:R-:W-:Y:S01]  /*3a90*/  LEA.HI.X R5, R9, c[0x0][0x1f4], R0, 0x2, P0 ;  /* 0x00007d0009057a11 */ /* 0x000fe200000f1400 */
[----:B------:R-:W-:-:S08]  /*3aa0*/  IMAD R7, R7, c[0x0][0x208], R2 ;  /* 0x0000820007077a24 */ /* 0x000fd000078e0202 */
[----:B------:R0:W-:Y:S02]  /*3ab0*/  STG.E.SYS [R4], R7 ;  /* 0x0000000704007386 */ /* 0x0001e4000010e900 */
.L_x_196:
[----:B------:R-:W-:Y:S05]  /*3ac0*/  BSYNC B0 ;  /* 0x0000000000007941 */ /* 0x000fea0003800000 */
.L_x_195:
[----:B------:R-:W-:-:S04]  /*3ad0*/  IADD3 R59, R59, 0x3, RZ ;  /* 0x000000033b3b7810 */ /* 0x000fc80007ffe0ff */
[----:B------:R-:W-:-:S12]  /*3ae0*/  ISETP.GE.AND P0, PT, R59, c[0x0][0x16c], PT ;  /* 0x00005b003b007a0c */ /* 0x000fd80003f06270 */
[----:B------:R-:W-:Y:S05]  /*3af0*/  @P0 EXIT ;  /* 0x000000000000094d */ /* 0x000fea0003800000 */
        /* <DEDUP_REMOVED lines=30> */
[----:B------:R-:W-:Y:S01]  /*3ce0*/  IADD3.X R4, R4, R56, R5, P1, P0 ;  /* 0x0000003804047210 */ /* 0x000fe20000fe0405 */
[----:B--2---:R-:W-:Y:S01]  /*3cf0*/  IMAD R9, R2, c[0x0][0x20c], RZ ;  /* 0x0000830002097a24 */ /* 0x004fe200078e02ff */
[----:B------:R-:W-:-:S03]  /*3d00*/  LEA R2, P0, R7, c[0x0][0x1f0], 0x2 ;  /* 0x00007c0007027a11 */ /* 0x000fc600078010ff */
[----:B------:R-:W-:Y:S01]  /*3d10*/  IMAD R9, R8, c[0x0][0x208], R9 ;  /* 0x0000820008097a24 */ /* 0x000fe200078e0209 */
[----:B------:R-:W-:-:S08]  /*3d20*/  LEA.HI.X R3, R7, c[0x0][0x1f4], R4, 0x2, P0 ;  /* 0x00007d0007037a11 */ /* 0x000fd000000f1404 */
[----:B------:R-:W-:Y:S01]  /*3d30*/  STG.E.SYS [R2], R9 ;  /* 0x0000000902007386 */ /* 0x000fe2000010e900 */
[----:B------:R-:W-:Y:S05]  /*3d40*/  EXIT ;  /* 0x000000000000794d */ /* 0x000fea0003800000 */
.L_x_190:
[----:B------:R-:W-:Y:S01]  /*3d50*/  ISETP.GE.AND P0, PT, R59, c[0x0][0x16c], PT ;  /* 0x00005b003b007a0c */ /* 0x000fe20003f06270 */
[----:B------:R-:W-:Y:S01]  /*3d60*/  BMOV.32.CLEAR RZ, B0 ;  /* 0x0000000000ff7355 */ /* 0x000fe20000100000 */
[----:B------:R-:W-:Y:S10]  /*3d70*/  BSSY B0, `(.L_x_197) ;  /* 0x0000018000007945 */ /* 0x000ff40003800000 */
[----:B------:R-:W-:Y:S05]  /*3d80*/  @P0 BRA `(.L_x_198) ;  /* 0x0000016000000947 */ /* 0x000fea0003800000 */
[----:B0-----:R-:W-:Y:S01]  /*3d90*/  SHF.R.S32.HI R10, RZ, 0x1f, R59 ;  /* 0x0000001fff0a7819 */ /* 0x001fe2000001143b */
[----:B------:R-:W-:-:S02]  /*3da0*/  IMAD.SHL.U32 R0, R24, 0x20, RZ ;  /* 0x0000002018007824 */ /* 0x000fc400078e00ff */
[----:B------:R-:W-:Y:S01]  /*3db0*/  IMAD R9, R55, c[0x0][0x1f8], RZ ;  /* 0x00007e0037097a24 */ /* 0x000fe200078e02ff */
[----:B------:R-:W-:Y:S01]  /*3dc0*/  LEA.HI R10, R10, R59, RZ, 0x5 ;  /* 0x0000003b0a0a7211 */ /* 0x000fe200078f28ff */
[----:B------:R-:W-:Y:S01]  /*3dd0*/  IMAD R2, R56, c[0x0][0x200], RZ ;  /* 0x0000800038027a24 */ /* 0x000fe200078e02ff */
[----:B------:R-:W-:Y:S01]  /*3de0*/  SHF.R.S32.HI R4, RZ, 0x1f, R0 ;  /* 0x0000001fff047819 */ /* 0x000fe20000011400 */
[----:B------:R-:W-:Y:S01]  /*3df0*/  IMAD R5, R5, c[0x0][0x208], RZ ;  /* 0x0000820005057a24 */ /* 0x000fe200078e02ff */
        /* <DEDUP_REMOVED lines=15> */
.L_x_198:
[----:B------:R-:W-:Y:S05]  /*3ef0*/  BSYNC B0 ;  /* 0x0000000000007941 */ /* 0x000fea0003800000 */
.L_x_197:
        /* <DEDUP_REMOVED lines=27> */
.L_x_200:
[----:B------:R-:W-:Y:S05]  /*40b0*/  BSYNC B0 ;  /* 0x0000000000007941 */ /* 0x000fea0003800000 */
.L_x_199:
[----:B------:R-:W-:Y:S01]  /*40c0*/  IADD3 R9, R59, 0x2, RZ ;  /* 0x000000023b097810 */ /* 0x000fe20007ffe0ff */
[----:B------:R-:W-:Y:S01]  /*40d0*/  BMOV.32.CLEAR RZ, B0 ;  /* 0x0000000000ff7355 */ /* 0x000fe20000100000 */
[----:B------:R-:W-:Y:S02]  /*40e0*/  BSSY B0, `(.L_x_201) ;  /* 0x0000019000007945 */ /* 0x000fe40003800000 */
[----:B------:R-:W-:-:S12]  /*40f0*/  ISETP.GE.AND P0, PT, R9, c[0x0][0x16c], PT ;  /* 0x00005b0009007a0c */ /* 0x000fd80003f06270 */
[----:B------:R-:W-:Y:S05]  /*4100*/  @P0 BRA `(.L_x_202) ;  /* 0x0000016000000947 */ /* 0x000fea0003800000 */
[----:B------:R-:W-:Y:S01]  /*4110*/  SHF.R.S32.HI R6, RZ, 0x1f, R9 ;  /* 0x0000001fff067819 */ /* 0x000fe20000011409 */
[----:B------:R-:W-:Y:S02]  /*4120*/  IMAD.SHL.U32 R0, R24, 0x20, RZ ;  /* 0x0000002018007824 */ /* 0x000fe400078e00ff */
[----:B0-----:R-:W-:Y:S01]  /*4130*/  IMAD R5, R55, c[0x0][0x1f8], RZ ;  /* 0x00007e0037057a24 */ /* 0x001fe200078e02ff */
[----:B------:R-:W-:Y:S01]  /*4140*/  LEA.HI R6, R6, R9, RZ, 0x5 ;  /* 0x0000000906067211 */ /* 0x000fe200078f28ff */
[----:B------:R-:W-:Y:S01]  /*4150*/  IMAD R2, R56, c[0x0][0x200], RZ ;  /* 0x0000800038027a24 */ /* 0x000fe200078e02ff */
[----:B------:R-:W-:Y:S01]  /*4160*/  SHF.R.S32.HI R4, RZ, 0x1f, R0 ;  /* 0x0000001fff047819 */ /* 0x000fe20000011400 */
        /* <DEDUP_REMOVED lines=16> */
.L_x_202:
[----:B------:R-:W-:Y:S05]  /*4270*/  BSYNC B0 ;  /* 0x0000000000007941 */ /* 0x000fea0003800000 */
.L_x_201:
[----:B------:R-:W-:-:S04]  /*4280*/  IADD3 R59, R59, 0x3, RZ ;  /* 0x000000033b3b7810 */ /* 0x000fc80007ffe0ff */
[----:B------:R-:W-:-:S12]  /*4290*/  ISETP.GE.AND P0, PT, R59, c[0x0][0x16c], PT ;  /* 0x00005b003b007a0c */ /* 0x000fd80003f06270 */
[----:B------:R-:W-:Y:S05]  /*42a0*/  @P0 EXIT ;  /* 0x000000000000094d */ /* 0x000fea0003800000 */
[----:B------:R-:W-:Y:S01]  /*42b0*/  SHF.R.S32.HI R0, RZ, 0x1f, R59 ;  /* 0x0000001fff007819 */ /* 0x000fe2000001143b */
[----:B------:R-:W-:Y:S02]  /*42c0*/  IMAD.SHL.U32 R24, R24, 0x20, RZ ;  /* 0x0000002018187824 */ /* 0x000fe400078e00ff */
[----:B------:R-:W-:Y:S01]  /*42d0*/  IMAD R55, R55, c[0x0][0x1f8], RZ ;  /* 0x00007e0037377a24 */ /* 0x000fe200078e02ff */
[----:B0-----:R-:W-:Y:S01]  /*42e0*/  LEA.HI R3, R0, R59, RZ, 0x5 ;  /* 0x0000003b00037211 */ /* 0x001fe200078f28ff */
        /* <DEDUP_REMOVED lines=17> */
[----:B------:R-:W-:Y:S01]  /*4400*/  STG.E.SYS [R2], R5 ;  /* 0x0000000502007386 */ /* 0x000fe2000010e900 */
[----:B------:R-:W-:Y:S05]  /*4410*/  EXIT ;  /* 0x000000000000794d */ /* 0x000fea0003800000 */
        .weak           $__internal_2_$__cuda_sm20_div_s64
        .type           $__internal_2_$__cuda_sm20_div_s64,@function
        .size           $__internal_2_$__cuda_sm20_div_s64,(.L_x_653 - $__internal_2_$__cuda_sm20_div_s64)
$__internal_2_$__cuda_sm20_div_s64:
        /* <DEDUP_REMOVED lines=21> */
[----:B------:R-:W-:-:S04]  /*4570*/  IADD3 R11, P0, R10, R11, RZ ;  /* 0x0000000b0a0b7210 */ /* 0x000fc80007f1e0ff */
        /* <DEDUP_REMOVED lines=19> */
[----:B------:R-:W-:Y:S01]  /*46b0*/  IADD3.X R3, RZ, RZ, R3, P2, P3 ;  /* 0x000000ffff037210 */ /* 0x000fe200017e6403 */
[----:B------:R-:W-:-:S04]  /*46c0*/  IMAD.MOV.U32 R11, RZ, RZ, RZ ;  /* 0x000000ffff0b7224 */ /* 0x000fc800078e00ff */
        /* <DEDUP_REMOVED lines=39> */
[----:B------:R-:W-:Y:S07]  /*4940*/  RET.REL.NODEC R6 `(_ZN7cutlass9reference6device6kernel11Conv2dDgradIaNS_6layout12TensorNCxHWxILi32EEEaNS4_12TensorCxRSKxILi32EEEiS6_iiNS_16NumericConverterIiiLNS_15FloatRoundStyleE2EEENS_12multiply_addIiiiEELi2ELi4ELi16ELi8EEEvNS_4conv17Conv2dProblemSizeENS_9TensorRefIT_T0_EENSG_IT1_T2_EENSG_IT3_T4_EESP_T5_SQ_) ;  /* 0xffffb6b006007950 */ /* 0x000fee0003c3ffff */
.L_x_203:
[----:B------:R-:W-:-:S00]  /*4950*/  BRA `(.L_x_203) ;  /* 0xfffffff000007947 */ /* 0x000fc0000383ffff */
[----:B------:R-:W-:-:S00]  /*4960*/  NOP ;  /* 0x0000000000007918 */ /* 0x000fc00000000000 */
[----:B------:R-:W-:-:S00]  /*4970*/  NOP ;  /* 0x0000000000007918 */ /* 0x000fc00000000000 */
.L_x_653:


//--------------------- .text._ZN7cutlass9reference6device6kernel11Conv2dFpropIaNS_6layout12TensorNCxHWxILi32EEEaNS4_12TensorCxRSKxILi32EEEiS6_iiNS_16NumericConverterIiiLNS_15FloatRoundStyleE2EEENS_12multiply_addIiiiEELi4ELi4ELi16ELi8EEEvNS_4conv17Conv2dProblemSizeENS_9TensorRefIT_T0_EENSG_IT1_T2_EENSG_IT3_T4_EESP_T5_SQ_ --------------------------
	.section	.text._ZN7cutlass9reference6device6kernel11Conv2dFpropIaNS_6layout12TensorNCxHWxILi32EEEaNS4_12TensorCxRSKxILi32EEEiS6_iiNS_16NumericConverterIiiLNS_15FloatRoundStyleE2EEENS_12multiply_addIiiiEELi4ELi4ELi16ELi8EEEvNS_4conv17Conv2dProblemSizeENS_9TensorRefIT_T0_EENSG_IT1_T2_EENSG_IT3_T4_EESP_T5_SQ_,"ax",@progbits
	.sectioninfo	@"SHI_REGISTERS=96"
	.align	128
        .global         _ZN7cutlass9reference6device6kernel11Conv2dFpropIaNS_6layout12TensorNCxHWxILi32EEEaNS4_12TensorCxRSKxILi32EEEiS6_iiNS_16NumericConverterIiiLNS_15FloatRoundStyleE2EEENS_12multiply_addIiiiEELi4ELi4ELi16ELi8EEEvNS_4conv17Conv2dProblemSizeENS_9TensorRefIT_T0_EENSG_IT1_T2_EENSG_IT3_T4_EESP_T5_SQ_
        .type           _ZN7cutlass9reference6device6kernel11Conv2dFpropIaNS_6layout12TensorNCxHWxILi32EEEaNS4_12TensorCxRSKxILi32EEEiS6_iiNS_16NumericConverterIiiLNS_15FloatRoundStyleE2EEENS_12multiply_addIiiiEELi4ELi4ELi16ELi8EEEvNS_4conv17Conv2dProblemSizeENS_9TensorRefIT_T0_EENSG_IT1_T2_EENSG_IT3_T4_EESP_T5_SQ_,@function
        .size           _ZN7cutlass9reference6device6kernel11Conv2dFpropIaNS_6layout12TensorNCxHWxILi32EEEaNS4_12TensorCxRSKxILi32EEEiS6_iiNS_16NumericConverterIiiLNS_15FloatRoundStyleE2EEENS_12multiply_addIiiiEELi4ELi4ELi16ELi8EEEvNS_4conv17Conv2dProblemSizeENS_9TensorRefIT_T0_EENSG_IT1_T2_EENSG_IT3_T4_EESP_T5_SQ_,(.L_x_654 - _ZN7cutlass9reference6device6kernel11Conv2dFpropIaNS_6layout12TensorNCxHWxILi32EEEaNS4_12TensorCxRSKxILi32EEEiS6_iiNS_16NumericConverterIiiLNS_15FloatRoundStyleE2EEENS_12multiply_addIiiiEELi4ELi4ELi16ELi8EEEvNS_4conv17Conv2dProblemSizeENS_9TensorRefIT_T0_EENSG_IT1_T2_EENSG_IT3_T4_EESP_T5_SQ_)
        .other          _ZN7cutlass9reference6device6kernel11Conv2dFpropIaNS_6layout12TensorNCxHWxILi32EEEaNS4_12TensorCxRSKxILi32EEEiS6_iiNS_16NumericConverterIiiLNS_15FloatRoundStyleE2EEENS_12multiply_addIiiiEELi4ELi4ELi16ELi8EEEvNS_4conv17Conv2dProblemSizeENS_9TensorRefIT_T0_EENSG_IT1_T2_EENSG_IT3_T4_EESP_T5_SQ_,@"STO_CUDA_ENTRY STV_DEFAULT"
_ZN7cutlass9reference6device6kernel11Conv2dFpropIaNS_6layout12TensorNCxHWxILi32EEEaNS4_12TensorCxRSKxILi32EEEiS6_iiNS_16NumericConverterIiiLNS_15FloatRoundStyleE2EEENS_12multiply_addIiiiEELi4ELi4ELi16ELi8EEEvNS_4conv17Conv2dProblemSizeENS_9TensorRefIT_T0_EENSG_IT1_T2_EENSG_IT3_T4_EESP_T5_SQ_:
.text._ZN7cutlass9reference6device6kernel11Conv2dFpropIaNS_6layout12TensorNCxHWxILi32EEEaNS4_12TensorCxRSKxILi32EEEiS6_iiNS_16NumericConverterIiiLNS_15FloatRoundStyleE2EEENS_12multiply_addIiiiEELi4ELi4ELi16ELi8EEEvNS_4conv17Conv2dProblemSizeENS_9TensorRefIT_T0_EENSG_IT1_T2_EENSG_IT3_T4_EESP_T5_SQ_:
[----:B------:R-:W-:Y:S02]  /*0000*/  MOV R1, c[0x0][0x28] ;  /* 0x00000a0000017a02 */ /* 0x000fe40000000f00 */
[----:B------:R-:W0:Y:S01]  /*0010*/  S2R R0, SR_TID.X ;  /* 0x0000000000007919 */ /* 0x000e220000002100 */
[----:B------:R-:W-:Y:S01]  /*0020*/  MOV R3, RZ ;  /* 0x000000ff00037202 */ /* 0x000fe20000000f00 */
        /* <DEDUP_REMOVED lines=18> */
[----:B------:R-:W-:Y:S05]  /*0150*/  CALL.REL.NOINC `($__internal_3_$__cuda_sm20_div_s64) ;  /* 0x000073c000007944 */ /* 0x000fea0003c00000 */
        /* <DEDUP_REMOVED lines=8> */
.L_x_205:
        /* <DEDUP_REMOVED lines=21> */
.L_x_206:
[----:B------:R-:W-:Y:S05]  /*0330*/  BSYNC B0 ;  /* 0x0000000000007941 */ /* 0x000fea0003800000 */
.L_x_204:
        /* <DEDUP_REMOVED lines=9> */
[----:B------:R-:W-:Y:S05]  /*03d0*/  CALL.REL.NOINC `($__internal_3_$__cuda_sm20_div_s64) ;  /* 0x0000714000007944 */ /* 0x000fea0003c00000 */
[----:B------:R-:W-:Y:S02]  /*03e0*/  IADD3 R3, -R75, RZ, RZ ;  /* 0x000000ff4b037210 */ /* 0x000fe40007ffe1ff */
[----:B------:R-:W-:-:S03]  /*03f0*/  MOV R81, R75 ;  /* 0x0000004b00517202 */ /* 0x000fc60000000f00 */
[----:B------:R-:W-:Y:S01]  /*0400*/  IMAD R68, R3, c[0x0][0x174], R68 ;  /* 0x00005d0003447a24 */ /* 0x000fe200078e0244 */
[----:B------:R-:W-:Y:S05]  /*0410*/  BRA `(.L_x_209) ;  /* 0x0000014000007947 */ /* 0x000fea0003800000 */
.L_x_208:
        /* <DEDUP_REMOVED lines=20> */
.L_x_209:
[----:B------:R-:W-:Y:S05]  /*0560*/  BSYNC B0 ;  /* 0x0000000000007941 */ /* 0x000fea0003800000 */
.L_x_207:
        /* <DEDUP_REMOVED lines=20> */
[----:B------:R-:W-:Y:S01]  /*06b0*/  IMAD R3, R3, UR7, R0 ;  /* 0x0000000703037c24 */ /* 0x000fe2000f8e0200 */
[----:B------:R-:W-:-:S04]  /*06c0*/  MOV R0, R18 ;  /* 0x0000001200007202 */ /* 0x000fc80000000f00 */
[----:B------:R-:W-:Y:S01]  /*06d0*/  IADD3 R9, R3, R19, RZ ;  /* 0x0000001303097210 */ /* 0x000fe20007ffe0ff */
[----:B------:R-:W-:Y:S05]  /*06e0*/  BRA `(.L_x_212) ;  /* 0x0000015000007947 */ /* 0x000fea0003800000 */
.L_x_211:
        /* <DEDUP_REMOVED lines=21> */
.L_x_212:
[----:B------:R-:W-:Y:S05]  /*0840*/  BSYNC B0 ;  /* 0x0000000000007941 */ /* 0x000fea0003800000 */
.L_x_210:
        /* <DEDUP_REMOVED lines=8> */
[----:B------:R-:W-:Y:S05]  /*08d0*/  CALL.REL.NOINC `($__internal_3_$__cuda_sm20_div_s64) ;  /* 0x00006c4000007944 */ /* 0x000fea0003c00000 */
[----:B------:R-:W-:Y:S02]  /*08e0*/  IADD3 R69, -R75, RZ, RZ ;  /* 0x000000ff4b457210 */ /* 0x000fe40007ffe1ff */
[----:B------:R-:W-:-:S03]  /*08f0*/  MOV R79, R75 ;  /* 0x0000004b004f7202 */ /* 0x000fc60000000f00 */
[----:B------:R-:W-:Y:S01]  /*0900*/  IMAD R69, R69, c[0x0][0x174], R0 ;  /* 0x00005d0045457a24 */ /* 0x000fe200078e0200 */
[----:B------:R-:W-:Y:S05]  /*0910*/  BRA `(.L_x_215) ;  /* 0x0000014000007947 */ /* 0x000fea0003800000 */
.L_x_214:
[----:B------:R-:W0:Y:S01]  /*0920*/  I2F.U32.RP R6, c[0x0][0x174] ;  /* 0x00005d0000067b06 */ /* 0x000e220000209000 */
[----:B------:R-:W-:-:S07]  /*0930*/  ISETP.NE.U32.AND P2, PT, RZ, c[0x0][0x174], PT ;  /* 0x00005d00ff007a0c */ /* 0x000fce0003f45070 */
[----:B0-----:R-:W0:Y:S02]  /*0940*/  MUFU.RCP R4, R6 ;  /* 0x0000000600047308 */ /* 0x001e240000001000 */
[----:B0-----:R-:W-:-:S06]  /*0950*/  IADD3 R4, R4, 0xffffffe, RZ ;  /* 0x0ffffffe04047810 */ /* 0x001fcc0007ffe0ff */
[----:B------:R-:W0:Y:S02]  /*0960*/  F2I.FTZ.U32.TRUNC.NTZ R3, R4 ;  /* 0x0000000400037305 */ /* 0x000e24000021f000 */
[----:B0-----:R-:W-:-:S04]  /*0970*/  IMAD.MOV R2, RZ, RZ, -R3 ;  /* 0x000000ffff027224 */ /* 0x001fc800078e0a03 */
[----:B------:R-:W-:Y:S02]  /*0980*/  IMAD R5, R2, c[0x0][0x174], RZ ;  /* 0x00005d0002057a24 */ /* 0x000fe400078e02ff */
[----:B------:R-:W-:-:S04]  /*0990*/  IMAD.MOV.U32 R2, RZ, RZ, RZ ;  /* 0x000000ffff027224 */ /* 0x000fc800078e00ff */
        /* <DEDUP_REMOVED lines=12> */
.L_x_215:
[----:B------:R-:W-:Y:S05]  /*0a60*/  BSYNC B0 ;  /* 0x0000000000007941 */ /* 0x000fea0003800000 */
.L_x_213:
        /* <DEDUP_REMOVED lines=23> */
.L_x_217:
        /* <DEDUP_REMOVED lines=21> */
.L_x_218:
[----:B------:R-:W-:Y:S05]  /*0d30*/  BSYNC B0 ;  /* 0x0000000000007941 */ /* 0x000fea0003800000 */
.L_x_216:
        /* <DEDUP_REMOVED lines=14> */
.L_x_220:
        /* <DEDUP_REMOVED lines=20> */
.L_x_221:
[----:B------:R-:W-:Y:S05]  /*0f60*/  BSYNC B0 ;  /* 0x0000000000007941 */ /* 0x000fea0003800000 */
.L_x_219:
        /* <DEDUP_REMOVED lines=24> */
.L_x_223:
        /* <DEDUP_REMOVED lines=21> */
.L_x_224:
[----:B------:R-:W-:Y:S05]  /*1240*/  BSYNC B0 ;  /* 0x0000000000007941 */ /* 0x000fea0003800000 */
.L_x_222:
        /* <DEDUP_REMOVED lines=9> */
[----:B------:R-:W-:-:S05]  /*12e0*/  IADD3 R71, -R75, RZ, RZ ;  /* 0x000000ff4b477210 */ /* 0x000fca0007ffe1ff */
[----:B------:R-:W-:Y:S01]  /*12f0*/  IMAD R71, R71, c[0x0][0x174], R0 ;  /* 0x00005d0047477a24 */ /* 0x000fe200078e0200 */
[----:B------:R-:W-:Y:S05]  /*1300*/  BRA `(.L_x_227) ;  /* 0x0000014000007947 */ /* 0x000fea0003800000 */
.L_x_226:
        /* <DEDUP_REMOVED lines=20> */
.L_x_227:
[----:B------:R-:W-:Y:S05]  /*1450*/  BSYNC B0 ;  /* 0x0000000000007941 */ /* 0x000fea0003800000 */
.L_x_225:
[----:B------:R-:W-:Y:S01]  /*1460*/  IABS R17, c[0x0][0x1a4] ;  /* 0x0000690000117a13 */ /* 0x000fe20000000000 */
[----:B------:R-:W0:Y:S01]  /*1470*/  S2R R74, SR_CTAID.Y ;  /* 0x00000000004a7919 */ /* 0x000e220000002600 */
[----:B------:R-:W-:Y:S01]  /*1480*/  IABS R2, c[0x0][0x16c] ;  /* 0x00005b0000027a13 */ /* 0x000fe20000000000 */
[----:B------:R-:W-:Y:S01]  /*1490*/  ULDC UR5, c[0x0][0x16c] ;  /* 0x00005b0000057ab9 */ /* 0x000fe20000000800 */
[----:B------:R-:W-:Y:S01]  /*14a0*/  IMAD.MOV.U32 R16, RZ, RZ, RZ ;  /* 0x000000ffff107224 */ /* 0x000fe200078e00ff */
[----:B------:R-:W-:Y:S01]  /*14b0*/  ULDC UR4, c[0x0][0x1a4] ;  /* 0x0000690000047ab9 */ /* 0x000fe20000000800 */
[----:B------:R-:W1:Y:S01]  /*14c0*/  I2F.RP R3, R17 ;  /* 0x0000001100037306 */ /* 0x000e620000209400 */
[----:B------:R-:W-:Y:S01]  /*14d0*/  ULOP3.LUT UR4, UR5, UR4, URZ, 0x3c, !UPT ;  /* 0x0000000405047292 */ /* 0x000fe2000f8e3c3f */
[----:B------:R-:W-:Y:S01]  /*14e0*/  CS2R R14, SRZ ;  /* 0x00000000000e7805 */ /* 0x000fe2000001ff00 */
[----:B------:R-:W-:Y:S01]  /*14f0*/  CS2R R12, SRZ ;  /* 0x00000000000c7805 */ /* 0x000fe2000001ff00 */
[----:B------:R-:W-:Y:S01]  /*1500*/  CS2R R10, SRZ ;  /* 0x00000000000a7805 */ /* 0x000fe2000001ff00 */
[----:B------:R-:W-:Y:S01]  /*1510*/  CS2R R8, SRZ ;  /* 0x0000000000087805 */ /* 0x000fe2000001ff00 */
[----:B------:R-:W-:Y:S01]  /*1520*/  CS2R R6, SRZ ;  /* 0x0000000000067805 */ /* 0x000fe2000001ff00 */
[----:B------:R-:W-:Y:S01]  /*1530*/  ISETP.LE.AND P1, PT, RZ, UR4, PT ;  /* 0x00000004ff007c0c */ /* 0x000fe2000bf23270 */
[----:B-1----:R1:W2:Y:S02]  /*1540*/  MUFU.RCP R4, R3 ;  /* 0x0000000300047308 */ /* 0x0022a40000001000 */
[----:B-1----:R-:W0:Y:S01]  /*1550*/  S2R R3, SR_TID.Y ;  /* 0x0000000000037919 */ /* 0x002e220000002200 */
[----:B--2---:R-:W-:-:S06]  /*1560*/  IADD3 R4, R4, 0xffffffe, RZ ;  /* 0x0ffffffe04047810 */ /* 0x004fcc0007ffe0ff */
[----:B------:R1:W2:Y:S02]  /*1570*/  F2I.FTZ.U32.TRUNC.NTZ R5, R4 ;  /* 0x0000000400057305 */ /* 0x0002a4000021f000 */
[----:B-1----:R-:W-:Y:S01]  /*1580*/  IMAD.MOV.U32 R4, RZ, RZ, RZ ;  /* 0x000000ffff047224 */ /* 0x002fe200078e00ff */
[----:B0-----:R-:W-:-:S05]  /*1590*/  LEA R74, R74, R3, 0x3 ;  /* 0x000000034a4a7211 */ /* 0x001fca00078e18ff */
[----:B------:R-:W-:Y:S02]  /*15a0*/  IMAD.SHL.U32 R74, R74, 0x4, RZ ;  /* 0x000000044a4a7824 */ /* 0x000fe400078e00ff */
[----:B--2---:R-:W-:-:S04]  /*15b0*/  IMAD.MOV R0, RZ, RZ, -R5 ;  /* 0x000000ffff007224 */ /* 0x004fc800078e0a05 */
[----:B------:R-:W-:-:S04]  /*15c0*/  IMAD R19, R0, R17, RZ ;  /* 0x0000001100137224 */ /* 0x000fc800078e02ff */
[----:B------:R-:W-:-:S04]  /*15d0*/  IMAD.HI.U32 R19, R5, R19, R4 ;  /* 0x0000001305137227 */ /* 0x000fc800078e0004 */
[----:B------:R-:W-:Y:S02]  /*15e0*/  IMAD.MOV.U32 R5, RZ, RZ, RZ ;  /* 0x000000ffff057224 */ /* 0x000fe400078e00ff */
[----:B------:R-:W-:-:S05]  /*15f0*/  IMAD.HI.U32 R66, R19, R2, RZ ;  /* 0x0000000213427227 */ /* 0x000fca00078e00ff */
[----:B------:R-:W-:-:S05]  /*1600*/  IADD3 R0, -R66, RZ, RZ ;  /* 0x000000ff42007210 */ /* 0x000fca0007ffe1ff */
[----:B------:R-:W-:Y:S02]  /*1610*/  IMAD R0, R17, R0, R2 ;  /* 0x0000000011007224 */ /* 0x000fe400078e0202 */
[----:B------:R-:W-:-:S03]  /*1620*/  IMAD.MOV.U32 R2, RZ, RZ, c[0x0][0x17c] ;  /* 0x00005f00ff027624 */ /* 0x000fc600078e00ff */
[----:B------:R-:W-:Y:S02]  /*1630*/  ISETP.GT.U32.AND P0, PT, R17, R0, PT ;  /* 0x000000001100720c */ /* 0x000fe40003f04070 */
[----:B------:R-:W-:Y:S02]  /*1640*/  ISETP.GE.AND P3, PT, R2, 0x1, PT ;  /* 0x000000010200780c */ /* 0x000fe40003f66270 */
[----:B------:R-:W-:-:S08]  /*1650*/  CS2R R2, SRZ ;  /* 0x0000000000027805 */ /* 0x000fd0000001ff00 */
[----:B------:R-:W-:Y:S01]  /*1660*/  @!P0 IMAD.IADD R0, R0, 0x1, -R17 ;  /* 0x0000000100008824 */ /* 0x000fe200078e0a11 */
[----:B------:R-:W-:-:S04]  /*1670*/  @!P0 IADD3 R66, R66, 0x1, RZ ;  /* 0x0000000142428810 */ /* 0x000fc80007ffe0ff */
[----:B------:R-:W-:Y:S02]  /*1680*/  ISETP.GE.U32.AND P2, PT, R0, R17, PT ;  /* 0x000000110000720c */ /* 0x000fe40003f46070 */
[----:B------:R-:W-:-:S10]  /*1690*/  MOV R0, RZ ;  /* 0x000000ff00007202 */ /* 0x000fd40000000f00 */
[----:B------:R-:W-:-:S04]  /*16a0*/  @P2 IADD3 R66, R66, 0x1, RZ ;  /* 0x0000000142422810 */ /* 0x000fc80007ffe0ff */
[----:B------:R-:W-:Y:S01]  /*16b0*/  @!P1 IADD3 R66, -R66, RZ, RZ ;  /* 0x000000ff42429210 */ /* 0x000fe20007ffe1ff */
[----:B------:R-:W-:Y:S05]  /*16c0*/  @!P3 BRA `(.L_x_228) ;  /* 0x000017f00000b947 */ /* 0x000fea0003800000 */
[----:B------:R-:W-:Y:S01]  /*16d0*/  IABS R18, c[0x0][0x178] ;  /* 0x00005e0000127a13 */ /* 0x000fe20000000000 */
[----:B------:R-:W-:Y:S01]  /*16e0*/  IMAD.MOV.U32 R52, RZ, RZ, c[0x0][0x18c] ;  /* 0x00006300ff347624 */ /* 0x000fe200078e00ff */
[----:B------:R-:W-:Y:S01]  /*16f0*/  MOV R51, c[0x0][0x190] ;  /* 0x0000640000337a02 */ /* 0x000fe20000000f00 */
[----:B------:R-:W-:Y:S01]  /*1700*/  IMAD R62, R82, c[0x0][0x1b8], RZ ;  /* 0x00006e00523e7a24 */ /* 0x000fe200078e02ff */
[----:B------:R-:W-:Y:S01]  /*1710*/  LOP3.LUT R65, RZ, c[0x0][0x1a4], RZ, 0x33, !PT ;  /* 0x00006900ff417a12 */ /* 0x000fe200078e33ff */
[----:B------:R-:W-:Y:S01]  /*1720*/  IMAD.HI.U32 R19, R19, R18, RZ ;  /* 0x0000001213137227 */ /* 0x000fe200078e00ff */
[----:B------:R-:W-:Y:S02]  /*1730*/  UMOV UR7, URZ ;  /* 0x0000003f00077c82 */ /* 0x000fe40008000000 */
[----:B------:R-:W-:Y:S01]  /*1740*/  SHF.R.S32.HI R61, RZ, 0x1f, R62 ;  /* 0x0000001fff3d7819 */ /* 0x000fe2000001143e */
[----:B------:R-:W-:-:S02]  /*1750*/  IMAD.MOV R16, RZ, RZ, -R19 ;  /* 0x000000ffff107224 */ /* 0x000fc400078e0a13 */
[----:B------:R-:W-:Y:S02]  /*1760*/  IMAD R58, R80, c[0x0][0x1b8], RZ ;  /* 0x00006e00503a7a24 */ /* 0x000fe400078e02ff */
[C---:B------:R-:W-:Y:S02]  /*1770*/  IMAD R18, R17.reuse, R16, R18 ;  /* 0x0000001011127224 */ /* 0x040fe400078e0212 */
[----:B------:R-:W-:Y:S01]  /*1780*/  IMAD.MOV.U32 R16, RZ, RZ, c[0x0][0x178] ;  /* 0x00005e00ff107624 */ /* 0x000fe200078e00ff */
[----:B------:R-:W-:Y:S01]  /*1790*/  SHF.R.S32.HI R57, RZ, 0x1f, R58 ;  /* 0x0000001fff397819 */ /* 0x000fe2000001143a */
[----:B------:R-:W-:Y:S01]  /*17a0*/  IMAD R54, R78, c[0x0][0x1b8], RZ ;  /* 0x00006e004e367a24 */ /* 0x000fe200078e02ff */
[----:B------:R-:W-:Y:S01]  /*17b0*/  ISETP.GT.U32.AND P0, PT, R17, R18, PT ;  /* 0x000000121100720c */ /* 0x000fe20003f04070 */
[----:B------:R-:W-:Y:S01]  /*17c0*/  IMAD R50, R76, c[0x0][0x1b8], RZ ;  /* 0x00006e004c327a24 */ /* 0x000fe200078e02ff */
[----:B------:R-:W-:Y:S01]  /*17d0*/  LOP3.LUT R16, R16, c[0x0][0x1a4], RZ, 0x3c, !PT ;  /* 0x0000690010107a12 */ /* 0x000fe200078e3cff */
[-C--:B------:R-:W-:Y:S01]  /*17e0*/  IMAD R64, R81, R52.reuse, -c[0x0][0x184] ;  /* 0x8000610051407624 */ /* 0x080fe200078e0234 */
[----:B------:R-:W-:Y:S01]  /*17f0*/  SHF.R.S32.HI R53, RZ, 0x1f, R54 ;  /* 0x0000001fff357819 */ /* 0x000fe20000011436 */
[-C--:B------:R-:W-:Y:S01]  /*1800*/  IMAD R60, R79, R52.reuse, -c[0x0][0x184] ;  /* 0x800061004f3c7624 */ /* 0x080fe200078e0234 */
[----:B------:R-:W-:Y:S01]  /*1810*/  ISETP.GE.AND P1, PT, R16, RZ, PT ;  /* 0x000000ff1000720c */ /* 0x000fe20003f26270 */
[----:B------:R-:W-:Y:S01]  /*1820*/  IMAD R56, R77, R52, -c[0x0][0x184] ;  /* 0x800061004d387624 */ /* 0x000fe200078e0234 */
[----:B------:R-:W-:Y:S01]  /*1830*/  SHF.R.S32.HI R49, RZ, 0x1f, R50 ;  /* 0x0000001fff317819 */ /* 0x000fe20000011432 */
[----:B------:R-:W-:-:S02]  /*1840*/  IMAD R63, R68, R51, -c[0x0][0x188] ;  /* 0x80006200443f7624 */ /* 0x000fc400078e0233 */
[----:B------:R-:W-:Y:S01]  /*1850*/  IMAD R59, R69, R51, -c[0x0][0x188] ;  /* 0x80006200453b7624 */ /* 0x000fe200078e0233 */
[----:B------:R-:W-:Y:S01]  /*1860*/  @!P0 IADD3 R18, R18, -R17, RZ ;  /* 0x8000001112128210 */ /* 0x000fe20007ffe0ff */
[----:B------:R-:W-:Y:S01]  /*1870*/  IMAD R55, R70, R51, -c[0x0][0x188] ;  /* 0x8000620046377624 */ /* 0x000fe200078e0233 */
[----:B------:R-:W-:Y:S01]  /*1880*/  @!P0 IADD3 R19, R19, 0x1, RZ ;  /* 0x0000000113138810 */ /* 0x000fe20007ffe0ff */
[----:B------:R-:W-:Y:S01]  /*1890*/  IMAD.MOV.U32 R16, RZ, RZ, RZ ;  /* 0x000000ffff107224 */ /* 0x000fe200078e00ff */
[----:B------:R-:W-:Y:S01]  /*18a0*/  ISETP.GE.U32.AND P2, PT, R18, R17, PT ;  /* 0x000000111200720c */ /* 0x000fe20003f46070 */
[----:B------:R-:W-:Y:S01]  /*18b0*/  IMAD R52, R75, R52, -c[0x0][0x184] ;  /* 0x800061004b347624 */ /* 0x000fe200078e0234 */
[----:B------:R-:W-:Y:S01]  /*18c0*/  ISETP.NE.AND P0, PT, RZ, c[0x0][0x1a4], PT ;  /* 0x00006900ff007a0c */ /* 0x000fe20003f05270 */
[----:B------:R-:W-:-:S03]  /*18d0*/  IMAD R51, R71, R51, -c[0x0][0x188] ;  /* 0x8000620047337624 */ /* 0x000fc600078e0233 */
[----:B------:R-:W-:-:S06]  /*18e0*/  SEL R66, R65, R66, !P0 ;  /* 0x0000004241427207 */ /* 0x000fcc0004000000 */
[----:B------:R-:W-:-:S04]  /*18f0*/  @P2 IADD3 R19, R19, 0x1, RZ ;  /* 0x0000000113132810 */ /* 0x000fc80007ffe0ff */
[----:B------:R-:W-:-:S04]  /*1900*/  @!P1 IADD3 R19, -R19, RZ, RZ ;  /* 0x000000ff13139210 */ /* 0x000fc80007ffe1ff */
[----:B------:R-:W-:Y:S02]  /*1910*/  SEL R65, R65, R19, !P0 ;  /* 0x0000001341417207 */ /* 0x000fe40004000000 */
.L_x_241:
[----:B------:R-:W-:-:S04]  /*1920*/  MOV R17, c[0x0][0x180] ;  /* 0x0000600000117a02 */ /* 0x000fc80000000f00 */
[----:B------:R-:W-:-:S12]  /*1930*/  ISETP.GE.AND P0, PT, R17, 0x1, PT ;  /* 0x000000011100780c */ /* 0x000fd80003f06270 */
[----:B0-----:R-:W-:Y:S05]  /*1940*/  @!P0 BRA `(.L_x_229) ;  /* 0x0000152000008947 */ /* 0x001fea0003800000 */
[----:B------:R-:W-:Y:S01]  /*1950*/  IMAD.MOV.U32 R17, RZ, RZ, c[0x0][0x19c] ;  /* 0x00006700ff117624 */ /* 0x000fe200078e00ff */
[----:B------:R-:W-:Y:S01]  /*1960*/  LOP3.LUT R18, RZ, UR7, RZ, 0x33, !PT ;  /* 0x00000007ff127c12 */ /* 0x000fe2000f8e33ff */
[----:B------:R-:W-:-:S03]  /*1970*/  UMOV UR6, URZ ;  /* 0x0000003f00067c82 */ /* 0x000fc60008000000 */
[----:B------:R-:W-:Y:S02]  /*1980*/  ISETP.NE.AND P0, PT, R17, 0x1, PT ;  /* 0x000000011100780c */ /* 0x000fe40003f05270 */
[----:B------:R-:W-:-:S04]  /*1990*/  IADD3 R17, R18, c[0x0][0x17c], RZ ;  /* 0x00005f0012117a10 */ /* 0x000fc80007ffe0ff */
[----:B------:R-:W-:-:S05]  /*19a0*/  SEL R17, R17, UR7, !P0 ;  /* 0x0000000711117c07 */ /* 0x000fca000c000000 */
[C---:B------:R-:W-:Y:S02]  /*19b0*/  IMAD R47, R17.reuse, c[0x0][0x194], R64 ;  /* 0x00006500112f7a24 */ /* 0x040fe400078e0240 */
[C---:B------:R-:W-:Y:S02]  /*19c0*/  IMAD R45, R17.reuse, c[0x0][0x194], R60 ;  /* 0x00006500112d7a24 */ /* 0x040fe400078e023c */
[----:B------:R-:W-:Y:S01]  /*19d0*/  IMAD R43, R17, c[0x0][0x194], R56 ;  /* 0x00006500112b7a24 */ /* 0x000fe200078e0238 */
[----:B------:R-:W-:Y:S01]  /*19e0*/  ISETP.GT.AND P0, PT, R47, -0x1, PT ;  /* 0xffffffff2f00780c */ /* 0x000fe20003f04270 */
[----:B------:R-:W-:Y:S01]  /*19f0*/  IMAD R17, R17, c[0x0][0x194], R52 ;  /* 0x0000650011117a24 */ /* 0x000fe200078e0234 */
[----:B------:R-:W-:Y:S02]  /*1a00*/  ISETP.GT.AND P2, PT, R45, -0x1, PT ;  /* 0xffffffff2d00780c */ /* 0x000fe40003f44270 */
[----:B------:R-:W-:Y:S01]  /*1a10*/  ISETP.LT.AND P0, PT, R82, c[0x0][0x160], P0 ;  /* 0x0000580052007a0c */ /* 0x000fe20000701270 */
[----:B------:R-:W-:Y:S01]  /*1a20*/  IMAD R41, R17, c[0x0][0x1b0], RZ ;  /* 0x00006c0011297a24 */ /* 0x000fe200078e02ff */
[----:B------:R-:W-:-:S02]  /*1a30*/  ISETP.GT.AND P1, PT, R43, -0x1, PT ;  /* 0xffffffff2b00780c */ /* 0x000fc40003f24270 */
[C---:B------:R-:W-:Y:S01]  /*1a40*/  ISETP.LT.AND P3, PT, R47.reuse, c[0x0][0x164], P0 ;  /* 0x000059002f007a0c */ /* 0x040fe20000761270 */
[----:B------:R-:W-:Y:S01]  /*1a50*/  IMAD R47, R47, c[0x0][0x1b0], RZ ;  /* 0x00006c002f2f7a24 */ /* 0x000fe200078e02ff */
[----:B------:R-:W-:Y:S02]  /*1a60*/  ISETP.GT.AND P0, PT, R17, -0x1, PT ;  /* 0xffffffff1100780c */ /* 0x000fe40003f04270 */
[----:B------:R-:W-:Y:S02]  /*1a70*/  ISETP.LT.AND P2, PT, R80, c[0x0][0x160], P2 ;  /* 0x0000580050007a0c */ /* 0x000fe40001741270 */
[----:B------:R-:W-:Y:S02]  /*1a80*/  ISETP.LT.AND P1, PT, R78, c[0x0][0x160], P1 ;  /* 0x000058004e007a0c */ /* 0x000fe40000f21270 */
[----:B------:R-:W-:Y:S02]  /*1a90*/  ISETP.LT.AND P0, PT, R76, c[0x0][0x160], P0 ;  /* 0x000058004c007a0c */ /* 0x000fe40000701270 */
[C---:B------:R-:W-:Y:S01]  /*1aa0*/  ISETP.LT.AND P2, PT, R45.reuse, c[0x0][0x164], P2 ;  /* 0x000059002d007a0c */ /* 0x040fe20001741270 */
[----:B------:R-:W-:Y:S01]  /*1ab0*/  IMAD R45, R45, c[0x0][0x1b0], RZ ;  /* 0x00006c002d2d7a24 */ /* 0x000fe200078e02ff */
[C---:B------:R-:W-:Y:S01]  /*1ac0*/  ISETP.LT.AND P1, PT, R43.reuse, c[0x0][0x164], P1 ;  /* 0x000059002b007a0c */ /* 0x040fe20000f21270 */
[----:B------:R-:W-:Y:S01]  /*1ad0*/  IMAD R43, R43, c[0x0][0x1b0], RZ ;  /* 0x00006c002b2b7a24 */ /* 0x000fe200078e02ff */
[----:B------:R-:W-:-:S02]  /*1ae0*/  ISETP.LT.AND P0, PT, R17, c[0x0][0x164], P0 ;  /* 0x0000590011007a0c */ /* 0x000fc40000701270 */
[----:B------:R-:W-:Y:S02]  /*1af0*/  P2R R86, PR, RZ, 0x8 ;  /* 0x00000008ff567803 */ /* 0x000fe40000000000 */
[----:B------:R-:W-:Y:S02]  /*1b00*/  P2R R85, PR, RZ, 0x4 ;  /* 0x00000004ff557803 */ /* 0x000fe40000000000 */
[----:B------:R-:W-:Y:S02]  /*1b10*/  P2R R84, PR, RZ, 0x2 ;  /* 0x00000002ff547803 */ /* 0x000fe40000000000 */
[----:B------:R-:W-:Y:S02]  /*1b20*/  P2R R83, PR, RZ, 0x1 ;  /* 0x00000001ff537803 */ /* 0x000fe40000000000 */
[----:B------:R-:W-:Y:S02]  /*1b30*/  IADD3 R48, P3, R62, R47, RZ ;  /* 0x0000002f3e307210 */ /* 0x000fe40007f7e0ff */
[----:B------:R-:W-:-:S02]  /*1b40*/  IADD3 R46, P2, R58, R45, RZ ;  /* 0x0000002d3a2e7210 */ /* 0x000fc40007f5e0ff */
[----:B------:R-:W-:Y:S02]  /*1b50*/  IADD3 R44, P1, R54, R43, RZ ;  /* 0x0000002b362c7210 */ /* 0x000fe40007f3e0ff */
[----:B------:R-:W-:Y:S02]  /*1b60*/  IADD3 R42, P0, R50, R41, RZ ;  /* 0x00000029322a7210 */ /* 0x000fe40007f1e0ff */
[----:B------:R-:W-:Y:S02]  /*1b70*/  LEA.HI.X.SX32 R47, R47, R61, 0x1, P3 ;  /* 0x0000003d2f2f7211 */ /* 0x000fe400018f0eff */
[----:B------:R-:W-:Y:S02]  /*1b80*/  LEA.HI.X.SX32 R45, R45, R57, 0x1, P2 ;  /* 0x000000392d2d7211 */ /* 0x000fe400010f0eff */
[----:B------:R-:W-:Y:S02]  /*1b90*/  LEA.HI.X.SX32 R43, R43, R53, 0x1, P1 ;  /* 0x000000352b2b7211 */ /* 0x000fe400008f0eff */
[----:B------:R-:W-:-:S02]  /*1ba0*/  LEA.HI.X.SX32 R41, R41, R49, 0x1, P0 ;  /* 0x0000003129297211 */ /* 0x000fc400000f0eff */
.L_x_240:
[----:B------:R-:W-:-:S04]  /*1bb0*/  MOV R17, 0x1 ;  /* 0x0000000100117802 */ /* 0x000fc80000000f00 */
[----:B------:R-:W-:-:S12]  /*1bc0*/  ISETP.LE.AND P0, PT, R17, c[0x0][0x16c], PT ;  /* 0x00005b0011007a0c */ /* 0x000fd80003f03270 */
[----:B0-----:R-:W-:Y:S05]  /*1bd0*/  @!P0 BRA `(.L_x_230) ;  /* 0x0000124000008947 */ /* 0x001fea0003800000 */
[-C--:B------:R-:W-:Y:S01]  /*1be0*/  IABS R19, R65.reuse ;  /* 0x0000004100137213 */ /* 0x080fe20000000000 */
[----:B------:R-:W-:Y:S01]  /*1bf0*/  ULDC.64 UR4, c[0x0][0x1c8] ;  /* 0x0000720000047ab9 */ /* 0x000fe20000000a00 */
[C---:B------:R-:W-:Y:S01]  /*1c00*/  IADD3 R18, R74.reuse, 0x2, RZ ;  /* 0x000000024a127810 */ /* 0x040fe20007ffe0ff */
[----:B------:R-:W-:Y:S01]  /*1c10*/  UIMAD UR4, UR6, UR4, URZ ;  /* 0x00000004060472a4 */ /* 0x000fe2000f8e023f */
[----:B------:R-:W-:Y:S01]  /*1c20*/  IADD3 R30, R74, 0x1, RZ ;  /* 0x000000014a1e7810 */ /* 0x000fe20007ffe0ff */
[----:B------:R-:W-:Y:S01]  /*1c30*/  UIMAD UR8, UR7, UR5, URZ ;  /* 0x00000005070872a4 */ /* 0x000fe2000f8e023f */
[----:B------:R-:W0:Y:S01]  /*1c40*/  I2F.RP R17, R19 ;  /* 0x0000001300117306 */ /* 0x000e220000209400 */
[----:B------:R-:W-:Y:S01]  /*1c50*/  IABS R32, R18 ;  /* 0x0000001200207213 */ /* 0x000fe20000000000 */
[----:B------:R-:W-:Y:S01]  /*1c60*/  USHF.R.S32.HI UR9, URZ, 0x1f, UR4 ;  /* 0x0000001f3f097899 */ /* 0x000fe20008011404 */
[----:B------:R-:W-:Y:S01]  /*1c70*/  IMAD.U32 R26, RZ, RZ, UR4 ;  /* 0x00000004ff1a7e24 */ /* 0x000fe2000f8e00ff */
[----:B------:R-:W-:Y:S01]  /*1c80*/  USHF.R.S32.HI UR5, URZ, 0x1f, UR8 ;  /* 0x0000001f3f057899 */ /* 0x000fe20008011408 */
[----:B------:R-:W-:Y:S01]  /*1c90*/  IABS R24, R30 ;  /* 0x0000001e00187213 */ /* 0x000fe20000000000 */
[----:B------:R-:W-:Y:S01]  /*1ca0*/  IMAD.MOV.U32 R73, RZ, RZ, RZ ;  /* 0x000000ffff497224 */ /* 0x000fe200078e00ff */
[----:B------:R-:W-:Y:S01]  /*1cb0*/  LOP3.LUT R30, R30, R65, RZ, 0x3c, !PT ;  /* 0x000000411e1e7212 */ /* 0x000fe200078e3cff */
[----:B------:R-:W-:Y:S01]  /*1cc0*/  IMAD.U32 R28, RZ, RZ, UR9 ;  /* 0x00000009ff1c7e24 */ /* 0x000fe2000f8e00ff */
[----:B------:R-:W-:Y:S01]  /*1cd0*/  ISETP.NE.AND P6, PT, R86, RZ, PT ;  /* 0x000000ff5600720c */ /* 0x000fe20003fc5270 */
[----:B------:R-:W-:Y:S01]  /*1ce0*/  IMAD.U32 R25, RZ, RZ, UR9 ;  /* 0x00000009ff197e24 */ /* 0x000fe2000f8e00ff */
[----:B------:R-:W-:-:S02]  /*1cf0*/  ISETP.NE.AND P5, PT, R85, RZ, PT ;  /* 0x000000ff5500720c */ /* 0x000fc40003fa5270 */
[----:B------:R-:W-:Y:S01]  /*1d00*/  ISETP.NE.AND P4, PT, R84, RZ, PT ;  /* 0x000000ff5400720c */ /* 0x000fe20003f85270 */
[----:B0-----:R0:W1:Y:S02]  /*1d10*/  MUFU.RCP R22, R17 ;  /* 0x0000001100167308 */ /* 0x0010640000001000 */
[----:B0-----:R-:W-:Y:S01]  /*1d20*/  IMAD.U32 R17, RZ, RZ, UR4 ;  /* 0x00000004ff117e24 */ /* 0x001fe2000f8e00ff */
[----:B-1----:R-:W-:-:S06]  /*1d30*/  IADD3 R22, R22, 0xffffffe, RZ ;  /* 0x0ffffffe16167810 */ /* 0x002fcc0007ffe0ff */
[----:B------:R0:W1:Y:S02]  /*1d40*/  F2I.FTZ.U32.TRUNC.NTZ R23, R22 ;  /* 0x0000001600177305 */ /* 0x000064000021f000 */
[----:B0-----:R-:W-:Y:S02]  /*1d50*/  IMAD.MOV.U32 R22, RZ, RZ, RZ ;  /* 0x000000ffff167224 */ /* 0x001fe400078e00ff */
[----:B-1----:R-:W-:-:S04]  /*1d60*/  IMAD.MOV R20, RZ, RZ, -R23 ;  /* 0x000000ffff147224 */ /* 0x002fc800078e0a17 */
[----:B------:R-:W-:Y:S01]  /*1d70*/  IMAD R27, R20, R19, RZ ;  /* 0x00000013141b7224 */ /* 0x000fe200078e02ff */
[----:B------:R-:W-:-:S03]  /*1d80*/  IABS R20, R65 ;  /* 0x0000004100147213 */ /* 0x000fc60000000000 */
[----:B------:R-:W-:Y:S01]  /*1d90*/  IMAD.HI.U32 R27, R23, R27, R22 ;  /* 0x0000001b171b7227 */ /* 0x000fe200078e0016 */
[----:B------:R-:W-:-:S03]  /*1da0*/  IADD3 R22, R74, 0x3, RZ ;  /* 0x000000034a167810 */ /* 0x000fc60007ffe0ff */
[----:B------:R-:W-:Y:S02]  /*1db0*/  IMAD.MOV R20, RZ, RZ, -R20 ;  /* 0x000000ffff147224 */ /* 0x000fe400078e0a14 */
[----:B------:R-:W-:-:S04]  /*1dc0*/  IMAD.HI.U32 R21, R27, R32, RZ ;  /* 0x000000201b157227 */ /* 0x000fc800078e00ff */
[----:B------:R-:W-:Y:S02]  /*1dd0*/  IMAD R32, R21, R20, R32 ;  /* 0x0000001415207224 */ /* 0x000fe400078e0220 */
[C---:B------:R-:W-:Y:S01]  /*1de0*/  IMAD.SHL.U32 R23, R18.reuse, 0x20, RZ ;  /* 0x0000002012177824 */ /* 0x040fe200078e00ff */
[----:B------:R-:W-:Y:S01]  /*1df0*/  LOP3.LUT R18, R18, R65, RZ, 0x3c, !PT ;  /* 0x0000004112127212 */ /* 0x000fe200078e3cff */
[----:B------:R-:W-:Y:S01]  /*1e00*/  IMAD.SHL.U32 R34, R22, 0x20, RZ ;  /* 0x0000002016227824 */ /* 0x000fe200078e00ff */
[----:B------:R-:W-:Y:S01]  /*1e10*/  ISETP.GT.U32.AND P3, PT, R19, R32, PT ;  /* 0x000000201300720c */ /* 0x000fe20003f64070 */
[----:B------:R-:W-:Y:S01]  /*1e20*/  IMAD.HI.U32 R31, R27, R24, RZ ;  /* 0x000000181b1f7227 */ /* 0x000fe200078e00ff */
[--C-:B------:R-:W-:Y:S02]  /*1e30*/  IADD3 R29, P1, P0, R26, UR8, R23.reuse ;  /* 0x000000081a1d7c10 */ /* 0x100fe4000f83e017 */
[----:B------:R-:W-:Y:S01]  /*1e40*/  SHF.R.S32.HI R23, RZ, 0x1f, R23 ;  /* 0x0000001fff177819 */ /* 0x000fe20000011417 */
[----:B------:R-:W-:-:S03]  /*1e50*/  IMAD R24, R31, R20, R24 ;  /* 0x000000141f187224 */ /* 0x000fc600078e0218 */
[----:B------:R-:W-:Y:S02]  /*1e60*/  IADD3.X R28, R28, UR5, R23, P1, P0 ;  /* 0x000000051c1c7c10 */ /* 0x000fe40008fe0417 */
[--C-:B------:R-:W-:Y:S02]  /*1e70*/  IADD3 R26, P1, P0, R17, UR8, R34.reuse ;  /* 0x00000008111a7c10 */ /* 0x100fe4000f83e022 */
[----:B------:R-:W-:Y:S01]  /*1e80*/  @!P3 IMAD.IADD R32, R32, 0x1, -R19 ;  /* 0x000000012020b824 */ /* 0x000fe200078e0a13 */
[----:B------:R-:W-:Y:S02]  /*1e90*/  SHF.R.S32.HI R34, RZ, 0x1f, R34 ;  /* 0x0000001fff227819 */ /* 0x000fe40000011422 */
[----:B------:R-:W-:Y:S02]  /*1ea0*/  @!P3 IADD3 R21, R21, 0x1, RZ ;  /* 0x000000011515b810 */ /* 0x000fe40007ffe0ff */
[----:B------:R-:W-:Y:S02]  /*1eb0*/  ISETP.GE.U32.AND P2, PT, R32, R19, PT ;  /* 0x000000132000720c */ /* 0x000fe40003f46070 */
[----:B------:R-:W-:-:S02]  /*1ec0*/  IADD3.X R25, R25, UR5, R34, P1, P0 ;  /* 0x0000000519197c10 */ /* 0x000fc40008fe0422 */
[----:B------:R-:W-:Y:S02]  /*1ed0*/  IABS R32, R74 ;  /* 0x0000004a00207213 */ /* 0x000fe40000000000 */
[----:B------:R-:W-:Y:S02]  /*1ee0*/  ISETP.GE.AND P1, PT, R18, RZ, PT ;  /* 0x000000ff1200720c */ /* 0x000fe40003f26270 */
[----:B------:R-:W-:Y:S01]  /*1ef0*/  IABS R18, R22 ;  /* 0x0000001600127213 */ /* 0x000fe20000000000 */
[----:B------:R-:W-:Y:S01]  /*1f00*/  IMAD.HI.U32 R17, R27, R32, RZ ;  /* 0x000000201b117227 */ /* 0x000fe200078e00ff */
[----:B------:R-:W-:Y:S02]  /*1f10*/  ISETP.GT.U32.AND P0, PT, R19, R24, PT ;  /* 0x000000181300720c */ /* 0x000fe40003f04070 */
[----:B------:R-:W-:Y:S01]  /*1f20*/  @P2 IADD3 R21, R21, 0x1, RZ ;  /* 0x0000000115152810 */ /* 0x000fe20007ffe0ff */
[----:B------:R-:W-:Y:S01]  /*1f30*/  IMAD.HI.U32 R27, R27, R18, RZ ;  /* 0x000000121b1b7227 */ /* 0x000fe200078e00ff */
[----:B------:R-:W-:-:S03]  /*1f40*/  LOP3.LUT R22, R22, R65, RZ, 0x3c, !PT ;  /* 0x0000004116167212 */ /* 0x000fc600078e3cff */
[-C--:B------:R-:W-:Y:S02]  /*1f50*/  IMAD R32, R17, R20.reuse, R32 ;  /* 0x0000001411207224 */ /* 0x080fe400078e0220 */
[----:B------:R-:W-:Y:S02]  /*1f60*/  IMAD R18, R27, R20, R18 ;  /* 0x000000141b127224 */ /* 0x000fe400078e0212 */
[----:B------:R-:W-:Y:S01]  /*1f70*/  @!P1 IMAD.MOV R21, RZ, RZ, -R21 ;  /* 0x000000ffff159224 */ /* 0x000fe200078e0a15 */
[C---:B------:R-:W-:Y:S01]  /*1f80*/  ISETP.GT.U32.AND P3, PT, R19.reuse, R32, PT ;  /* 0x000000201300720c */ /* 0x040fe20003f64070 */
[----:B------:R-:W-:Y:S01]  /*1f90*/  @!P0 IMAD.IADD R24, R24, 0x1, -R19 ;  /* 0x0000000118188824 */ /* 0x000fe200078e0a13 */
[----:B------:R-:W-:Y:S02]  /*1fa0*/  ISETP.GT.U32.AND P1, PT, R19, R18, PT ;  /* 0x000000121300720c */ /* 0x000fe40003f24070 */
[----:B------:R-:W-:Y:S02]  /*1fb0*/  @!P0 IADD3 R31, R31, 0x1, RZ ;  /* 0x000000011f1f8810 */ /* 0x000fe40007ffe0ff */
[----:B------:R-:W-:-:S02]  /*1fc0*/  ISETP.GE.U32.AND P2, PT, R24, R19, PT ;  /* 0x000000131800720c */ /* 0x000fc40003f46070 */
[----:B------:R-:W-:-:S04]  /*1fd0*/  LOP3.LUT R24, RZ, UR6, RZ, 0x33, !PT ;  /* 0x00000006ff187c12 */ /* 0x000fc8000f8e33ff */
[--C-:B------:R-:W-:Y:S01]  /*1fe0*/  @!P3 IMAD.IADD R32, R32, 0x1, -R19.reuse ;  /* 0x000000012020b824 */ /* 0x100fe200078e0a13 */
[----:B------:R-:W-:Y:S01]  /*1ff0*/  @!P3 IADD3 R17, R17, 0x1, RZ ;  /* 0x000000011111b810 */ /* 0x000fe20007ffe0ff */
[----:B------:R-:W-:Y:S01]  /*2000*/  @!P1 IMAD.IADD R18, R18, 0x1, -R19 ;  /* 0x0000000112129824 */ /* 0x000fe200078e0a13 */
[----:B------:R-:W-:Y:S02]  /*2010*/  @!P1 IADD3 R27, R27, 0x1, RZ ;  /* 0x000000011b1b9810 */ /* 0x000fe40007ffe0ff */
[-C--:B------:R-:W-:Y:S02]  /*2020*/  ISETP.GE.U32.AND P0, PT, R32, R19.reuse, PT ;  /* 0x000000132000720c */ /* 0x080fe40003f06070 */
[----:B------:R-:W-:Y:S02]  /*2030*/  @P2 IADD3 R31, R31, 0x1, RZ ;  /* 0x000000011f1f2810 */ /* 0x000fe40007ffe0ff */
[----:B------:R-:W-:Y:S01]  /*2040*/  ISETP.GE.U32.AND P2, PT, R18, R19, PT ;  /* 0x000000131200720c */ /* 0x000fe20003f46070 */
[----:B------:R-:W-:Y:S01]  /*2050*/  IMAD.MOV.U32 R18, RZ, RZ, c[0x0][0x19c] ;  /* 0x00006700ff127624 */ /* 0x000fe200078e00ff */
[----:B------:R-:W-:-:S02]  /*2060*/  IADD3 R24, R24, c[0x0][0x180], RZ ;  /* 0x0000600018187a10 */ /* 0x000fc40007ffe0ff */
[----:B------:R-:W-:Y:S02]  /*2070*/  ISETP.NE.AND P3, PT, R83, RZ, PT ;  /* 0x000000ff5300720c */ /* 0x000fe40003f65270 */
[----:B------:R-:W-:Y:S02]  /*2080*/  ISETP.NE.AND P1, PT, R18, 0x1, PT ;  /* 0x000000011200780c */ /* 0x000fe40003f25270 */
[----:B------:R-:W-:Y:S02]  /*2090*/  LOP3.LUT R18, R74, R65, RZ, 0x3c, !PT ;  /* 0x000000414a127212 */ /* 0x000fe400078e3cff */
[----:B------:R-:W-:Y:S02]  /*20a0*/  @P0 IADD3 R17, R17, 0x1, RZ ;  /* 0x0000000111110810 */ /* 0x000fe40007ffe0ff */
[----:B------:R-:W-:Y:S02]  /*20b0*/  @P2 IADD3 R27, R27, 0x1, RZ ;  /* 0x000000011b1b2810 */ /* 0x000fe40007ffe0ff */
[----:B------:R-:W-:Y:S01]  /*20c0*/  SEL R24, R24, UR6, !P1 ;  /* 0x0000000618187c07 */ /* 0x000fe2000c800000 */
[----:B------:R-:W-:Y:S01]  /*20d0*/  IMAD.MOV.U32 R23, RZ, RZ, R17 ;  /* 0x000000ffff177224 */ /* 0x000fe200078e0011 */
[----:B------:R-:W-:-:S02]  /*20e0*/  ISETP.GE.AND P0, PT, R30, RZ, PT ;  /* 0x000000ff1e00720c */ /* 0x000fc40003f06270 */
[----:B------:R-:W-:Y:S01]  /*20f0*/  ISETP.GE.AND P2, PT, R18, RZ, PT ;  /* 0x000000ff1200720c */ /* 0x000fe20003f46270 */
[----:B------:R-:W-:Y:S01]  /*2100*/  IMAD R20, R24, c[0x0][0x198], R63 ;  /* 0x0000660018147a24 */ /* 0x000fe200078e023f */
[----:B------:R-:W-:Y:S01]  /*2110*/  ISETP.GE.AND P1, PT, R22, RZ, PT ;  /* 0x000000ff1600720c */ /* 0x000fe20003f26270 */
[----:B------:R-:W-:Y:S01]  /*2120*/  IMAD R19, R24, c[0x0][0x198], R59 ;  /* 0x0000660018137a24 */ /* 0x000fe200078e023b */
[----:B------:R-:W-:Y:S01]  /*2130*/  LOP3.LUT R22, RZ, R65, RZ, 0x33, !PT ;  /* 0x00000041ff167212 */ /* 0x000fe200078e33ff */
[C---:B------:R-:W-:Y:S01]  /*2140*/  IMAD.SHL.U32 R39, R20.reuse, 0x20, RZ ;  /* 0x0000002014277824 */ /* 0x040fe200078e00ff */
[----:B------:R-:W-:Y:S01]  /*2150*/  ISETP.GT.AND P6, PT, R20, -0x1, P6 ;  /* 0xffffffff1400780c */ /* 0x000fe200037c4270 */
[C---:B------:R-:W-:Y:S01]  /*2160*/  IMAD R18, R24.reuse, c[0x0][0x198], R55 ;  /* 0x0000660018127a24 */ /* 0x040fe200078e0237 */
[----:B------:R-:W-:Y:S01]  /*2170*/  ISETP.GT.AND P5, PT, R19, -0x1, P5 ;  /* 0xffffffff1300780c */ /* 0x000fe20002fa4270 */
[----:B------:R-:W-:Y:S01]  /*2180*/  IMAD R17, R24, c[0x0][0x198], R51 ;  /* 0x0000660018117a24 */ /* 0x000fe200078e0233 */
[----:B------:R-:W-:Y:S01]  /*2190*/  ISETP.LT.AND P6, PT, R20, c[0x0][0x168], P6 ;  /* 0x00005a0014007a0c */ /* 0x000fe200037c1270 */
[----:B------:R-:W-:Y:S01]  /*21a0*/  @!P0 IMAD.MOV R31, RZ, RZ, -R31 ;  /* 0x000000ffff1f8224 */ /* 0x000fe200078e0a1f */
[----:B------:R-:W-:Y:S01]  /*21b0*/  ISETP.NE.AND P0, PT, R65, RZ, PT ;  /* 0x000000ff4100720c */ /* 0x000fe20003f05270 */
[----:B------:R-:W-:Y:S01]  /*21c0*/  @!P2 IMAD.MOV R23, RZ, RZ, -R23 ;  /* 0x000000ffff17a224 */ /* 0x000fe200078e0a17 */
[----:B------:R-:W-:Y:S01]  /*21d0*/  ISETP.GT.AND P4, PT, R18, -0x1, P4 ;  /* 0xffffffff1200780c */ /* 0x000fe20002784270 */
[----:B------:R-:W-:Y:S01]  /*21e0*/  @!P1 IMAD.MOV R27, RZ, RZ, -R27 ;  /* 0x000000ffff1b9224 */ /* 0x000fe200078e0a1b */
[C---:B------:R-:W-:Y:S01]  /*21f0*/  SEL R31, R22.reuse, R31, !P0 ;  /* 0x0000001f161f7207 */ /* 0x040fe20004000000 */
[----:B------:R-:W-:Y:S01]  /*2200*/  IMAD.SHL.U32 R37, R19, 0x20, RZ ;  /* 0x0000002013257824 */ /* 0x000fe200078e00ff */
[----:B------:R-:W-:Y:S01]  /*2210*/  SEL R32, R22, R23, !P0 ;  /* 0x0000001716207207 */ /* 0x000fe20004000000 */
[----:B------:R-:W-:Y:S01]  /*2220*/  IMAD.SHL.U32 R35, R18, 0x20, RZ ;  /* 0x0000002012237824 */ /* 0x000fe200078e00ff */
[C---:B------:R-:W-:Y:S01]  /*2230*/  SEL R30, R22.reuse, R21, !P0 ;  /* 0x00000015161e7207 */ /* 0x040fe20004000000 */
[----:B------:R-:W-:Y:S01]  /*2240*/  IMAD.SHL.U32 R33, R17, 0x20, RZ ;  /* 0x0000002011217824 */ /* 0x000fe200078e00ff */
[----:B------:R-:W-:-:S02]  /*2250*/  SEL R27, R22, R27, !P0 ;  /* 0x0000001b161b7207 */ /* 0x000fc40004000000 */
[----:B------:R-:W-:Y:S02]  /*2260*/  IADD3 R40, P0, R39, R48, RZ ;  /* 0x0000003027287210 */ /* 0x000fe40007f1e0ff */
[----:B------:R-:W-:Y:S02]  /*2270*/  IADD3 R38, P2, R37, R46, RZ ;  /* 0x0000002e25267210 */ /* 0x000fe40007f5e0ff */
[----:B------:R-:W-:Y:S02]  /*2280*/  LEA.HI.X.SX32 R39, R39, R47, 0x1, P0 ;  /* 0x0000002f27277211 */ /* 0x000fe400000f0eff */
[----:B------:R-:W-:Y:S02]  /*2290*/  IADD3 R36, P1, R35, R44, RZ ;  /* 0x0000002c23247210 */ /* 0x000fe40007f3e0ff */
[----:B------:R-:W-:Y:S02]  /*22a0*/  IADD3 R34, P0, R33, R42, RZ ;  /* 0x0000002a21227210 */ /* 0x000fe40007f1e0ff */
[----:B------:R-:W-:-:S02]  /*22b0*/  ISETP.GT.AND P3, PT, R17, -0x1, P3 ;  /* 0xffffffff1100780c */ /* 0x000fc40001f64270 */
[----:B------:R-:W-:Y:S02]  /*22c0*/  LEA.HI.X.SX32 R37, R37, R45, 0x1, P2 ;  /* 0x0000002d25257211 */ /* 0x000fe400010f0eff */
[----:B------:R-:W-:Y:S02]  /*22d0*/  LEA.HI.X.SX32 R35, R35, R43, 0x1, P1 ;  /* 0x0000002b23237211 */ /* 0x000fe400008f0eff */
[----:B------:R-:W-:Y:S02]  /*22e0*/  LEA.HI.X.SX32 R33, R33, R41, 0x1, P0 ;  /* 0x0000002921217211 */ /* 0x000fe400000f0eff */
[----:B------:R-:W-:Y:S02]  /*22f0*/  ISETP.LT.AND P5, PT, R19, c[0x0][0x168], P5 ;  /* 0x00005a0013007a0c */ /* 0x000fe40002fa1270 */
[----:B------:R-:W-:Y:S02]  /*2300*/  ISETP.LT.AND P4, PT, R18, c[0x0][0x168], P4 ;  /* 0x00005a0012007a0c */ /* 0x000fe40002781270 */
[----:B------:R-:W-:-:S08]  /*2310*/  ISETP.LT.AND P3, PT, R17, c[0x0][0x168], P3 ;  /* 0x00005a0011007a0c */ /* 0x000fd00001f61270 */
.L_x_239:
[--C-:B------:R-:W-:Y:S01]  /*2320*/  @P5 SHF.R.U32.HI R19, RZ, 0x5, R73.reuse ;  /* 0x00000005ff135819 */ /* 0x100fe20000011649 */
[----:B------:R-:W-:Y:S01]  /*2330*/  IMAD.MOV.U32 R22, RZ, RZ, RZ ;  /* 0x000000ffff167224 */ /* 0x000fe200078e00ff */
[C---:B------:R-:W-:Y:S01]  /*2340*/  @P5 LOP3.LUT R20, R73.reuse, 0x1f, RZ, 0xc0, !PT ;  /* 0x0000001f49145812 */ /* 0x040fe200078ec0ff */
[----:B------:R-:W-:Y:S01]  /*2350*/  IMAD.MOV.U32 R17, RZ, RZ, RZ ;  /* 0x000000ffff117224 */ /* 0x000fe200078e00ff */
[----:B0-----:R-:W-:Y:S01]  /*2360*/  @P4 LOP3.LUT R88, R73, 0x1f, RZ, 0xc0, !PT ;  /* 0x0000001f49584812 */ /* 0x001fe200078ec0ff */
[----:B------:R-:W-:Y:S01]  /*2370*/  @P5 IMAD R19, R19, c[0x0][0x1b4], RZ ;  /* 0x00006d0013135a24 */ /* 0x000fe200078e02ff */
[----:B------:R-:W-:Y:S01]  /*2380*/  @P6 LOP3.LUT R67, R73, 0x1f, RZ, 0xc0, !PT ;  /* 0x0000001f49436812 */ /* 0x000fe200078ec0ff */
[----:B------:R-:W-:Y:S01]  /*2390*/  IMAD.MOV.U32 R24, RZ, RZ, RZ ;  /* 0x000000ffff187224 */ /* 0x000fe200078e00ff */
[----:B------:R-:W-:Y:S01]  /*23a0*/  @P3 SHF.R.U32.HI R89, RZ, 0x5, R73 ;  /* 0x00000005ff593819 */ /* 0x000fe20000011649 */
[----:B------:R-:W-:Y:S01]  /*23b0*/  ULDC.64 UR10, c[0x0][0x1a8] ;  /* 0x00006a00000a7ab9 */ /* 0x000fe20000000a00 */
[----:B------:R-:W-:Y:S01]  /*23c0*/  @P5 IADD3 R20, P1, P0, R19, R38, R20 ;  /* 0x0000002613145210 */ /* 0x000fe2000783e014 */
[----:B------:R-:W-:Y:S01]  /*23d0*/  BMOV.32.CLEAR RZ, B0 ;  /* 0x0000000000ff7355 */ /* 0x000fe20000100000 */
[----:B------:R-:W-:Y:S01]  /*23e0*/  @P5 SHF.R.S32.HI R72, RZ, 0x1f, R19 ;  /* 0x0000001fff485819 */ /* 0x000fe20000011413 */
[----:B------:R-:W-:Y:S01]  /*23f0*/  @P3 IMAD R89, R89, c[0x0][0x1b4], RZ ;  /* 0x00006d0059593a24 */ /* 0x000fe200078e02ff */
[----:B------:R-:W-:Y:S01]  /*2400*/  @P4 SHF.R.U32.HI R19, RZ, 0x5, R73 ;  /* 0x00000005ff134819 */ /* 0x000fe20000011649 */
[----:B------:R-:W-:Y:S01]  /*2410*/  BSSY B0, `(.L_x_231) ;  /* 0x0000045000007945 */ /* 0x000fe20003800000 */
[----:B------:R-:W-:Y:S02]  /*2420*/  @P5 IADD3.X R21, R72, R37, RZ, P1, P0 ;  /* 0x0000002548155210 */ /* 0x000fe40000fe04ff */
[----:B------:R-:W-:Y:S01]  /*2430*/  @P3 LOP3.LUT R90, R73, 0x1f, RZ, 0xc0, !PT ;  /* 0x0000001f495a3812 */ /* 0x000fe200078ec0ff */
[----:B------:R-:W-:Y:S01]  /*2440*/  @P4 IMAD R19, R19, c[0x0][0x1b4], RZ ;  /* 0x00006d0013134a24 */ /* 0x000fe200078e02ff */
[----:B------:R-:W-:Y:S04]  /*2450*/  ISETP.NE.AND P2, PT, R66, RZ, PT ;  /* 0x000000ff4200720c */ /* 0x000fe80003f45270 */
[----:B------:R-:W-:Y:S02]  /*2460*/  @P4 IADD3 R88, P1, P0, R19, R36, R88 ;  /* 0x0000002413584210 */ /* 0x000fe4000783e058 */
[----:B------:R-:W-:Y:S02]  /*2470*/  @P4 SHF.R.S32.HI R72, RZ, 0x1f, R19 ;  /* 0x0000001fff484819 */ /* 0x000fe40000011413 */
[----:B------:R-:W-:Y:S02]  /*2480*/  @P6 SHF.R.U32.HI R19, RZ, 0x5, R73 ;  /* 0x00000005ff136819 */ /* 0x000fe40000011649 */
[----:B------:R-:W-:Y:S03]  /*2490*/  @P4 IADD3.X R87, R72, R35, RZ, P1, P0 ;  /* 0x0000002348574210 */ /* 0x000fe60000fe04ff */
[----:B------:R-:W-:Y:S05]  /*24a0*/  @P6 IMAD R19, R19, c[0x0][0x1b4], RZ ;  /* 0x00006d0013136a24 */ /* 0x000fea00078e02ff */
[----:B------:R-:W-:Y:S02]  /*24b0*/  @P6 IADD3 R18, P1, P0, R19, R40, R67 ;  /* 0x0000002813126210 */ /* 0x000fe4000783e043 */
[----:B------:R-:W-:Y:S02]  /*24c0*/  IABS R67, R66 ;  /* 0x0000004200437213 */ /* 0x000fe40000000000 */
[----:B------:R-:W-:Y:S04]  /*24d0*/  @P6 SHF.R.S32.HI R72, RZ, 0x1f, R19 ;  /* 0x0000001fff486819 */ /* 0x000fe80000011413 */
[----:B------:R-:W-:Y:S01]  /*24e0*/  @P6 IADD3.X R19, R72, R39, RZ, P1, P0 ;  /* 0x0000002748136210 */ /* 0x000fe20000fe04ff */
[----:B------:R-:W0:Y:S01]  /*24f0*/  I2F.RP R92, R67 ;  /* 0x00000043005c7306 */ /* 0x000e220000209400 */
[----:B------:R-:W-:Y:S02]  /*2500*/  @P3 SHF.R.S32.HI R72, RZ, 0x1f, R89 ;  /* 0x0000001fff483819 */ /* 0x000fe40000011459 */
[----:B------:R-:W-:Y:S02]  /*2510*/  @P3 IADD3 R90, P1, P0, R89, R34, R90 ;  /* 0x00000022595a3210 */ /* 0x000fe4000783e05a */
[----:B------:R-:W-:Y:S02]  /*2520*/  IABS R89, R66 ;  /* 0x0000004200597213 */ /* 0x000fe40000000000 */
[----:B------:R1:W5:Y:S01]  /*2530*/  @P6 LDG.E.S8.SYS R17, [R18.64+UR10] ;  /* 0x0000000a12116981 */ /* 0x000362000c1ee300 */
[----:B------:R-:W-:Y:S02]  /*2540*/  @P3 IADD3.X R91, R72, R33, RZ, P1, P0 ;  /* 0x00000021485b3210 */ /* 0x000fe40000fe04ff */
[----:B------:R-:W-:Y:S06]  /*2550*/  IMAD.MOV R89, RZ, RZ, -R89 ;  /* 0x000000ffff597224 */ /* 0x000fec00078e0a59 */
[----:B------:R2:W5:Y:S01]  /*2560*/  @P3 LDG.E.S8.SYS R24, [R90.64+UR10] ;  /* 0x0000000a5a183981 */ /* 0x000562000c1ee300 */
[----:B-1----:R-:W-:Y:S01]  /*2570*/  IMAD.MOV.U32 R18, RZ, RZ, RZ ;  /* 0x000000ffff127224 */ /* 0x002fe200078e00ff */
[----:B0-----:R-:W0:Y:S02]  /*2580*/  MUFU.RCP R72, R92 ;  /* 0x0000005c00487308 */ /* 0x001e240000001000 */
[----:B0-----:R-:W-:Y:S08]  /*2590*/  IADD3 R93, R72, 0xffffffe, RZ ;  /* 0x0ffffffe485d7810 */ /* 0x001ff00007ffe0ff */
[----:B------:R-:W0:Y:S02]  /*25a0*/  F2I.FTZ.U32.TRUNC.NTZ R23, R93 ;  /* 0x0000005d00177305 */ /* 0x000e24000021f000 */
[--C-:B0-----:R-:W-:Y:S04]  /*25b0*/  IMAD.MOV R72, RZ, RZ, -R23.reuse ;  /* 0x000000ffff487224 */ /* 0x101fe800078e0a17 */
[----:B------:R-:W-:Y:S01]  /*25c0*/  IMAD R92, R72, R67, RZ ;  /* 0x00000043485c7224 */ /* 0x000fe200078e02ff */
[----:B------:R-:W-:Y:S03]  /*25d0*/  IABS R72, R73 ;  /* 0x0000004900487213 */ /* 0x000fe60000000000 */
[----:B------:R-:W-:Y:S02]  /*25e0*/  IMAD.HI.U32 R23, R23, R92, R22 ;  /* 0x0000005c17177227 */ /* 0x000fe400078e0016 */
[----:B------:R2:W5:Y:S04]  /*25f0*/  @P5 LDG.E.S8.SYS R22, [R20.64+UR10] ;  /* 0x0000000a14165981 */ /* 0x000568000c1ee300 */
[----:B------:R-:W-:Y:S04]  /*2600*/  IMAD.HI.U32 R92, R23, R72, RZ ;  /* 0x00000048175c7227 */ /* 0x000fe800078e00ff */
[----:B------:R-:W-:Y:S01]  /*2610*/  IMAD R72, R92, R89, R72 ;  /* 0x000000595c487224 */ /* 0x000fe200078e0248 */
[----:B------:R-:W-:Y:S01]  /*2620*/  LOP3.LUT R89, R73, R66, RZ, 0x3c, !PT ;  /* 0x0000004249597212 */ /* 0x000fe200078e3cff */
[----:B------:R-:W-:Y:S03]  /*2630*/  IMAD.MOV.U32 R23, RZ, RZ, RZ ;  /* 0x000000ffff177224 */ /* 0x000fe600078e00ff */
[----:B------:R-:W-:-:S12]  /*2640*/  ISETP.GT.U32.AND P0, PT, R67, R72, PT ;  /* 0x000000484300720c */ /* 0x000fd80003f04070 */
[----:B------:R-:W-:Y:S01]  /*2650*/  @!P0 IADD3 R92, R92, 0x1, RZ ;  /* 0x000000015c5c8810 */ /* 0x000fe20007ffe0ff */
[----:B------:R-:W-:Y:S05]  /*2660*/  @!P0 IMAD.IADD R72, R72, 0x1, -R67 ;  /* 0x0000000148488824 */ /* 0x000fea00078e0a43 */
[----:B------:R-:W-:-:S12]  /*2670*/  ISETP.GE.U32.AND P0, PT, R72, R67, PT ;  /* 0x000000434800720c */ /* 0x000fd80003f06070 */
[----:B------:R-:W-:Y:S02]  /*2680*/  @P0 IADD3 R92, R92, 0x1, RZ ;  /* 0x000000015c5c0810 */ /* 0x000fe40007ffe0ff */
[----:B------:R-:W-:Y:S01]  /*2690*/  ISETP.GE.AND P0, PT, R89, RZ, PT ;  /* 0x000000ff5900720c */ /* 0x000fe20003f06270 */
[----:B------:R-:W-:Y:S01]  /*26a0*/  IMAD.MOV.U32 R89, RZ, RZ, R87 ;  /* 0x000000ffff597224 */ /* 0x000fe200078e0057 */
[----:B------:R-:W-:Y:S07]  /*26b0*/  LOP3.LUT R87, RZ, R66, RZ, 0x33, !PT ;  /* 0x00000042ff577212 */ /* 0x000fee00078e33ff */
[----:B------:R2:W5:Y:S03]  /*26c0*/  @P4 LDG.E.S8.SYS R23, [R88.64+UR10] ;  /* 0x0000000a58174981 */ /* 0x000566000c1ee300 */
[----:B------:R-:W-:Y:S05]  /*26d0*/  @!P0 IMAD.MOV R92, RZ, RZ, -R92 ;  /* 0x000000ffff5c8224 */ /* 0x000fea00078e0a5c */
[----:B------:R-:W-:Y:S04]  /*26e0*/  SEL R92, R87, R92, !P2 ;  /* 0x0000005c575c7207 */ /* 0x000fe80005000000 */
[----:B------:R-:W-:Y:S04]  /*26f0*/  ISETP.NE.AND P0, PT, R32, R92, PT ;  /* 0x0000005c2000720c */ /* 0x000fe80003f05270 */
[----:B------:R-:W-:-:S12]  /*2700*/  ISETP.GE.OR P0, PT, R74, c[0x0][0x178], P0 ;  /* 0x00005e004a007a0c */ /* 0x000fd80000706670 */
[----:B------:R-:W-:-:S05]  /*2710*/  @P0 BRA `(.L_x_232) ;  /* 0x0000014000000947 */ /* 0x000fca0003800000 */
[----:B--2---:R-:W-:Y:S01]  /*2720*/  IMAD.SHL.U32 R21, R74, 0x20, RZ ;  /* 0x000000204a157824 */ /* 0x004fe200078e00ff */
[----:B------:R-:W-:Y:S01]  /*2730*/  ULDC.64 UR10, c[0x0][0x1c0] ;  /* 0x00007000000a7ab9 */ /* 0x000fe20000000a00 */
[----:B------:R-:W-:Y:S02]  /*2740*/  IMAD.U32 R20, RZ, RZ, UR4 ;  /* 0x00000004ff147e24 */ /* 0x000fe4000f8e00ff */
[----:B------:R-:W-:Y:S01]  /*2750*/  IMAD.U32 R19, RZ, RZ, UR9 ;  /* 0x00000009ff137e24 */ /* 0x000fe2000f8e00ff */
[--C-:B------:R-:W-:Y:S02]  /*2760*/  SHF.R.S32.HI R88, RZ, 0x1f, R21.reuse ;  /* 0x0000001fff587819 */ /* 0x100fe40000011415 */
[----:B------:R-:W-:Y:S01]  /*2770*/  IADD3 R20, P1, P0, R20, UR8, R21 ;  /* 0x0000000814147c10 */ /* 0x000fe2000f83e015 */
[----:B------:R-:W-:Y:S03]  /*2780*/  IMAD.IADD R21, R72, 0x1, -R67 ;  /* 0x0000000148157824 */ /* 0x000fe600078e0a43 */
[----:B------:R-:W-:Y:S02]  /*2790*/  IADD3.X R19, R19, UR5, R88, P1, P0 ;  /* 0x0000000513137c10 */ /* 0x000fe40008fe0458 */
[-C--:B------:R-:W-:Y:S04]  /*27a0*/  ISETP.GT.U32.AND P0, PT, R67, R72.reuse, PT ;  /* 0x000000484300720c */ /* 0x080fe80003f04070 */
[----:B------:R-:W-:Y:S02]  /*27b0*/  SEL R88, R21, R72, !P0 ;  /* 0x0000004815587207 */ /* 0x000fe40004000000 */
[----:B------:R-:W-:-:S12]  /*27c0*/  ISETP.GE.AND P0, PT, R73, RZ, PT ;  /* 0x000000ff4900720c */ /* 0x000fd80003f06270 */
[----:B------:R-:W-:Y:S05]  /*27d0*/  @!P0 IMAD.MOV R88, RZ, RZ, -R88 ;  /* 0x000000ffff588224 */ /* 0x000fea00078e0a58 */
[----:B------:R-:W-:Y:S04]  /*27e0*/  SEL R89, R87, R88, !P2 ;  /* 0x0000005857597207 */ /* 0x000fe80005000000 */
[----:B------:R-:W-:Y:S02]  /*27f0*/  SHF.R.U32.HI R21, RZ, 0x5, R89 ;  /* 0x00000005ff157819 */ /* 0x000fe40000011659 */
[----:B------:R-:W-:Y:S03]  /*2800*/  LOP3.LUT R89, R89, 0x1f, RZ, 0xc0, !PT ;  /* 0x0000001f59597812 */ /* 0x000fe600078ec0ff */
[----:B------:R-:W-:Y:S05]  /*2810*/  IMAD R21, R21, c[0x0][0x1d0], RZ ;  /* 0x0000740015157a24 */ /* 0x000fea00078e02ff */
[----:B------:R-:W-:Y:S02]  /*2820*/  IADD3 R90, P1, P0, R21, R20, R89 ;  /* 0x00000014155a7210 */ /* 0x000fe4000783e059 */
[----:B------:R-:W-:Y:S04]  /*2830*/  SHF.R.S32.HI R88, RZ, 0x1f, R21 ;  /* 0x0000001fff587819 */ /* 0x000fe80000011415 */
[----:B------:R-:W-:Y:S08]  /*2840*/  IADD3.X R91, R88, R19, RZ, P1, P0 ;  /* 0x00000013585b7210 */ /* 0x000ff00000fe04ff */
[----:B------:R0:W5:Y:S02]  /*2850*/  LDG.E.S8.SYS R18, [R90.64+UR10] ;  /* 0x0000000a5a127981 */ /* 0x000164000c1ee300 */
.L_x_232:
[----:B--2---:R-:W-:Y:S05]  /*2860*/  BSYNC B0 ;  /* 0x0000000000007941 */ /* 0x004fea0003800000 */
.L_x_231:
[----:B------:R-:W-:Y:S01]  /*2870*/  IADD3 R21, R74, 0x1, RZ ;  /* 0x000000014a157810 */ /* 0x000fe20007ffe0ff */
[----:B------:R-:W-:Y:S01]  /*2880*/  BMOV.32.CLEAR RZ, B0 ;  /* 0x0000000000ff7355 */ /* 0x000fe20000100000 */
[----:B------:R-:W-:Y:S01]  /*2890*/  ISETP.NE.AND P0, PT, R31, R92, PT ;  /* 0x0000005c1f00720c */ /* 0x000fe20003f05270 */
[----:B------:R-:W-:Y:S01]  /*28a0*/  IMAD.MOV.U32 R20, RZ, RZ, RZ ;  /* 0x000000ffff147224 */ /* 0x000fe200078e00ff */
[----:B------:R-:W-:Y:S01]  /*28b0*/  BSSY B0, `(.L_x_233) ;  /* 0x0000018000007945 */ /* 0x000fe20003800000 */
[----:B------:R-:W-:Y:S01]  /*28c0*/  IMAD.MOV.U32 R19, RZ, RZ, RZ ;  /* 0x000000ffff137224 */ /* 0x000fe200078e00ff */
[----:B------:R-:W-:-:S12]  /*28d0*/  ISETP.GE.OR P0, PT, R21, c[0x0][0x178], P0 ;  /* 0x00005e0015007a0c */ /* 0x000fd80000706670 */
[----:B------:R-:W-:-:S05]  /*28e0*/  @P0 BRA `(.L_x_234) ;  /* 0x0000014000000947 */ /* 0x000fca0003800000 */
[----:B------:R-:W-:Y:S01]  /*28f0*/  LEA R89, R74, 0x20, 0x5 ;  /* 0x000000204a597811 */ /* 0x000fe200078e28ff */
[----:B------:R-:W-:Y:S01]  /*2900*/  IMAD.U32 R88, RZ, RZ, UR4 ;  /* 0x00000004ff587e24 */ /* 0x000fe2000f8e00ff */
[----:B------:R-:W-:Y:S01]  /*2910*/  ULDC.64 UR10, c[0x0][0x1c0] ;  /* 0x00007000000a7ab9 */ /* 0x000fe20000000a00 */
[----:B------:R-:W-:Y:S01]  /*2920*/  IMAD.U32 R21, RZ, RZ, UR9 ;  /* 0x00000009ff157e24 */ /* 0x000fe2000f8e00ff */
[--C-:B0-----:R-:W-:Y:S02]  /*2930*/  SHF.R.S32.HI R90, RZ, 0x1f, R89.reuse ;  /* 0x0000001fff5a7819 */ /* 0x101fe40000011459 */
        /* <DEDUP_REMOVED lines=15> */
.L_x_234:
[----:B------:R-:W-:Y:S05]  /*2a30*/  BSYNC B0 ;  /* 0x0000000000007941 */ /* 0x000fea0003800000 */
.L_x_233:
[----:B------:R-:W-:Y:S01]  /*2a40*/  IADD3 R21, R74, 0x2, RZ ;  /* 0x000000024a157810 */ /* 0x000fe20007ffe0ff */
[----:B------:R-:W-:Y:S01]  /*2a50*/  BMOV.32.CLEAR RZ, B0 ;  /* 0x0000000000ff7355 */ /* 0x000fe20000100000 */
[----:B------:R-:W-:Y:S01]  /*2a60*/  ISETP.NE.AND P0, PT, R30, R92, PT ;  /* 0x0000005c1e00720c */ /* 0x000fe20003f05270 */
[----:B------:R-:W-:Y:S03]  /*2a70*/  BSSY B0, `(.L_x_235) ;  /* 0x0000011000007945 */ /* 0x000fe60003800000 */
[----:B------:R-:W-:-:S12]  /*2a80*/  ISETP.GE.OR P0, PT, R21, c[0x0][0x178], P0 ;  /* 0x00005e0015007a0c */ /* 0x000fd80000706670 */
[----:B------:R-:W-:-:S05]  /*2a90*/  @P0 BRA `(.L_x_236) ;  /* 0x000000e000000947 */ /* 0x000fca0003800000 */
[-C--:B------:R-:W-:Y:S01]  /*2aa0*/  ISETP.GT.U32.AND P0, PT, R67, R72.reuse, PT ;  /* 0x000000484300720c */ /* 0x080fe20003f04070 */
[----:B------:R-:W-:Y:S01]  /*2ab0*/  IMAD.IADD R21, R72, 0x1, -R67 ;  /* 0x0000000148157824 */ /* 0x000fe200078e0a43 */
[----:B------:R-:W-:Y:S04]  /*2ac0*/  ULDC.64 UR10, c[0x0][0x1c0] ;  /* 0x00007000000a7ab9 */ /* 0x000fe80000000a00 */
[----:B0-----:R-:W-:Y:S02]  /*2ad0*/  SEL R88, R21, R72, !P0 ;  /* 0x0000004815587207 */ /* 0x001fe40004000000 */
        /* <DEDUP_REMOVED lines=10> */
.L_x_236:
[----:B------:R-:W-:Y:S05]  /*2b80*/  BSYNC B0 ;  /* 0x0000000000007941 */ /* 0x000fea0003800000 */
.L_x_235:
[----:B0-----:R-:W-:Y:S01]  /*2b90*/  IADD3 R88, R74, 0x3, RZ ;  /* 0x000000034a587810 */ /* 0x001fe20007ffe0ff */
[----:B------:R-:W-:Y:S01]  /*2ba0*/  BMOV.32.CLEAR RZ, B0 ;  /* 0x0000000000ff7355 */ /* 0x000fe20000100000 */
[----:B------:R-:W-:Y:S01]  /*2bb0*/  ISETP.NE.AND P0, PT, R27, R92, PT ;  /* 0x0000005c1b00720c */ /* 0x000fe20003f05270 */
[----:B------:R-:W-:Y:S01]  /*2bc0*/  BSSY B0, `(.L_x_237) ;  /* 0x0000012000007945 */ /* 0x000fe20003800000 */
[----:B------:R-:W-:Y:S02]  /*2bd0*/  IMAD.MOV.U32 R21, RZ, RZ, RZ ;  /* 0x000000ffff157224 */ /* 0x000fe400078e00ff */
[----:B------:R-:W-:-:S12]  /*2be0*/  ISETP.GE.OR P0, PT, R88, c[0x0][0x178], P0 ;  /* 0x00005e0058007a0c */ /* 0x000fd80000706670 */
[----:B------:R-:W-:-:S05]  /*2bf0*/  @P0 BRA `(.L_x_238) ;  /* 0x000000e000000947 */ /* 0x000fca0003800000 */
[-C--:B------:R-:W-:Y:S01]  /*2c00*/  ISETP.GT.U32.AND P0, PT, R67, R72.reuse, PT ;  /* 0x000000484300720c */ /* 0x080fe20003f04070 */
[----:B------:R-:W-:Y:S01]  /*2c10*/  IMAD.IADD R89, R72, 0x1, -R67 ;  /* 0x0000000148597824 */ /* 0x000fe200078e0a43 */
[----:B------:R-:W-:Y:S04]  /*2c20*/  ULDC.64 UR10, c[0x0][0x1c0] ;  /* 0x00007000000a7ab9 */ /* 0x000fe80000000a00 */
        /* <DEDUP_REMOVED lines=11> */
.L_x_238:
[----:B------:R-:W-:Y:S05]  /*2ce0*/  BSYNC B0 ;  /* 0x0000000000007941 */ /* 0x000fea0003800000 */
.L_x_237:
[-C--:B-----5:R-:W-:Y:S01]  /*2cf0*/  IMAD R0, R18, R17.reuse, R0 ;  /* 0x0000001112007224 */ /* 0x0a0fe200078e0200 */
[----:B------:R-:W-:Y:S01]  /*2d00*/  IADD3 R73, R73, 0x1, RZ ;  /* 0x0000000149497810 */ /* 0x000fe20007ffe0ff */
[-C--:B------:R-:W-:Y:S02]  /*2d10*/  IMAD R2, R19, R17.reuse, R2 ;  /* 0x0000001113027224 */ /* 0x080fe400078e0202 */
[-C--:B------:R-:W-:Y:S01]  /*2d20*/  IMAD R3, R20, R17.reuse, R3 ;  /* 0x0000001114037224 */ /* 0x080fe200078e0203 */
[----:B------:R-:W-:Y:S01]  /*2d30*/  ISETP.GE.AND P0, PT, R73, c[0x0][0x16c], PT ;  /* 0x00005b0049007a0c */ /* 0x000fe20003f06270 */
[----:B------:R-:W-:Y:S02]  /*2d40*/  IMAD R4, R21, R17, R4 ;  /* 0x0000001115047224 */ /* 0x000fe400078e0204 */
[-C--:B------:R-:W-:Y:S02]  /*2d50*/  IMAD R5, R18, R22.reuse, R5 ;  /* 0x0000001612057224 */ /* 0x080fe400078e0205 */
[-C--:B------:R-:W-:Y:S02]  /*2d60*/  IMAD R6, R19, R22.reuse, R6 ;  /* 0x0000001613067224 */ /* 0x080fe400078e0206 */
[-C--:B------:R-:W-:Y:S02]  /*2d70*/  IMAD R7, R20, R22.reuse, R7 ;  /* 0x0000001614077224 */ /* 0x080fe400078e0207 */
        /* <DEDUP_REMOVED lines=8> */
[----:B------:R-:W-:Y:S01]  /*2e00*/  IMAD R16, R21, R24, R16 ;  /* 0x0000001815107224 */ /* 0x000fe200078e0210 */
[----:B------:R-:W-:-:S05]  /*2e10*/  @!P0 BRA `(.L_x_239) ;  /* 0xfffff50000008947 */ /* 0x000fca000383ffff */
.L_x_230:
[----:B------:R-:W-:Y:S02]  /*2e20*/  UIADD3 UR6, UR6, 0x1, URZ ;  /* 0x0000000106067890 */ /* 0x000fe4000fffe03f */
[----:B------:R-:W-:-:S02]  /*2e30*/  ULDC UR4, c[0x0][0x180] ;  /* 0x0000600000047ab9 */ /* 0x000fc40000000800 */
[----:B------:R-:W-:-:S06]  /*2e40*/  UISETP.GE.AND UP0, UPT, UR6, UR4, UPT ;  /* 0x000000040600728c */ /* 0x000fcc000bf06270 */
[----:B------:R-:W-:-:S12]  /*2e50*/  PLOP3.LUT P0, PT, PT, PT, UP0, 0x80, 0x0 ;  /* 0x000000000000781c */ /* 0x000fd80003f0f008 */
[----:B------:R-:W-:Y:S05]  /*2e60*/  @!P0 BRA `(.L_x_240) ;  /* 0xffffed4000008947 */ /* 0x000fea000383ffff */
.L_x_229:
[----:B------:R-:W-:Y:S02]  /*2e70*/  UIADD3 UR7, UR7, 0x1, URZ ;  /* 0x0000000107077890 */ /* 0x000fe4000fffe03f */
[----:B------:R-:W-:Y:S02]  /*2e80*/  ULDC UR4, c[0x0][0x17c] ;  /* 0x00005f0000047ab9 */ /* 0x000fe40000000800 */
[----:B------:R-:W-:-:S06]  /*2e90*/  UISETP.GE.AND UP0, UPT, UR7, UR4, UPT ;  /* 0x000000040700728c */ /* 0x000fcc000bf06270 */
[----:B------:R-:W-:-:S12]  /*2ea0*/  PLOP3.LUT P0, PT, PT, PT, UP0, 0x80, 0x0 ;  /* 0x000000000000781c */ /* 0x000fd80003f0f008 */
[----:B------:R-:W-:Y:S05]  /*2eb0*/  @!P0 BRA `(.L_x_241) ;  /* 0xffffea6000008947 */ /* 0x000fea000383ffff */
.L_x_228:
        /* <DEDUP_REMOVED lines=48> */
.L_x_246:
[----:B------:R-:W-:Y:S05]  /*31c0*/  BSYNC B0 ;  /* 0x0000000000007941 */ /* 0x000fea0003800000 */
.L_x_245:
[----:B-1----:R-:W-:Y:S01]  /*31d0*/  IADD3 R21, R74, 0x1, RZ ;  /* 0x000000014a157810 */ /* 0x002fe20007ffe0ff */
        /* <DEDUP_REMOVED lines=40> */
.L_x_248:
[----:B------:R-:W-:Y:S05]  /*3460*/  BSYNC B0 ;  /* 0x0000000000007941 */ /* 0x000fea0003800000 */
.L_x_247:
        /* <DEDUP_REMOVED lines=9> */
[----:B-1----:R-:W-:Y:S01]  /*3500*/  IMAD.SHL.U32 R19, R68, 0x20, RZ ;  /* 0x0000002044137824 */ /* 0x002fe200078e00ff */
        /* <DEDUP_REMOVED lines=31> */
.L_x_250:
[----:B------:R-:W-:Y:S05]  /*3700*/  BSYNC B0 ;  /* 0x0000000000007941 */ /* 0x000fea0003800000 */
.L_x_249:
[----:B------:R-:W-:-:S04]  /*3710*/  IADD3 R0, R74, 0x3, RZ ;  /* 0x000000034a007810 */ /* 0x000fc80007ffe0ff */
[----:B------:R-:W-:-:S12]  /*3720*/  ISETP.GE.AND P0, PT, R0, c[0x0][0x178], PT ;  /* 0x00005e0000007a0c */ /* 0x000fd80003f06270 */
[----:B------:R-:W-:Y:S05]  /*3730*/  @P0 BRA `(.L_x_243) ;  /* 0x0000091000000947 */ /* 0x000fea0003800000 */
[----:B-1----:R-:W-:Y:S01]  /*3740*/  SHF.R.S32.HI R21, RZ, 0x1f, R0 ;  /* 0x0000001fff157819 */ /* 0x002fe20000011400 */
        /* <DEDUP_REMOVED lines=36> */
.L_x_244:
        /* <DEDUP_REMOVED lines=12> */
[--C-:B------:R-:W-:Y:S01]  /*3a50*/  IADD3 R17, P1, P0, R17, R21, R18.reuse ;  /* 0x0000001511117210 */ /* 0x100fe2000783e012 */
[----:B------:R-:W-:Y:S01]  /*3a60*/  IMAD R22, R19, c[0x0][0x1fc], RZ ;  /* 0x00007f0013167a24 */ /* 0x000fe200078e02ff */
[----:B------:R-:W-:Y:S01]  /*3a70*/  SHF.R.S32.HI R21, RZ, 0x1f, R21 ;  /* 0x0000001fff157819 */ /* 0x000fe20000011415 */
[----:B------:R-:W-:Y:S01]  /*3a80*/  IMAD.IADD R23, R74, 0x1, -R23 ;  /* 0x000000014a177824 */ /* 0x000fe200078e0a17 */
[----:B------:R-:W-:Y:S01]  /*3a90*/  SHF.R.S32.HI R18, RZ, 0x1f, R18 ;  /* 0x0000001fff127819 */ /* 0x000fe20000011412 */
[----:B------:R-:W-:-:S03]  /*3aa0*/  IMAD R19, R0, c[0x0][0x208], RZ ;  /* 0x0000820000137a24 */ /* 0x000fc600078e02ff */
        /* <DEDUP_REMOVED lines=8> */
.L_x_252:
[----:B------:R-:W-:Y:S05]  /*3b30*/  BSYNC B0 ;  /* 0x0000000000007941 */ /* 0x000fea0003800000 */
.L_x_251:
[----:B------:R-:W-:Y:S01]  /*3b40*/  IADD3 R22, R74, 0x1, RZ ;  /* 0x000000014a167810 */ /* 0x000fe20007ffe0ff */
[----:B------:R-:W-:Y:S01]  /*3b50*/  BMOV.32.CLEAR RZ, B0 ;  /* 0x0000000000ff7355 */ /* 0x000fe20000100000 */
[----:B------:R-:W-:Y:S02]  /*3b60*/  BSSY B0, `(.L_x_253) ;  /* 0x0000019000007945 */ /* 0x000fe40003800000 */
[----:B------:R-:W-:-:S12]  /*3b70*/  ISETP.GE.AND P0, PT, R22, c[0x0][0x178], PT ;  /* 0x00005e0016007a0c */ /* 0x000fd80003f06270 */
[----:B------:R-:W-:Y:S05]  /*3b80*/  @P0 BRA `(.L_x_254) ;  /* 0x0000016000000947 */ /* 0x000fea0003800000 */
[----:B-1----:R-:W-:Y:S01]  /*3b90*/  SHF.R.S32.HI R21, RZ, 0x1f, R22 ;  /* 0x0000001fff157819 */ /* 0x002fe20000011416 */
        /* <DEDUP_REMOVED lines=21> */
.L_x_254:
[----:B------:R-:W-:Y:S05]  /*3cf0*/  BSYNC B0 ;  /* 0x0000000000007941 */ /* 0x000fea0003800000 */
.L_x_253:
[----:B-1----:R-:W-:Y:S01]  /*3d00*/  IADD3 R21, R74, 0x2, RZ ;  /* 0x000000024a157810 */ /* 0x002fe20007ffe0ff */
        /* <DEDUP_REMOVED lines=26> */
.L_x_256:
[----:B------:R-:W-:Y:S05]  /*3eb0*/  BSYNC B0 ;  /* 0x0000000000007941 */ /* 0x000fea0003800000 */
.L_x_255:
[----:B-1----:R-:W-:-:S04]  /*3ec0*/  IADD3 R3, R74, 0x3, RZ ;  /* 0x000000034a037810 */ /* 0x002fc80007ffe0ff */
        /* <DEDUP_REMOVED lines=24> */
.L_x_243:
[----:B------:R-:W-:Y:S05]  /*4050*/  BSYNC B1 ;  /* 0x0000000000017941 */ /* 0x000fea0003800000 */
.L_x_242:
        /* <DEDUP_REMOVED lines=12> */
[----:B-1----:R-:W-:Y:S01]  /*4120*/  SHF.R.S32.HI R3, RZ, 0x1f, R74 ;  /* 0x0000001fff037819 */ /* 0x002fe2000001144a */
        /* <DEDUP_REMOVED lines=35> */
.L_x_261:
[----:B------:R-:W-:Y:S05]  /*4360*/  BSYNC B0 ;  /* 0x0000000000007941 */ /* 0x000fea0003800000 */
.L_x_260:
[----:B------:R-:W-:Y:S01]  /*4370*/  IADD3 R20, R74, 0x1, RZ ;  /* 0x000000014a147810 */ /* 0x000fe20007ffe0ff */
[----:B------:R-:W-:Y:S01]  /*4380*/  BMOV.32.CLEAR RZ, B0 ;  /* 0x0000000000ff7355 */ /* 0x000fe20000100000 */
[----:B------:R-:W-:Y:S02]  /*4390*/  BSSY B0, `(.L_x_262) ;  /* 0x0000027000007945 */ /* 0x000fe40003800000 */
        /* <DEDUP_REMOVED lines=38> */
.L_x_263:
[----:B------:R-:W-:Y:S05]  /*4600*/  BSYNC B0 ;  /* 0x0000000000007941 */ /* 0x000fea0003800000 */
.L_x_262:
        /* <DEDUP_REMOVED lines=41> */
.L_x_265:
[----:B------:R-:W-:Y:S05]  /*48a0*/  BSYNC B0 ;  /* 0x0000000000007941 */ /* 0x000fea0003800000 */
.L_x_264:
[----:B------:R-:W-:-:S04]  /*48b0*/  IADD3 R0, R74, 0x3, RZ ;  /* 0x000000034a007810 */ /* 0x000fc80007ffe0ff */
        /* <DEDUP_REMOVED lines=8> */
[----:B-1----:R-:W-:Y:S02]  /*4940*/  SHF.R.S32.HI R4, RZ, 0x5, R17 ;  /* 0x00000005ff047819 */ /* 0x002fe40000011411 */
        /* <DEDUP_REMOVED lines=30> */
.L_x_259:
[----:B------:R-:W-:Y:S01]  /*4b30*/  ISETP.GE.AND P0, PT, R74, c[0x0][0x178], PT ;  /* 0x00005e004a007a0c */ /* 0x000fe20003f06270 */
[----:B------:R-:W-:Y:S01]  /*4b40*/  BMOV.32.CLEAR RZ, B0 ;  /* 0x0000000000ff7355 */ /* 0x000fe20000100000 */
[----:B------:R-:W-:Y:S10]  /*4b50*/  BSSY B0, `(.L_x_266) ;  /* 0x0000018000007945 */ /* 0x000ff40003800000 */
[----:B------:R-:W-:Y:S05]  /*4b60*/  @P0 BRA `(.L_x_267) ;  /* 0x0000016000000947 */ /* 0x000fea0003800000 */
[----:B-1----:R-:W-:Y:S01]  /*4b70*/  SHF.R.S32.HI R19, RZ, 0x1f, R74 ;  /* 0x0000001fff137819 */ /* 0x002fe2000001144a */
        /* <DEDUP_REMOVED lines=21> */
.L_x_267:
[----:B------:R-:W-:Y:S05]  /*4cd0*/  BSYNC B0 ;  /* 0x0000000000007941 */ /* 0x000fea0003800000 */
.L_x_266:
        /* <DEDUP_REMOVED lines=27> */
.L_x_269:
[----:B------:R-:W-:Y:S05]  /*4e90*/  BSYNC B0 ;  /* 0x0000000000007941 */ /* 0x000fea0003800000 */
.L_x_268:
[----:B------:R-:W-:Y:S01]  /*4ea0*/  IADD3 R17, R74, 0x2, RZ ;  /* 0x000000024a117810 */ /* 0x000fe20007ffe0ff */
[----:B------:R-:W-:Y:S01]  /*4eb0*/  BMOV.32.CLEAR RZ, B0 ;  /* 0x0000000000ff7355 */ /* 0x000fe20000100000 */
[----:B------:R-:W-:Y:S02]  /*4ec0*/  BSSY B0, `(.L_x_270) ;  /* 0x0000019000007945 */ /* 0x000fe40003800000 */
[----:B------:R-:W-:-:S12]  /*4ed0*/  ISETP.GE.AND P0, PT, R17, c[0x0][0x178], PT ;  /* 0x00005e0011007a0c */ /* 0x000fd80003f06270 */
[----:B------:R-:W-:Y:S05]  /*4ee0*/  @P0 BRA `(.L_x_271) ;  /* 0x0000016000000947 */ /* 0x000fea0003800000 */
[----:B------:R-:W-:Y:S01]  /*4ef0*/  SHF.R.S32.HI R6, RZ, 0x1f, R17 ;  /* 0x0000001fff067819 */ /* 0x000fe20000011411 */
[----:B------:R-:W-:Y:S02]  /*4f00*/  IMAD.SHL.U32 R0, R69, 0x20, RZ ;  /* 0x0000002045007824 */ /* 0x000fe400078e00ff */
[----:B-1----:R-:W-:Y:S01]  /*4f10*/  IMAD R5, R79, c[0x0][0x1f8], RZ ;  /* 0x00007e004f057a24 */ /* 0x002fe200078e02ff */
        /* <DEDUP_REMOVED lines=19> */
.L_x_271:
[----:B------:R-:W-:Y:S05]  /*5050*/  BSYNC B0 ;  /* 0x0000000000007941 */ /* 0x000fea0003800000 */
.L_x_270:
        /* <DEDUP_REMOVED lines=25> */
.L_x_258:
[----:B------:R-:W-:Y:S05]  /*51f0*/  BSYNC B1 ;  /* 0x0000000000017941 */ /* 0x000fea0003800000 */
.L_x_257:
        /* <DEDUP_REMOVED lines=48> */
.L_x_276:
[----:B------:R-:W-:Y:S05]  /*5500*/  BSYNC B0 ;  /* 0x0000000000007941 */ /* 0x000fea0003800000 */
.L_x_275:
        /* <DEDUP_REMOVED lines=41> */
.L_x_278:
[----:B------:R-:W-:Y:S05]  /*57a0*/  BSYNC B0 ;  /* 0x0000000000007941 */ /* 0x000fea0003800000 */
.L_x_277:
[----:B------:R-:W-:Y:S01]  /*57b0*/  IADD3 R9, R74, 0x2, RZ ;  /* 0x000000024a097810 */ /* 0x000fe20007ffe0ff */
[----:B------:R-:W-:Y:S01]  /*57c0*/  BMOV.32.CLEAR RZ, B0 ;  /* 0x0000000000ff7355 */ /* 0x000fe20000100000 */
[----:B------:R-:W-:Y:S02]  /*57d0*/  BSSY B0, `(.L_x_279) ;  /* 0x0000027000007945 */ /* 0x000fe40003800000 */
[----:B------:R-:W-:-:S12]  /*57e0*/  ISETP.GE.AND P0, PT, R9, c[0x0][0x178], PT ;  /* 0x00005e0009007a0c */ /* 0x000fd80003f06270 */
[----:B------:R-:W-:Y:S05]  /*57f0*/  @P0 BRA `(.L_x_280) ;  /* 0x0000024000000947 */ /* 0x000fea0003800000 */
[----:B------:R-:W-:Y:S01]  /*5800*/  SHF.R.S32.HI R8, RZ, 0x1f, R9 ;  /* 0x0000001fff087819 */ /* 0x000fe20000011409 */
[----:B------:R-:W-:Y:S02]  /*5810*/  IMAD R0, R77, c[0x0][0x1e0], RZ ;  /* 0x000078004d007a24 */ /* 0x000fe400078e02ff */
[----:B-1----:R-:W-:Y:S01]  /*5820*/  IMAD R2, R78, c[0x0][0x1e8], RZ ;  /* 0x00007a004e027a24 */ /* 0x002fe200078e02ff */
        /* <DEDUP_REMOVED lines=33> */
.L_x_280:
[----:B------:R-:W-:Y:S05]  /*5a40*/  BSYNC B0 ;  /* 0x0000000000007941 */ /* 0x000fea0003800000 */
.L_x_279:
[----:B------:R-:W-:-:S04]  /*5a50*/  IADD3 R0, R74, 0x3, RZ ;  /* 0x000000034a007810 */ /* 0x000fc80007ffe0ff */
[----:B------:R-:W-:-:S12]  /*5a60*/  ISETP.GE.AND P0, PT, R0, c[0x0][0x178], PT ;  /* 0x00005e0000007a0c */ /* 0x000fd80003f06270 */
[----:B------:R-:W-:Y:S05]  /*5a70*/  @P0 BRA `(.L_x_273) ;  /* 0x0000091000000947 */ /* 0x000fea0003800000 */
[----:B------:R-:W-:Y:S01]  /*5a80*/  SHF.R.S32.HI R9, RZ, 0x1f, R0 ;  /* 0x0000001fff097819 */ /* 0x000fe20000011400 */
[----:B-1----:R-:W-:Y:S02]  /*5a90*/  IMAD R2, R77, c[0x0][0x1e0], RZ ;  /* 0x000078004d027a24 */ /* 0x002fe400078e02ff */
        /* <DEDUP_REMOVED lines=35> */
.L_x_274:
        /* <DEDUP_REMOVED lines=26> */
.L_x_282:
[----:B------:R-:W-:Y:S05]  /*5e70*/  BSYNC B0 ;  /* 0x0000000000007941 */ /* 0x000fea0003800000 */
.L_x_281:
        /* <DEDUP_REMOVED lines=27> */
.L_x_284:
[----:B------:R-:W-:Y:S05]  /*6030*/  BSYNC B0 ;  /* 0x0000000000007941 */ /* 0x000fea0003800000 */
.L_x_283:
        /* <DEDUP_REMOVED lines=27> */
.L_x_286:
[----:B------:R-:W-:Y:S05]  /*61f0*/  BSYNC B0 ;  /* 0x0000000000007941 */ /* 0x000fea0003800000 */
.L_x_285:
        /* <DEDUP_REMOVED lines=25> */
.L_x_273:
[----:B------:R-:W-:Y:S05]  /*6390*/  BSYNC B1 ;  /* 0x0000000000017941 */ /* 0x000fea0003800000 */
.L_x_272:
        /* <DEDUP_REMOVED lines=46> */
.L_x_289:
[----:B------:R-:W-:Y:S05]  /*6680*/  BSYNC B0 ;  /* 0x0000000000007941 */ /* 0x000fea0003800000 */
.L_x_288:
        /* <DEDUP_REMOVED lines=41> */
.L_x_291:
[----:B------:R-:W-:Y:S05]  /*6920*/  BSYNC B0 ;  /* 0x0000000000007941 */ /* 0x000fea0003800000 */
.L_x_290:
        /* <DEDUP_REMOVED lines=41> */
.L_x_293:
[----:B------:R-:W-:Y:S05]  /*6bc0*/  BSYNC B0 ;  /* 0x0000000000007941 */ /* 0x000fea0003800000 */
.L_x_292:
[----:B------:R-:W-:-:S04]  /*6bd0*/  IADD3 R74, R74, 0x3, RZ ;  /* 0x000000034a4a7810 */ /* 0x000fc80007ffe0ff */
[----:B------:R-:W-:-:S12]  /*6be0*/  ISETP.GE.AND P0, PT, R74, c[0x0][0x178], PT ;  /* 0x00005e004a007a0c */ /* 0x000fd80003f06270 */
[----:B------:R-:W-:Y:S05]  /*6bf0*/  @P0 EXIT ;  /* 0x000000000000094d */ /* 0x000fea0003800000 */
        /* <DEDUP_REMOVED lines=37> */
.L_x_287:
        /* <DEDUP_REMOVED lines=26> */
.L_x_295:
[----:B------:R-:W-:Y:S05]  /*6ff0*/  BSYNC B0 ;  /* 0x0000000000007941 */ /* 0x000fea0003800000 */
.L_x_294:
        /* <DEDUP_REMOVED lines=27> */
.L_x_297:
[----:B------:R-:W-:Y:S05]  /*71b0*/  BSYNC B0 ;  /* 0x0000000000007941 */ /* 0x000fea0003800000 */
.L_x_296:
        /* <DEDUP_REMOVED lines=27> */
.L_x_299:
[----:B------:R-:W-:Y:S05]  /*7370*/  BSYNC B0 ;  /* 0x0000000000007941 */ /* 0x000fea0003800000 */
.L_x_298:
[----:B-1----:R-:W-:-:S04]  /*7380*/  IADD3 R3, R74, 0x3, RZ ;  /* 0x000000034a037810 */ /* 0x002fc80007ffe0ff */
[----:B------:R-:W-:-:S12]  /*7390*/  ISETP.GE.AND P0, PT, R3, c[0x0][0x178], PT ;  /* 0x00005e0003007a0c */ /* 0x000fd80003f06270 */
[----:B------:R-:W-:Y:S05]  /*73a0*/  @P0 EXIT ;  /* 0x000000000000094d */ /* 0x000fea0003800000 */
        /* <DEDUP_REMOVED lines=23> */
        .weak           $__internal_3_$__cuda_sm20_div_s64
        .type           $__internal_3_$__cuda_sm20_div_s64,@function
        .size           $__internal_3_$__cuda_sm20_div_s64,(.L_x_654 - $__internal_3_$__cuda_sm20_div_s64)
$__internal_3_$__cuda_sm20_div_s64:
        /* <DEDUP_REMOVED lines=10> */
[C---:B------:R-:W-:Y:S01]  /*75c0*/  IMAD R3, R12.reuse, R15, R5 ;  /* 0x0000000f0c037224 */ /* 0x040fe200078e0205 */
[----:B------:R-:W-:Y:S01]  /*75d0*/  IADD3 R5, P0, RZ, -R4, RZ ;  /* 0x80000004ff057210 */ /* 0x000fe20007f1e0ff */
[----:B------:R-:W-:Y:S02]  /*75e0*/  IMAD.MOV.U32 R21, RZ, RZ, R12 ;  /* 0x000000ffff157224 */ /* 0x000fe400078e000c */
[----:B------:R-:W-:Y:S02]  /*75f0*/  IMAD R3, R13, R14, R3 ;  /* 0x0000000e0d037224 */ /* 0x000fe400078e0203 */
[----:B------:R-:W-:-:S04]  /*7600*/  IMAD.HI.U32 R20, R12, R5, RZ ;  /* 0x000000050c147227 */ /* 0x000fc800078e00ff */
[----:B------:R-:W-:-:S04]  /*7610*/  IMAD.X R3, RZ, RZ, ~R3, P0 ;  /* 0x000000ffff037224 */ /* 0x000fc800000e0e03 */
[----:B------:R-:W-:-:S04]  /*7620*/  IMAD.WIDE.U32 R20, P2, R12, R3, R20 ;  /* 0x000000030c147225 */ /* 0x000fc80007840014 */
[C---:B------:R-:W-:Y:S02]  /*7630*/  IMAD R2, R13.reuse, R3, RZ ;  /* 0x000000030d027224 */ /* 0x040fe400078e02ff */
[----:B------:R-:W-:-:S04]  /*7640*/  IMAD.HI.U32 R5, P1, R13, R5, R20 ;  /* 0x000000050d057227 */ /* 0x000fc80007820014 */
[----:B------:R-:W-:Y:S01]  /*7650*/  IMAD.HI.U32 R3, R13, R3, RZ ;  /* 0x000000030d037227 */ /* 0x000fe200078e00ff */
[----:B------:R-:W-:-:S03]  /*7660*/  IADD3 R21, P0, R2, R5, RZ ;  /* 0x0000000502157210 */ /* 0x000fc60007f1e0ff */
[----:B------:R-:W-:Y:S02]  /*7670*/  IMAD.X R3, R3, 0x1, R13, P2 ;  /* 0x0000000103037824 */ /* 0x000fe400010e060d */
[----:B------:R-:W-:-:S03]  /*7680*/  IMAD.WIDE.U32 R12, R21, R14, RZ ;  /* 0x0000000e150c7225 */ /* 0x000fc600078e00ff */
[----:B------:R-:W-:Y:S01]  /*7690*/  IADD3.X R5, RZ, RZ, R3, P0, P1 ;  /* 0x000000ffff057210 */ /* 0x000fe200007e2403 */
[----:B------:R-:W-:Y:S01]  /*76a0*/  IMAD R2, R21, R15, R13 ;  /* 0x0000000f15027224 */ /* 0x000fe200078e020d */
[----:B------:R-:W-:Y:S01]  /*76b0*/  IADD3 R4, P0, RZ, -R12, RZ ;  /* 0x8000000cff047210 */ /* 0x000fe20007f1e0ff */
[----:B------:R-:W-:Y:S01]  /*76c0*/  IMAD.MOV.U32 R13, RZ, RZ, RZ ;  /* 0x000000ffff0d7224 */ /* 0x000fe200078e00ff */
[----:B------:R-:W-:Y:S01]  /*76d0*/  IADD3 R3, P1, RZ, -R0, RZ ;  /* 0x80000000ff037210 */ /* 0x000fe20007f3e0ff */
[----:B------:R-:W-:Y:S02]  /*76e0*/  IMAD R2, R5, R14, R2 ;  /* 0x0000000e05027224 */ /* 0x000fe400078e0202 */
[----:B------:R-:W-:-:S04]  /*76f0*/  IMAD.HI.U32 R20, R21, R4, RZ ;  /* 0x0000000415147227 */ /* 0x000fc800078e00ff */
[----:B------:R-:W-:Y:S01]  /*7700*/  IMAD.X R2, RZ, RZ, ~R2, P0 ;  /* 0x000000ffff027224 */ /* 0x000fe200000e0e02 */
[----:B------:R-:W-:Y:S01]  /*7710*/  ISETP.GE.AND P0, PT, R9, RZ, PT ;  /* 0x000000ff0900720c */ /* 0x000fe20003f06270 */
[----:B------:R-:W-:Y:S02]  /*7720*/  IMAD.X R6, RZ, RZ, ~R9, P1 ;  /* 0x000000ffff067224 */ /* 0x000fe400008e0e09 */
[----:B------:R-:W-:Y:S01]  /*7730*/  IMAD.WIDE.U32 R20, P4, R21, R2, R20 ;  /* 0x0000000215147225 */ /* 0x000fe20007880014 */
[----:B------:R-:W-:-:S05]  /*7740*/  SEL R3, R3, R0, !P0 ;  /* 0x0000000003037207 */ /* 0x000fca0004000000 */
[----:B------:R-:W-:-:S04]  /*7750*/  IMAD.HI.U32 R11, P3, R5, R4, R20 ;  /* 0x00000004050b7227 */ /* 0x000fc80007860014 */
[CC--:B------:R-:W-:Y:S02]  /*7760*/  IMAD R4, R5.reuse, R2.reuse, RZ ;  /* 0x0000000205047224 */ /* 0x0c0fe400078e02ff */
[----:B------:R-:W-:-:S03]  /*7770*/  IMAD.HI.U32 R2, R5, R2, RZ ;  /* 0x0000000205027227 */ /* 0x000fc600078e00ff */
[----:B------:R-:W-:Y:S01]  /*7780*/  IADD3 R4, P2, R4, R11, RZ ;  /* 0x0000000b04047210 */ /* 0x000fe20007f5e0ff */
[----:B------:R-:W-:Y:S01]  /*7790*/  IMAD.X R5, R2, 0x1, R5, P4 ;  /* 0x0000000102057824 */ /* 0x000fe200020e0605 */
[----:B------:R-:W-:-:S03]  /*77a0*/  SEL R2, R6, R9, !P0 ;  /* 0x0000000906027207 */ /* 0x000fc60004000000 */
[----:B------:R-:W-:Y:S01]  /*77b0*/  IMAD.HI.U32 R12, R4, R3, RZ ;  /* 0x00000003040c7227 */ /* 0x000fe200078e00ff */
[----:B------:R-:W-:-:S05]  /*77c0*/  IADD3.X R5, RZ, RZ, R5, P2, P3 ;  /* 0x000000ffff057210 */ /* 0x000fca00017e6405 */
        /* <DEDUP_REMOVED lines=16> */
[----:B------:R-:W-:-:S04]  /*78d0*/  ISETP.GE.U32.AND.EX P0, PT, R2, R15, PT, P0 ;  /* 0x0000000f0200720c */ /* 0x000fc80003f06100 */
[----:B------:R-:W-:Y:S01]  /*78e0*/  SEL R3, R4, R3, P0 ;  /* 0x0000000304037207 */ /* 0x000fe20000000000 */
[----:B------:R-:W-:Y:S01]  /*78f0*/  IMAD.X R4, RZ, RZ, R11, P1 ;  /* 0x000000ffff047224 */ /* 0x000fe200008e060b */
[----:B------:R-:W-:Y:S02]  /*7900*/  SEL R6, R6, R13, P0 ;  /* 0x0000000d06067207 */ /* 0x000fe40000000000 */
[----:B------:R-:W-:Y:S02]  /*7910*/  SEL R5, R5, R2, P0 ;  /* 0x0000000205057207 */ /* 0x000fe40000000000 */
[----:B------:R-:W-:Y:S02]  /*7920*/  ISETP.GE.U32.AND P2, PT, R3, R14, PT ;  /* 0x0000000e0300720c */ /* 0x000fe40003f46070 */
[----:B------:R-:W-:Y:S02]  /*7930*/  SEL R4, R4, R11, P0 ;  /* 0x0000000b04047207 */ /* 0x000fe40000000000 */
[----:B------:R-:W-:-:S02]  /*7940*/  IADD3 R3, P1, R6, 0x1, RZ ;  /* 0x0000000106037810 */ /* 0x000fc40007f3e0ff */
[----:B------:R-:W-:Y:S02]  /*7950*/  ISETP.GE.U32.AND.EX P0, PT, R5, R15, PT, P2 ;  /* 0x0000000f0500720c */ /* 0x000fe40003f06120 */
[----:B------:R-:W-:Y:S02]  /*7960*/  IADD3.X R5, RZ, R4, RZ, P1, !PT ;  /* 0x00000004ff057210 */ /* 0x000fe40000ffe4ff */
[----:B------:R-:W-:Y:S02]  /*7970*/  SEL R3, R3, R6, P0 ;  /* 0x0000000603037207 */ /* 0x000fe40000000000 */
[----:B------:R-:W-:Y:S02]  /*7980*/  SEL R5, R5, R4, P0 ;  /* 0x0000000405057207 */ /* 0x000fe40000000000 */
[----:B------:R-:W-:Y:S01]  /*7990*/  LOP3.LUT R2, R7, R9, RZ, 0x3c, !PT ;  /* 0x0000000907027212 */ /* 0x000fe200078e3cff */
[----:B------:R-:W-:Y:S01]  /*79a0*/  IMAD.MOV.U32 R9, RZ, RZ, 0x0 ;  /* 0x00000000ff097424 */ /* 0x000fe200078e00ff */
[----:B------:R-:W-:-:S02]  /*79b0*/  IADD3 R4, P1, RZ, -R3, RZ ;  /* 0x80000003ff047210 */ /* 0x000fc40007f3e0ff */
[----:B------:R-:W-:Y:S02]  /*79c0*/  ISETP.GE.AND P2, PT, R2, RZ, PT ;  /* 0x000000ff0200720c */ /* 0x000fe40003f46270 */
[----:B------:R-:W-:Y:S01]  /*79d0*/  ISETP.NE.U32.AND P0, PT, R10, RZ, PT ;  /* 0x000000ff0a00720c */ /* 0x000fe20003f05070 */
[----:B------:R-:W-:Y:S01]  /*79e0*/  IMAD.X R2, RZ, RZ, ~R5, P1 ;  /* 0x000000ffff027224 */ /* 0x000fe200008e0e05 */
[----:B------:R-:W-:Y:S02]  /*79f0*/  SEL R4, R4, R3, !P2 ;  /* 0x0000000304047207 */ /* 0x000fe40005000000 */
[----:B------:R-:W-:Y:S02]  /*7a00*/  ISETP.NE.AND.EX P0, PT, R7, RZ, PT, P0 ;  /* 0x000000ff0700720c */ /* 0x000fe40003f05300 */
[----:B------:R-:W-:Y:S02]  /*7a10*/  SEL R2, R2, R5, !P2 ;  /* 0x0000000502027207 */ /* 0x000fe40005000000 */
[----:B------:R-:W-:-:S02]  /*7a20*/  SEL R75, R4, 0xffffffff, P0 ;  /* 0xffffffff044b7807 */ /* 0x000fc40000000000 */
[----:B------:R-:W-:Y:S01]  /*7a30*/  SEL R2, R2, 0xffffffff, P0 ;  /* 0xffffffff02027807 */ /* 0x000fe20000000000 */
[----:B------:R-:W-:Y:S07]  /*7a40*/  RET.REL.NODEC R8 `(_ZN7cutlass9reference6device6kernel11Conv2dFpropIaNS_6layout12TensorNCxHWxILi32EEEaNS4_12TensorCxRSKxILi32EEEiS6_iiNS_16NumericConverterIiiLNS_15FloatRoundStyleE2EEENS_12multiply_addIiiiEELi4ELi4ELi16ELi8EEEvNS_4conv17Conv2dProblemSizeENS_9TensorRefIT_T0_EENSG_IT1_T2_EENSG_IT3_T4_EESP_T5_SQ_) ;  /* 0xffff85b008007950 */ /* 0x000fee0003c3ffff */
.L_x_300:
[----:B------:R-:W-:-:S00]  /*7a50*/  BRA `(.L_x_300) ;  /* 0xfffffff000007947 */ /* 0x000fc0000383ffff */
[----:B------:R-:W-:-:S00]  /*7a60*/  NOP ;  /* 0x0000000000007918 */ /* 0x000fc00000000000 */
[----:B------:R-:W-:-:S00]  /*7a70*/  NOP ;  /* 0x0000000000007918 */ /* 0x000fc00000000000 */
.L_x_654:


//--------------------- .text._ZN7cutlass9reference6device6kernel13TensorForEachINS1_6detail14TensorReLuFuncIaNS_6layout12TensorNCxHWxILi32EEEEELi4ENS9_6ParamsEEEvNS_5CoordIXT0_EilEET1_ --------------------------
	.section	.text._ZN7cutlass9reference6device6kernel13TensorForEachINS1_6detail14TensorReLuFuncIaNS_6layout12TensorNCxHWxILi32EEEEELi4ENS9_6ParamsEEEvNS_5CoordIXT0_EilEET1_,"ax",@progbits
	.sectioninfo	@"SHI_REGISTERS=23"
	.align	128
        .global         _ZN7cutlass9reference6device6kernel13TensorForEachINS1_6detail14TensorReLuFuncIaNS_6layout12TensorNCxHWxILi32EEEEELi4ENS9_6ParamsEEEvNS_5CoordIXT0_EilEET1_
        .type           _ZN7cutlass9reference6device6kernel13TensorForEachINS1_6detail14TensorReLuFuncIaNS_6layout12TensorNCxHWxILi32EEEEELi4ENS9_6ParamsEEEvNS_5CoordIXT0_EilEET1_,@function
        .size           _ZN7cutlass9reference6device6kernel13TensorForEachINS1_6detail14TensorReLuFuncIaNS_6layout12TensorNCxHWxILi32EEEEELi4ENS9_6ParamsEEEvNS_5CoordIXT0_EilEET1_,(.L_x_655 - _ZN7cutlass9reference6device6kernel13TensorForEachINS1_6detail14TensorReLuFuncIaNS_6layout12TensorNCxHWxILi32EEEEELi4ENS9_6ParamsEEEvNS_5CoordIXT0_EilEET1_)
        .other          _ZN7cutlass9reference6device6kernel13TensorForEachINS1_6detail14TensorReLuFuncIaNS_6layout12TensorNCxHWxILi32EEEEELi4ENS9_6ParamsEEEvNS_5CoordIXT0_EilEET1_,@"STO_CUDA_ENTRY STV_DEFAULT"
_ZN7cutlass9reference6device6kernel13TensorForEachINS1_6detail14TensorReLuFuncIaNS_6layout12TensorNCxHWxILi32EEEEELi4ENS9_6ParamsEEEvNS_5CoordIXT0_EilEET1_:
.text._ZN7cutlass9reference6device6kernel13TensorForEachINS1_6detail14TensorReLuFuncIaNS_6layout12TensorNCxHWxILi32EEEEELi4ENS9_6ParamsEEEvNS_5CoordIXT0_EilEET1_:
[----:B------:R-:W-:Y:S02]  /*0000*/  IMAD.MOV.U32 R1, RZ, RZ, c[0x0][0x28] ;  /* 0x00000a00ff017624 */ /* 0x000fe400078e00ff */
[----:B------:R-:W-:Y:S01]  /*0010*/  ULDC.64 UR14, c[0x0][0x160] ;  /* 0x00005800000e7ab9 */ /* 0x000fe20000000a00 */
[----:B------:R-:W0:Y:S01]  /*0020*/  S2R R0, SR_CTAID.X ;  /* 0x0000000000007919 */ /* 0x000e220000002500 */
[----:B------:R-:W-:Y:S02]  /*0030*/  UIMAD.WIDE UR4, UR15, UR14, URZ ;  /* 0x0000000e0f0472a5 */ /* 0x000fe4000f8e023f */
[----:B------:R-:W-:Y:S01]  /*0040*/  ULDC.64 UR10, c[0x0][0x168] ;  /* 0x00005a00000a7ab9 */ /* 0x000fe20000000a00 */
[----:B------:R-:W0:Y:S01]  /*0050*/  S2R R3, SR_TID.X ;  /* 0x0000000000037919 */ /* 0x000e220000002100 */
[----:B------:R-:W-:Y:S02]  /*0060*/  USHF.R.S32.HI UR8, URZ, 0x1f, UR10 ;  /* 0x0000001f3f087899 */ /* 0x000fe4000801140a */
[----:B------:R-:W-:Y:S02]  /*0070*/  UIMAD UR5, UR5, UR10, URZ ;  /* 0x0000000a050572a4 */ /* 0x000fe4000f8e023f */
[----:B------:R-:W-:-:S02]  /*0080*/  UIMAD.WIDE.U32 UR6, UR4, UR10, URZ ;  /* 0x0000000a040672a5 */ /* 0x000fc4000f8e003f */
[----:B------:R-:W-:Y:S02]  /*0090*/  UIMAD UR4, UR4, UR8, UR5 ;  /* 0x00000008040472a4 */ /* 0x000fe4000f8e0205 */
[----:B------:R-:W-:Y:S02]  /*00a0*/  USHF.R.S32.HI UR18, URZ, 0x1f, UR11 ;  /* 0x0000001f3f127899 */ /* 0x000fe4000801140b */
[----:B------:R-:W-:-:S04]  /*00b0*/  UIADD3 UR4, UR7, UR4, URZ ;  /* 0x0000000407047290 */ /* 0x000fc8000fffe03f */
[----:B------:R-:W-:Y:S02]  /*00c0*/  UIMAD UR7, UR4, UR11, URZ ;  /* 0x0000000b040772a4 */ /* 0x000fe4000f8e023f */
[----:B------:R-:W-:Y:S02]  /*00d0*/  UIMAD.WIDE.U32 UR4, UR6, UR11, URZ ;  /* 0x0000000b060472a5 */ /* 0x000fe4000f8e003f */
[----:B------:R-:W-:-:S04]  /*00e0*/  UIMAD UR7, UR18, UR6, UR7 ;  /* 0x00000006120772a4 */ /* 0x000fc8000f8e0207 */
[----:B------:R-:W-:Y:S01]  /*00f0*/  UIADD3 UR13, UR5, UR7, URZ ;  /* 0x00000007050d7290 */ /* 0x000fe2000fffe03f */
[----:B0-----:R-:W-:-:S05]  /*0100*/  IMAD R0, R0, c[0x0][0x0], R3 ;  /* 0x0000000000007a24 */ /* 0x001fca00078e0203 */
[----:B------:R-:W-:Y:S01]  /*0110*/  IMAD.U32 R2, RZ, RZ, UR13 ;  /* 0x0000000dff027e24 */ /* 0x000fe2000f8e00ff */
[----:B------:R-:W-:-:S04]  /*0120*/  ISETP.LT.U32.AND P0, PT, R0, UR4, PT ;  /* 0x0000000400007c0c */ /* 0x000fc8000bf01070 */
[----:B------:R-:W-:-:S12]  /*0130*/  ISETP.GT.AND.EX P0, PT, R2, RZ, PT, P0 ;  /* 0x000000ff0200720c */ /* 0x000fd80003f04300 */
[----:B------:R-:W-:Y:S05]  /*0140*/  @!P0 EXIT ;  /* 0x000000000000894d */ /* 0x000fea0003800000 */
[----:B------:R-:W-:Y:S01]  /*0150*/  USHF.R.S32.HI UR6, URZ, 0x1f, UR15 ;  /* 0x0000001f3f067899 */ /* 0x000fe2000801140f */
[----:B------:R-:W-:Y:S01]  /*0160*/  IMAD.MOV.U32 R3, RZ, RZ, RZ ;  /* 0x000000ffff037224 */ /* 0x000fe200078e00ff */
[----:B------:R-:W-:Y:S02]  /*0170*/  ULDC.64 UR16, c[0x0][0x168] ;  /* 0x00005a0000107ab9 */ /* 0x000fe40000000a00 */
[----:B------:R-:W-:Y:S02]  /*0180*/  UIMAD UR9, UR6, UR16, URZ ;  /* 0x00000010060972a4 */ /* 0x000fe4000f8e023f */
[----:B------:R-:W-:Y:S02]  /*0190*/  ULDC UR11, c[0x0][0x164] ;  /* 0x00005900000b7ab9 */ /* 0x000fe40000000800 */
[----:B------:R-:W-:Y:S02]  /*01a0*/  UIMAD.WIDE.U32 UR6, UR15, UR16, URZ ;  /* 0x000000100f0672a5 */ /* 0x000fe4000f8e003f */
[----:B------:R-:W-:-:S02]  /*01b0*/  UIMAD UR9, UR8, UR11, UR9 ;  /* 0x0000000b080972a4 */ /* 0x000fc4000f8e0209 */
[----:B------:R-:W-:Y:S02]  /*01c0*/  UIMAD UR12, UR8, UR17, URZ ;  /* 0x00000011080c72a4 */ /* 0x000fe4000f8e023f */
[----:B------:R-:W-:Y:S02]  /*01d0*/  UIADD3 UR7, UR7, UR9, URZ ;  /* 0x0000000907077290 */ /* 0x000fe4000fffe03f */
[----:B------:R-:W-:Y:S02]  /*01e0*/  UIMAD UR14, UR18, UR16, UR12 ;  /* 0x00000010120e72a4 */ /* 0x000fe4000f8e020c */
[----:B------:R-:W-:Y:S02]  /*01f0*/  UIMAD UR7, UR7, UR17, URZ ;  /* 0x00000011070772a4 */ /* 0x000fe4000f8e023f */
[----:B------:R-:W-:Y:S02]  /*0200*/  UIMAD.WIDE.U32 UR10, UR10, UR17, URZ ;  /* 0x000000110a0a72a5 */ /* 0x000fe4000f8e003f */
[----:B------:R-:W-:-:S02]  /*0210*/  UIMAD.WIDE.U32 UR8, UR6, UR17, URZ ;  /* 0x00000011060872a5 */ /* 0x000fc4000f8e003f */
[----:B------:R-:W-:Y:S02]  /*0220*/  UIMAD UR12, UR18, UR6, UR7 ;  /* 0x00000006120c72a4 */ /* 0x000fe4000f8e0207 */
[----:B------:R-:W-:Y:S02]  /*0230*/  UIADD3 UR7, UR11, UR14, URZ ;  /* 0x0000000e0b077290 */ /* 0x000fe4000fffe03f */
[----:B------:R-:W-:Y:S02]  /*0240*/  UIADD3 UR12, UR9, UR12, URZ ;  /* 0x0000000c090c7290 */ /* 0x000fe4000fffe03f */
[----:B------:R-:W-:-:S04]  /*0250*/  ULDC.U8 UR14, c[0x0][0x198] ;  /* 0x00006600000e7ab9 */ /* 0x000fc80000000000 */
.L_x_312:
[----:B------:R-:W-:Y:S01]  /*0260*/  LOP3.LUT R2, R3, UR12, RZ, 0xfc, !PT ;  /* 0x0000000c03027c12 */ /* 0x000fe2000f8efcff */
[----:B------:R-:W-:Y:S01]  /*0270*/  BMOV.32.CLEAR RZ, B0 ;  /* 0x0000000000ff7355 */ /* 0x000fe20000100000 */
[----:B------:R-:W-:Y:S02]  /*0280*/  BSSY B0, `(.L_x_301) ;  /* 0x0000028000007945 */ /* 0x000fe40003800000 */
[----:B------:R-:W-:-:S12]  /*0290*/  ISETP.NE.U32.AND P0, PT, R2, RZ, PT ;  /* 0x000000ff0200720c */ /* 0x000fd80003f05070 */
[----:B------:R-:W-:Y:S05]  /*02a0*/  @!P0 BRA `(.L_x_302) ;  /* 0x0000010000008947 */ /* 0x000fea0003800000 */
[----:B------:R-:W-:Y:S01]  /*02b0*/  IMAD.U32 R14, RZ, RZ, UR8 ;  /* 0x00000008ff0e7e24 */ /* 0x000fe2000f8e00ff */
[----:B------:R-:W-:Y:S01]  /*02c0*/  MOV R10, 0x320 ;  /* 0x00000320000a7802 */ /* 0x000fe20000000f00 */
[----:B------:R-:W-:Y:S02]  /*02d0*/  IMAD.U32 R15, RZ, RZ, UR9 ;  /* 0x00000009ff0f7e24 */ /* 0x000fe4000f8e00ff */
[----:B------:R-:W-:Y:S02]  /*02e0*/  IMAD.MOV.U32 R8, RZ, RZ, R0 ;  /* 0x000000ffff087224 */ /* 0x000fe400078e0000 */
[----:B------:R-:W-:Y:S02]  /*02f0*/  IMAD.MOV.U32 R9, RZ, RZ, R3 ;  /* 0x000000ffff097224 */ /* 0x000fe400078e0003 */
[----:B------:R-:W-:-:S03]  /*0300*/  IMAD.U32 R12, RZ, RZ, UR12 ;  /* 0x0000000cff0c7e24 */ /* 0x000fc6000f8e00ff */
[----:B------:R-:W-:Y:S05]  /*0310*/  CALL.REL.NOINC `($__internal_4_$__cuda_sm20_div_s64) ;  /* 0x0000090000007944 */ /* 0x000fea0003c00000 */
[----:B------:R-:W-:Y:S02]  /*0320*/  IADD3 R6, P0, RZ, -R4, RZ ;  /* 0x80000004ff067210 */ /* 0x000fe40007f1e0ff */
[----:B------:R-:W-:-:S03]  /*0330*/  MOV R2, R0 ;  /* 0x0000000000027202 */ /* 0x000fc60000000f00 */
[----:B------:R-:W-:Y:S02]  /*0340*/  IMAD.X R5, RZ, RZ, ~R5, P0 ;  /* 0x000000ffff057224 */ /* 0x000fe400000e0e05 */
[----:B------:R-:W-:-:S04]  /*0350*/  IMAD.WIDE.U32 R8, R6, UR8, R2 ;  /* 0x0000000806087c25 */ /* 0x000fc8000f8e0002 */
[----:B------:R-:W-:Y:S02]  /*0360*/  IMAD R5, R5, UR8, RZ ;  /* 0x0000000805057c24 */ /* 0x000fe4000f8e02ff */
[----:B------:R-:W-:Y:S02]  /*0370*/  IMAD.MOV.U32 R2, RZ, RZ, R4 ;  /* 0x000000ffff027224 */ /* 0x000fe400078e0004 */
[----:B------:R-:W-:-:S04]  /*0380*/  IMAD R5, R6, UR12, R5 ;  /* 0x0000000c06057c24 */ /* 0x000fc8000f8e0205 */
[----:B------:R-:W-:Y:S01]  /*0390*/  IMAD.IADD R9, R9, 0x1, R5 ;  /* 0x0000000109097824 */ /* 0x000fe200078e0205 */
[----:B------:R-:W-:Y:S05]  /*03a0*/  BRA `(.L_x_303) ;  /* 0x0000015000007947 */ /* 0x000fea0003800000 */
.L_x_302:
[----:B------:R-:W0:Y:S01]  /*03b0*/  I2F.U32.RP R2, UR8 ;  /* 0x0000000800027d06 */ /* 0x000e220008209000 */
[----:B------:R-:W-:Y:S01]  /*03c0*/  ISETP.NE.U32.AND P2, PT, RZ, UR8, PT ;  /* 0x00000008ff007c0c */ /* 0x000fe2000bf45070 */
[----:B------:R-:W-:-:S06]  /*03d0*/  IMAD.MOV.U32 R9, RZ, RZ, RZ ;  /* 0x000000ffff097224 */ /* 0x000fcc00078e00ff */
[----:B0-----:R-:W0:Y:S02]  /*03e0*/  MUFU.RCP R2, R2 ;  /* 0x0000000200027308 */ /* 0x001e240000001000 */
[----:B0-----:R-:W-:-:S06]  /*03f0*/  IADD3 R4, R2, 0xffffffe, RZ ;  /* 0x0ffffffe02047810 */ /* 0x001fcc0007ffe0ff */
[----:B------:R0:W1:Y:S02]  /*0400*/  F2I.FTZ.U32.TRUNC.NTZ R5, R4 ;  /* 0x0000000400057305 */ /* 0x000064000021f000 */
[----:B0-----:R-:W-:Y:S02]  /*0410*/  IMAD.MOV.U32 R4, RZ, RZ, RZ ;  /* 0x000000ffff047224 */ /* 0x001fe400078e00ff */
[----:B-1----:R-:W-:-:S04]  /*0420*/  IMAD.MOV R7, RZ, RZ, -R5 ;  /* 0x000000ffff077224 */ /* 0x002fc800078e0a05 */
[----:B------:R-:W-:-:S04]  /*0430*/  IMAD R7, R7, UR8, RZ ;  /* 0x0000000807077c24 */ /* 0x000fc8000f8e02ff */
        /* <DEDUP_REMOVED lines=12> */
.L_x_303:
[----:B------:R-:W-:Y:S05]  /*0500*/  BSYNC B0 ;  /* 0x0000000000007941 */ /* 0x000fea0003800000 */
.L_x_301:
[----:B------:R-:W-:Y:S01]  /*0510*/  LOP3.LUT R4, R9, UR7, RZ, 0xfc, !PT ;  /* 0x0000000709047c12 */ /* 0x000fe2000f8efcff */
[----:B------:R-:W-:Y:S01]  /*0520*/  BMOV.32.CLEAR RZ, B0 ;  /* 0x0000000000ff7355 */ /* 0x000fe20000100000 */
[----:B------:R-:W-:Y:S02]  /*0530*/  BSSY B0, `(.L_x_304) ;  /* 0x0000026000007945 */ /* 0x000fe40003800000 */
[----:B------:R-:W-:-:S12]  /*0540*/  ISETP.NE.U32.AND P0, PT, R4, RZ, PT ;  /* 0x000000ff0400720c */ /* 0x000fd80003f05070 */
[----:B------:R-:W-:Y:S05]  /*0550*/  @!P0 BRA `(.L_x_305) ;  /* 0x000000d000008947 */ /* 0x000fea0003800000 */
[----:B------:R-:W-:Y:S01]  /*0560*/  MOV R14, UR10 ;  /* 0x0000000a000e7c02 */ /* 0x000fe20008000f00 */
[----:B------:R-:W-:Y:S01]  /*0570*/  IMAD.U32 R15, RZ, RZ, UR11 ;  /* 0x0000000bff0f7e24 */ /* 0x000fe2000f8e00ff */
[----:B------:R-:W-:Y:S01]  /*0580*/  MOV R10, 0x5b0 ;  /* 0x000005b0000a7802 */ /* 0x000fe20000000f00 */
[----:B------:R-:W-:-:S03]  /*0590*/  IMAD.U32 R12, RZ, RZ, UR7 ;  /* 0x00000007ff0c7e24 */ /* 0x000fc6000f8e00ff */
[----:B------:R-:W-:Y:S05]  /*05a0*/  CALL.REL.NOINC `($__internal_4_$__cuda_sm20_div_s64) ;  /* 0x0000067000007944 */ /* 0x000fea0003c00000 */
[----:B------:R-:W-:-:S05]  /*05b0*/  IADD3 R6, P0, RZ, -R4, RZ ;  /* 0x80000004ff067210 */ /* 0x000fca0007f1e0ff */
[----:B------:R-:W-:Y:S02]  /*05c0*/  IMAD.X R5, RZ, RZ, ~R5, P0 ;  /* 0x000000ffff057224 */ /* 0x000fe400000e0e05 */
[----:B------:R-:W-:-:S04]  /*05d0*/  IMAD.WIDE.U32 R8, R6, UR10, R8 ;  /* 0x0000000a06087c25 */ /* 0x000fc8000f8e0008 */
[----:B------:R-:W-:-:S04]  /*05e0*/  IMAD R5, R5, UR10, RZ ;  /* 0x0000000a05057c24 */ /* 0x000fc8000f8e02ff */
[----:B------:R-:W-:Y:S02]  /*05f0*/  IMAD R5, R6, UR7, R5 ;  /* 0x0000000706057c24 */ /* 0x000fe4000f8e0205 */
[----:B------:R-:W-:Y:S02]  /*0600*/  IMAD.MOV.U32 R6, RZ, RZ, R4 ;  /* 0x000000ffff067224 */ /* 0x000fe400078e0004 */
[----:B------:R-:W-:Y:S01]  /*0610*/  IMAD.IADD R9, R9, 0x1, R5 ;  /* 0x0000000109097824 */ /* 0x000fe200078e0205 */
[----:B------:R-:W-:Y:S05]  /*0620*/  BRA `(.L_x_306) ;  /* 0x0000016000007947 */ /* 0x000fea0003800000 */
.L_x_305:
        /* <DEDUP_REMOVED lines=22> */
.L_x_306:
[----:B------:R-:W-:Y:S05]  /*0790*/  BSYNC B0 ;  /* 0x0000000000007941 */ /* 0x000fea0003800000 */
.L_x_304:
        /* <DEDUP_REMOVED lines=8> */
[----:B------:R-:W-:Y:S05]  /*0820*/  CALL.REL.NOINC `($__internal_4_$__cuda_sm20_div_s64) ;  /* 0x000003f000007944 */ /* 0x000fea0003c00000 */
[----:B------:R-:W-:-:S04]  /*0830*/  IMAD.MOV R5, RZ, RZ, -R4 ;  /* 0x000000ffff057224 */ /* 0x000fc800078e0a04 */
[----:B------:R-:W-:Y:S01]  /*0840*/  IMAD R10, R5, c[0x0][0x16c], R8 ;  /* 0x00005b00050a7a24 */ /* 0x000fe200078e0208 */
[----:B------:R-:W-:Y:S05]  /*0850*/  BRA `(.L_x_309) ;  /* 0x0000014000007947 */ /* 0x000fea0003800000 */
.L_x_308:
[----:B------:R-:W0:Y:S01]  /*0860*/  I2F.U32.RP R7, c[0x0][0x16c] ;  /* 0x00005b0000077b06 */ /* 0x000e220000209000 */
[----:B------:R-:W-:-:S07]  /*0870*/  ISETP.NE.U32.AND P2, PT, RZ, c[0x0][0x16c], PT ;  /* 0x00005b00ff007a0c */ /* 0x000fce0003f45070 */
[----:B0-----:R-:W0:Y:S02]  /*0880*/  MUFU.RCP R7, R7 ;  /* 0x0000000700077308 */ /* 0x001e240000001000 */
[----:B0-----:R-:W-:-:S06]  /*0890*/  IADD3 R4, R7, 0xffffffe, RZ ;  /* 0x0ffffffe07047810 */ /* 0x001fcc0007ffe0ff */
[----:B------:R0:W1:Y:S02]  /*08a0*/  F2I.FTZ.U32.TRUNC.NTZ R5, R4 ;  /* 0x0000000400057305 */ /* 0x000064000021f000 */
[----:B0-----:R-:W-:Y:S01]  /*08b0*/  MOV R4, RZ ;  /* 0x000000ff00047202 */ /* 0x001fe20000000f00 */
        /* <DEDUP_REMOVED lines=14> */
.L_x_309:
[----:B------:R-:W-:Y:S05]  /*09a0*/  BSYNC B0 ;  /* 0x0000000000007941 */ /* 0x000fea0003800000 */
.L_x_307:
[----:B------:R-:W-:Y:S01]  /*09b0*/  ISETP.LT.AND P0, PT, R6, c[0x0][0x164], PT ;  /* 0x0000590006007a0c */ /* 0x000fe20003f01270 */
[----:B------:R-:W-:Y:S01]  /*09c0*/  BMOV.32.CLEAR RZ, B0 ;  /* 0x0000000000ff7355 */ /* 0x000fe20000100000 */
[----:B------:R-:W-:Y:S02]  /*09d0*/  BSSY B0, `(.L_x_310) ;  /* 0x000001c000007945 */ /* 0x000fe40003800000 */
[----:B------:R-:W-:-:S04]  /*09e0*/  ISETP.GE.OR P0, PT, R2, c[0x0][0x160], !P0 ;  /* 0x0000580002007a0c */ /* 0x000fc80004706670 */
[----:B------:R-:W-:-:S04]  /*09f0*/  ISETP.GE.OR P0, PT, R4, c[0x0][0x168], P0 ;  /* 0x00005a0004007a0c */ /* 0x000fc80000706670 */
[----:B------:R-:W-:-:S12]  /*0a00*/  ISETP.GE.OR P0, PT, R10, c[0x0][0x16c], P0 ;  /* 0x00005b000a007a0c */ /* 0x000fd80000706670 */
[----:B------:R-:W-:Y:S05]  /*0a10*/  @P0 BRA `(.L_x_311) ;  /* 0x0000017000000947 */ /* 0x000fea0003800000 */
[----:B------:R-:W-:Y:S01]  /*0a20*/  SHF.R.S32.HI R5, RZ, 0x1f, R10 ;  /* 0x0000001fff057819 */ /* 0x000fe2000001140a */
[----:B------:R-:W-:Y:S01]  /*0a30*/  IMAD R7, R6, c[0x0][0x178], RZ ;  /* 0x00005e0006077a24 */ /* 0x000fe200078e02ff */
[----:B------:R-:W-:Y:S01]  /*0a40*/  ULDC.64 UR16, c[0x0][0x170] ;  /* 0x00005c0000107ab9 */ /* 0x000fe20000000a00 */
[----:B------:R-:W-:Y:S01]  /*0a50*/  IMAD.SHL.U32 R4, R4, 0x20, RZ ;  /* 0x0000002004047824 */ /* 0x000fe200078e00ff */
[----:B------:R-:W-:Y:S01]  /*0a60*/  LEA.HI R5, R5, R10, RZ, 0x5 ;  /* 0x0000000a05057211 */ /* 0x000fe200078f28ff */
[----:B------:R-:W-:-:S03]  /*0a70*/  IMAD R6, R2, c[0x0][0x180], RZ ;  /* 0x0000600002067a24 */ /* 0x000fc600078e02ff */
[----:B------:R-:W-:Y:S02]  /*0a80*/  SHF.R.S32.HI R2, RZ, 0x5, R5 ;  /* 0x00000005ff027819 */ /* 0x000fe40000011405 */
[----:B------:R-:W-:Y:S02]  /*0a90*/  LOP3.LUT R5, R5, 0xffffffe0, RZ, 0xc0, !PT ;  /* 0xffffffe005057812 */ /* 0x000fe400078ec0ff */
[----:B------:R-:W-:Y:S01]  /*0aa0*/  SHF.R.S32.HI R8, RZ, 0x1f, R4 ;  /* 0x0000001fff087819 */ /* 0x000fe20000011404 */
[----:B------:R-:W-:Y:S01]  /*0ab0*/  IMAD R2, R2, c[0x0][0x17c], RZ ;  /* 0x00005f0002027a24 */ /* 0x000fe200078e02ff */
[--C-:B------:R-:W-:Y:S01]  /*0ac0*/  IADD3 R4, P0, P1, R4, R7, R6.reuse ;  /* 0x0000000704047210 */ /* 0x100fe2000791e006 */
[----:B------:R-:W-:Y:S01]  /*0ad0*/  IMAD.IADD R5, R10, 0x1, -R5 ;  /* 0x000000010a057824 */ /* 0x000fe200078e0a05 */
[----:B------:R-:W-:Y:S02]  /*0ae0*/  SHF.R.S32.HI R7, RZ, 0x1f, R7 ;  /* 0x0000001fff077819 */ /* 0x000fe40000011407 */
[----:B------:R-:W-:-:S04]  /*0af0*/  SHF.R.S32.HI R6, RZ, 0x1f, R6 ;  /* 0x0000001fff067819 */ /* 0x000fc80000011406 */
[----:B------:R-:W-:Y:S02]  /*0b00*/  IADD3.X R6, R8, R7, R6, P0, P1 ;  /* 0x0000000708067210 */ /* 0x000fe400007e2406 */
[--C-:B------:R-:W-:Y:S02]  /*0b10*/  IADD3 R4, P0, P1, R2, R4, R5.reuse ;  /* 0x0000000402047210 */ /* 0x100fe4000791e005 */
[----:B------:R-:W-:Y:S02]  /*0b20*/  SHF.R.S32.HI R5, RZ, 0x1f, R5 ;  /* 0x0000001fff057819 */ /* 0x000fe40000011405 */
[----:B------:R-:W-:-:S04]  /*0b30*/  SHF.R.S32.HI R2, RZ, 0x1f, R2 ;  /* 0x0000001fff027819 */ /* 0x000fc80000011402 */
[----:B------:R-:W-:-:S08]  /*0b40*/  IADD3.X R5, R2, R6, R5, P0, P1 ;  /* 0x0000000602057210 */ /* 0x000fd000007e2405 */
[----:B------:R-:W2:Y:S01]  /*0b50*/  LDG.E.S8.SYS R2, [R4.64+UR16] ;  /* 0x0000001004027981 */ /* 0x000ea2000c1ee300 */
[----:B------:R-:W-:-:S06]  /*0b60*/  UPRMT UR6, UR14, 0x8880, URZ ;  /* 0x000088800e067896 */ /* 0x000fcc000800003f */
[----:B--2---:R-:W-:-:S08]  /*0b70*/  IMNMX R7, R2, UR6, !PT ;  /* 0x0000000602077c17 */ /* 0x004fd0000f800200 */
[----:B------:R0:W-:Y:S02]  /*0b80*/  STG.E.U8.SYS [R4.64+UR16], R7 ;  /* 0x0000000704007986 */ /* 0x0001e4000c10e110 */
.L_x_311:
[----:B------:R-:W-:Y:S05]  /*0b90*/  BSYNC B0 ;  /* 0x0000000000007941 */ /* 0x000fea0003800000 */
.L_x_310:
[----:B------:R-:W-:-:S04]  /*0ba0*/  IMAD.MOV.U32 R2, RZ, RZ, c[0x0][0x0] ;  /* 0x00000000ff027624 */ /* 0x000fc800078e00ff */
[----:B0-----:R-:W-:-:S05]  /*0bb0*/  IMAD R5, R2, c[0x0][0xc], RZ ;  /* 0x0000030002057a24 */ /* 0x001fca00078e02ff */
[----:B------:R-:W-:-:S05]  /*0bc0*/  IADD3 R0, P0, R5, R0, RZ ;  /* 0x0000000005007210 */ /* 0x000fca0007f1e0ff */
[----:B------:R-:W-:Y:S01]  /*0bd0*/  IMAD.X R3, RZ, RZ, R3, P0 ;  /* 0x000000ffff037224 */ /* 0x000fe200000e0603 */
[----:B------:R-:W-:-:S04]  /*0be0*/  ISETP.GE.U32.AND P0, PT, R0, UR4, PT ;  /* 0x0000000400007c0c */ /* 0x000fc8000bf06070 */
[----:B------:R-:W-:-:S12]  /*0bf0*/  ISETP.GE.AND.EX P0, PT, R3, UR13, PT, P0 ;  /* 0x0000000d03007c0c */ /* 0x000fd8000bf06300 */
[----:B------:R-:W-:Y:S05]  /*0c00*/  @!P0 BRA `(.L_x_312) ;  /* 0xfffff65000008947 */ /* 0x000fea000383ffff */
[----:B------:R-:W-:Y:S05]  /*0c10*/  EXIT ;  /* 0x000000000000794d */ /* 0x000fea0003800000 */
        .weak           $__internal_4_$__cuda_sm20_div_s64
        .type           $__internal_4_$__cuda_sm20_div_s64,@function
        .size           $__internal_4_$__cuda_sm20_div_s64,(.L_x_655 - $__internal_4_$__cuda_sm20_div_s64)
$__internal_4_$__cuda_sm20_div_s64:
        /* <DEDUP_REMOVED lines=15> */
[----:B------:R-:W-:-:S03]  /*0d10*/  IMAD.HI.U32 R18, R16, R13, RZ ;  /* 0x0000000d10127227 */ /* 0x000fc600078e00ff */
[----:B------:R-:W-:-:S05]  /*0d20*/  IADD3.X R11, RZ, ~R11, RZ, P0, !PT ;  /* 0x8000000bff0b7210 */ /* 0x000fca00007fe4ff */
[----:B------:R-:W-:-:S04]  /*0d30*/  IMAD.WIDE.U32 R18, P0, R16, R11, R18 ;  /* 0x0000000b10127225 */ /* 0x000fc80007800012 */
[C---:B------:R-:W-:Y:S02]  /*0d40*/  IMAD R15, R17.reuse, R11, RZ ;  /* 0x0000000b110f7224 */ /* 0x040fe400078e02ff */
[----:B------:R-:W-:-:S04]  /*0d50*/  IMAD.HI.U32 R18, P1, R17, R13, R18 ;  /* 0x0000000d11127227 */ /* 0x000fc80007820012 */
[----:B------:R-:W-:Y:S01]  /*0d60*/  IMAD.HI.U32 R7, R17, R11, RZ ;  /* 0x0000000b11077227 */ /* 0x000fe200078e00ff */
[----:B------:R-:W-:Y:S02]  /*0d70*/  IADD3 R19, P2, R15, R18, RZ ;  /* 0x000000120f137210 */ /* 0x000fe40007f5e0ff */
[----:B------:R-:W-:Y:S01]  /*0d80*/  IADD3 R15, P4, RZ, -R8, RZ ;  /* 0x80000008ff0f7210 */ /* 0x000fe20007f9e0ff */
[----:B------:R-:W-:Y:S02]  /*0d90*/  IMAD.X R7, R7, 0x1, R17, P0 ;  /* 0x0000000107077824 */ /* 0x000fe400000e0611 */
[----:B------:R-:W-:Y:S01]  /*0da0*/  IMAD.WIDE.U32 R16, R19, R4, RZ ;  /* 0x0000000413107225 */ /* 0x000fe200078e00ff */
[----:B------:R-:W-:Y:S02]  /*0db0*/  SEL R15, R15, R8, !P3 ;  /* 0x000000080f0f7207 */ /* 0x000fe40005800000 */
[----:B------:R-:W-:Y:S01]  /*0dc0*/  IADD3.X R7, RZ, RZ, R7, P2, P1 ;  /* 0x000000ffff077210 */ /* 0x000fe200017e2407 */
[----:B------:R-:W-:Y:S01]  /*0dd0*/  IMAD R11, R19, R5, R17 ;  /* 0x00000005130b7224 */ /* 0x000fe200078e0211 */
[----:B------:R-:W-:-:S03]  /*0de0*/  IADD3 R17, P0, RZ, -R16, RZ ;  /* 0x80000010ff117210 */ /* 0x000fc60007f1e0ff */
[----:B------:R-:W-:Y:S02]  /*0df0*/  IMAD R11, R7, R4, R11 ;  /* 0x00000004070b7224 */ /* 0x000fe400078e020b */
[----:B------:R-:W-:-:S04]  /*0e00*/  IMAD.HI.U32 R18, R19, R17, RZ ;  /* 0x0000001113127227 */ /* 0x000fc800078e00ff */
[----:B------:R-:W-:-:S04]  /*0e10*/  IMAD.X R16, RZ, RZ, ~R11, P0 ;  /* 0x000000ffff107224 */ /* 0x000fc800000e0e0b */
[----:B------:R-:W-:-:S06]  /*0e20*/  IMAD.WIDE.U32 R18, P0, R19, R16, R18 ;  /* 0x0000001013127225 */ /* 0x000fcc0007800012 */
[----:B------:R-:W-:-:S04]  /*0e30*/  IMAD.HI.U32 R11, P1, R7, R17, R18 ;  /* 0x00000011070b7227 */ /* 0x000fc80007820012 */
[CC--:B------:R-:W-:Y:S02]  /*0e40*/  IMAD R18, R7.reuse, R16.reuse, RZ ;  /* 0x0000001007127224 */ /* 0x0c0fe400078e02ff */
[----:B------:R-:W-:-:S03]  /*0e50*/  IMAD.HI.U32 R16, R7, R16, RZ ;  /* 0x0000001007107227 */ /* 0x000fc600078e00ff */
[----:B------:R-:W-:Y:S01]  /*0e60*/  IADD3 R11, P2, R18, R11, RZ ;  /* 0x0000000b120b7210 */ /* 0x000fe20007f5e0ff */
        /* <DEDUP_REMOVED lines=10> */
[----:B------:R-:W-:-:S03]  /*0f10*/  IADD3 R11, P1, R20, R11, RZ ;  /* 0x0000000b140b7210 */ /* 0x000fc60007f3e0ff */
[----:B------:R-:W-:Y:S02]  /*0f20*/  IMAD.X R7, RZ, RZ, R7, P0 ;  /* 0x000000ffff077224 */ /* 0x000fe400000e0607 */
[----:B------:R-:W-:-:S03]  /*0f30*/  IMAD.WIDE.U32 R16, R11, R4, RZ ;  /* 0x000000040b107225 */ /* 0x000fc600078e00ff */
[----:B------:R-:W-:Y:S01]  /*0f40*/  IADD3.X R7, RZ, R7, RZ, P1, !PT ;  /* 0x00000007ff077210 */ /* 0x000fe20000ffe4ff */
[C---:B------:R-:W-:Y:S01]  /*0f50*/  IMAD R13, R11.reuse, R5, R17 ;  /* 0x000000050b0d7224 */ /* 0x040fe200078e0211 */
[----:B------:R-:W-:Y:S02]  /*0f60*/  IADD3 R17, P1, -R16, R15, RZ ;  /* 0x0000000f10117210 */ /* 0x000fe40007f3e1ff */
[----:B------:R-:W-:Y:S01]  /*0f70*/  IADD3 R16, P2, R11, 0x1, RZ ;  /* 0x000000010b107810 */ /* 0x000fe20007f5e0ff */
[-C--:B------:R-:W-:Y:S01]  /*0f80*/  IMAD R13, R7, R4.reuse, R13 ;  /* 0x00000004070d7224 */ /* 0x080fe200078e020d */
[----:B------:R-:W-:-:S03]  /*0f90*/  ISETP.GE.U32.AND P0, PT, R17, R4, PT ;  /* 0x000000041100720c */ /* 0x000fc60003f06070 */
[----:B------:R-:W-:Y:S01]  /*0fa0*/  IMAD.X R19, R18, 0x1, ~R13, P1 ;  /* 0x0000000112137824 */ /* 0x000fe200008e0e0d */
[----:B------:R-:W-:Y:S01]  /*0fb0*/  IADD3 R13, P1, R17, -R4, RZ ;  /* 0x80000004110d7210 */ /* 0x000fe20007f3e0ff */
[----:B------:R-:W-:-:S03]  /*0fc0*/  IMAD.X R18, RZ, RZ, R7, P2 ;  /* 0x000000ffff127224 */ /* 0x000fc600010e0607 */
        /* <DEDUP_REMOVED lines=8> */
[----:B------:R-:W-:-:S03]  /*1050*/  ISETP.GE.U32.AND.EX P0, PT, R15, R5, PT, P1 ;  /* 0x000000050f00720c */ /* 0x000fc60003f06110 */
[----:B------:R-:W-:Y:S01]  /*1060*/  IMAD.X R5, RZ, RZ, R16, P2 ;  /* 0x000000ffff057224 */ /* 0x000fe200010e0610 */
[----:B------:R-:W-:Y:S02]  /*1070*/  SEL R4, R4, R11, P0 ;  /* 0x0000000b04047207 */ /* 0x000fe40000000000 */
[----:B------:R-:W-:Y:S02]  /*1080*/  LOP3.LUT R11, R12, R9, RZ, 0x3c, !PT ;  /* 0x000000090c0b7212 */ /* 0x000fe400078e3cff */
[----:B------:R-:W-:Y:S02]  /*1090*/  SEL R5, R5, R16, P0 ;  /* 0x0000001005057207 */ /* 0x000fe40000000000 */
[-C--:B------:R-:W-:Y:S02]  /*10a0*/  IADD3 R7, P2, RZ, -R4.reuse, RZ ;  /* 0x80000004ff077210 */ /* 0x080fe40007f5e0ff */
[----:B------:R-:W-:Y:S02]  /*10b0*/  ISETP.NE.U32.AND P0, PT, R14, RZ, PT ;  /* 0x000000ff0e00720c */ /* 0x000fe40003f05070 */
[----:B------:R-:W-:Y:S01]  /*10c0*/  ISETP.GE.AND P1, PT, R11, RZ, PT ;  /* 0x000000ff0b00720c */ /* 0x000fe20003f26270 */
[----:B------:R-:W-:Y:S01]  /*10d0*/  IMAD.X R14, RZ, RZ, ~R5, P2 ;  /* 0x000000ffff0e7224 */ /* 0x000fe200010e0e05 */
[----:B------:R-:W-:Y:S01]  /*10e0*/  ISETP.NE.AND.EX P0, PT, R12, RZ, PT, P0 ;  /* 0x000000ff0c00720c */ /* 0x000fe20003f05300 */
[----:B------:R-:W-:Y:S01]  /*10f0*/  IMAD.MOV.U32 R11, RZ, RZ, 0x0 ;  /* 0x00000000ff0b7424 */ /* 0x000fe200078e00ff */
[----:B------:R-:W-:-:S02]  /*1100*/  SEL R4, R7, R4, !P1 ;  /* 0x0000000407047207 */ /* 0x000fc40004800000 */
[----:B------:R-:W-:Y:S02]  /*1110*/  SEL R5, R14, R5, !P1 ;  /* 0x000000050e057207 */ /* 0x000fe40004800000 */
[----:B------:R-:W-:Y:S02]  /*1120*/  SEL R4, R4, 0xffffffff, P0 ;  /* 0xffffffff04047807 */ /* 0x000fe40000000000 */
[----:B------:R-:W-:Y:S01]  /*1130*/  SEL R5, R5, 0xffffffff, P0 ;  /* 0xffffffff05057807 */ /* 0x000fe20000000000 */
[----:B------:R-:W-:Y:S07]  /*1140*/  RET.REL.NODEC R10 `(_ZN7cutlass9reference6device6kernel13TensorForEachINS1_6detail14TensorReLuFuncIaNS_6layout12TensorNCxHWxILi32EEEEELi4ENS9_6ParamsEEEvNS_5CoordIXT0_EilEET1_) ;  /* 0xffffeeb00a007950 */ /* 0x000fee0003c3ffff */
.L_x_313:
[----:B------:R-:W-:-:S00]  /*1150*/  BRA `(.L_x_313) ;  /* 0xfffffff000007947 */ /* 0x000fc0000383ffff */
[----:B------:R-:W-:-:S00]  /*1160*/  NOP ;  /* 0x0000000000007918 */ /* 0x000fc00000000000 */
[----:B------:R-:W-:-:S00]  /*1170*/  NOP ;  /* 0x0000000000007918 */ /* 0x000fc00000000000 */
.L_x_655:


//--------------------- .text._ZN7cutlass9reference6device6kernel11Conv2dWgradIaNS_6layout12TensorNCxHWxILi32EEEaNS4_12TensorCxRSKxILi32EEEaS6_fiNS_21NumericConverterClampIafEENS_12multiply_addIiiiEELi2ELi4ELi8ELi16EEEvNS_4conv17Conv2dProblemSizeENS_9TensorRefIT_T0_EENSF_IT1_T2_EENSF_IT3_T4_EESO_T5_SP_ --------------------------
	.section	.text._ZN7cutlass9reference6device6kernel11Conv2dWgradIaNS_6layout12TensorNCxHWxILi32EEEaNS4_12TensorCxRSKxILi32EEEaS6_fiNS_21NumericConverterClampIafEENS_12multiply_addIiiiEELi2ELi4ELi8ELi16EEEvNS_4conv17Conv2dProblemSizeENS_9TensorRefIT_T0_EENSF_IT1_T2_EENSF_IT3_T4_EESO_T5_SP_,"ax",@progbits
	.sectioninfo	@"SHI_REGISTERS=96"
	.align	128
        .global         _ZN7cutlass9reference6device6kernel11Conv2dWgradIaNS_6layout12TensorNCxHWxILi32EEEaNS4_12TensorCxRSKxILi32EEEaS6_fiNS_21NumericConverterClampIafEENS_12multiply_addIiiiEELi2ELi4ELi8ELi16EEEvNS_4conv17Conv2dProblemSizeENS_9TensorRefIT_T0_EENSF_IT1_T2_EENSF_IT3_T4_EESO_T5_SP_
        .type           _ZN7cutlass9reference6device6kernel11Conv2dWgradIaNS_6layout12TensorNCxHWxILi32EEEaNS4_12TensorCxRSKxILi32EEEaS6_fiNS_21NumericConverterClampIafEENS_12multiply_addIiiiEELi2ELi4ELi8ELi16EEEvNS_4conv17Conv2dProblemSizeENS_9TensorRefIT_T0_EENSF_IT1_T2_EENSF_IT3_T4_EESO_T5_SP_,@function
        .size           _ZN7cutlass9reference6device6kernel11Conv2dWgradIaNS_6layout12TensorNCxHWxILi32EEEaNS4_12TensorCxRSKxILi32EEEaS6_fiNS_21NumericConverterClampIafEENS_12multiply_addIiiiEELi2ELi4ELi8ELi16EEEvNS_4conv17Conv2dProblemSizeENS_9TensorRefIT_T0_EENSF_IT1_T2_EENSF_IT3_T4_EESO_T5_SP_,(.L_x_656 - _ZN7cutlass9reference6device6kernel11Conv2dWgradIaNS_6layout12TensorNCxHWxILi32EEEaNS4_12TensorCxRSKxILi32EEEaS6_fiNS_21NumericConverterClampIafEENS_12multiply_addIiiiEELi2ELi4ELi8ELi16EEEvNS_4conv17Conv2dProblemSizeENS_9TensorRefIT_T0_EENSF_IT1_T2_EENSF_IT3_T4_EESO_T5_SP_)
        .other          _ZN7cutlass9reference6device6kernel11Conv2dWgradIaNS_6layout12TensorNCxHWxILi32EEEaNS4_12TensorCxRSKxILi32EEEaS6_fiNS_21NumericConverterClampIafEENS_12multiply_addIiiiEELi2ELi4ELi8ELi16EEEvNS_4conv17Conv2dProblemSizeENS_9TensorRefIT_T0_EENSF_IT1_T2_EENSF_IT3_T4_EESO_T5_SP_,@"STO_CUDA_ENTRY STV_DEFAULT"
_ZN7cutlass9reference6device6kernel11Conv2dWgradIaNS_6layout12TensorNCxHWxILi32EEEaNS4_12TensorCxRSKxILi32EEEaS6_fiNS_21NumericConverterClampIafEENS_12multiply_addIiiiEELi2ELi4ELi8ELi16EEEvNS_4conv17Conv2dProblemSizeENS_9TensorRefIT_T0_EENSF_IT1_T2_EENSF_IT3_T4_EESO_T5_SP_:
.text._ZN7cutlass9reference6device6kernel11Conv2dWgradIaNS_6layout12TensorNCxHWxILi32EEEaNS4_12TensorCxRSKxILi32EEEaS6_fiNS_21NumericConverterClampIafEENS_12multiply_addIiiiEELi2ELi4ELi8ELi16EEEvNS_4conv17Conv2dProblemSizeENS_9TensorRefIT_T0_EENSF_IT1_T2_EENSF_IT3_T4_EESO_T5_SP_:
        /* <DEDUP_REMOVED lines=22> */
[----:B------:R-:W-:Y:S05]  /*0160*/  CALL.REL.NOINC `($__internal_5_$__cuda_sm20_div_s64) ;  /* 0x000047e000007944 */ /* 0x000fea0003c00000 */
        /* <DEDUP_REMOVED lines=8> */
.L_x_315:
        /* <DEDUP_REMOVED lines=21> */
.L_x_316:
[----:B------:R-:W-:Y:S05]  /*0340*/  BSYNC B0 ;  /* 0x0000000000007941 */ /* 0x000fea0003800000 */
.L_x_314:
        /* <DEDUP_REMOVED lines=8> */
[----:B------:R-:W-:Y:S05]  /*03d0*/  CALL.REL.NOINC `($__internal_5_$__cuda_sm20_div_s64) ;  /* 0x0000457000007944 */ /* 0x000fea0003c00000 */
[----:B------:R-:W-:Y:S02]  /*03e0*/  IADD3 R63, -R77, RZ, RZ ;  /* 0x000000ff4d3f7210 */ /* 0x000fe40007ffe1ff */
[----:B------:R-:W-:-:S03]  /*03f0*/  MOV R83, R77 ;  /* 0x0000004d00537202 */ /* 0x000fc60000000f00 */
[----:B------:R-:W-:Y:S01]  /*0400*/  IMAD R63, R63, c[0x0][0x16c], R14 ;  /* 0x00005b003f3f7a24 */ /* 0x000fe200078e020e */
[----:B------:R-:W-:Y:S05]  /*0410*/  BRA `(.L_x_319) ;  /* 0x0000014000007947 */ /* 0x000fea0003800000 */
.L_x_318:
        /* <DEDUP_REMOVED lines=20> */
.L_x_319:
[----:B------:R-:W-:Y:S05]  /*0560*/  BSYNC B0 ;  /* 0x0000000000007941 */ /* 0x000fea0003800000 */
.L_x_317:
        /* <DEDUP_REMOVED lines=23> */
.L_x_321:
        /* <DEDUP_REMOVED lines=21> */
.L_x_322:
[----:B------:R-:W-:Y:S05]  /*0830*/  BSYNC B0 ;  /* 0x0000000000007941 */ /* 0x000fea0003800000 */
.L_x_320:
        /* <DEDUP_REMOVED lines=9> */
[----:B------:R-:W-:Y:S05]  /*08d0*/  CALL.REL.NOINC `($__internal_5_$__cuda_sm20_div_s64) ;  /* 0x0000407000007944 */ /* 0x000fea0003c00000 */
[----:B------:R-:W-:Y:S02]  /*08e0*/  IADD3 R3, -R77, RZ, RZ ;  /* 0x000000ff4d037210 */ /* 0x000fe40007ffe1ff */
[----:B------:R-:W-:-:S03]  /*08f0*/  MOV R81, R77 ;  /* 0x0000004d00517202 */ /* 0x000fc60000000f00 */
[----:B------:R-:W-:Y:S01]  /*0900*/  IMAD R64, R3, c[0x0][0x16c], R64 ;  /* 0x00005b0003407a24 */ /* 0x000fe200078e0240 */
[----:B------:R-:W-:Y:S05]  /*0910*/  BRA `(.L_x_325) ;  /* 0x0000014000007947 */ /* 0x000fea0003800000 */
.L_x_324:
        /* <DEDUP_REMOVED lines=20> */
.L_x_325:
[----:B------:R-:W-:Y:S05]  /*0a60*/  BSYNC B0 ;  /* 0x0000000000007941 */ /* 0x000fea0003800000 */
.L_x_323:
        /* <DEDUP_REMOVED lines=23> */
.L_x_327:
        /* <DEDUP_REMOVED lines=21> */
.L_x_328:
[----:B------:R-:W-:Y:S05]  /*0d30*/  BSYNC B0 ;  /* 0x0000000000007941 */ /* 0x000fea0003800000 */
.L_x_326:
        /* <DEDUP_REMOVED lines=13> */
.L_x_330:
        /* <DEDUP_REMOVED lines=20> */
.L_x_331:
[----:B------:R-:W-:Y:S05]  /*0f50*/  BSYNC B0 ;  /* 0x0000000000007941 */ /* 0x000fea0003800000 */
.L_x_329:
        /* <DEDUP_REMOVED lines=23> */
.L_x_333:
        /* <DEDUP_REMOVED lines=21> */
.L_x_334:
[----:B------:R-:W-:Y:S05]  /*1220*/  BSYNC B0 ;  /* 0x0000000000007941 */ /* 0x000fea0003800000 */
.L_x_332:
        /* <DEDUP_REMOVED lines=10> */
[----:B------:R-:W-:-:S05]  /*12d0*/  IADD3 R3, -R77, RZ, RZ ;  /* 0x000000ff4d037210 */ /* 0x000fca0007ffe1ff */
[----:B------:R-:W-:Y:S01]  /*12e0*/  IMAD R66, R3, c[0x0][0x16c], R66 ;  /* 0x00005b0003427a24 */ /* 0x000fe200078e0242 */
[----:B------:R-:W-:Y:S05]  /*12f0*/  BRA `(.L_x_337) ;  /* 0x0000014000007947 */ /* 0x000fea0003800000 */
.L_x_336:
        /* <DEDUP_REMOVED lines=20> */
.L_x_337:
[----:B------:R-:W-:Y:S05]  /*1440*/  BSYNC B0 ;  /* 0x0000000000007941 */ /* 0x000fea0003800000 */
.L_x_335:
        /* <DEDUP_REMOVED lines=95> */
.L_x_346:
[----:B------:R-:W-:-:S04]  /*1a40*/  MOV R9, c[0x0][0x170] ;  /* 0x00005c0000097a02 */ /* 0x000fc80000000f00 */
[----:B------:R-:W-:-:S12]  /*1a50*/  ISETP.GE.AND P0, PT, R9, 0x1, PT ;  /* 0x000000010900780c */ /* 0x000fd80003f06270 */
[----:B------:R-:W-:Y:S05]  /*1a60*/  @!P0 BRA `(.L_x_339) ;  /* 0x00000e6000008947 */ /* 0x000fea0003800000 */
[----:B------:R-:W-:Y:S02]  /*1a70*/  UMOV UR10, URZ ;  /* 0x0000003f000a7c82 */ /* 0x000fe40008000000 */
.L_x_345:
        /* <DEDUP_REMOVED lines=48> */
.L_x_344:
        /* <DEDUP_REMOVED lines=96> */
.L_x_342:
        /* <DEDUP_REMOVED lines=66> */
.L_x_343:
[----:B0-----:R-:W-:Y:S05]  /*27a0*/  BSYNC B0 ;  /* 0x0000000000007941 */ /* 0x001fea0003800000 */
.L_x_341:
        /* <DEDUP_REMOVED lines=13> */
.L_x_340:
[----:B------:R-:W-:Y:S02]  /*2880*/  UIADD3 UR10, UR10, 0x1, URZ ;  /* 0x000000010a0a7890 */ /* 0x000fe4000fffe03f */
[----:B------:R-:W-:-:S02]  /*2890*/  ULDC UR4, c[0x0][0x170] ;  /* 0x00005c0000047ab9 */ /* 0x000fc40000000800 */
[----:B------:R-:W-:-:S06]  /*28a0*/  UISETP.GE.AND UP0, UPT, UR10, UR4, UPT ;  /* 0x000000040a00728c */ /* 0x000fcc000bf06270 */
[----:B------:R-:W-:-:S12]  /*28b0*/  PLOP3.LUT P0, PT, PT, PT, UP0, 0x80, 0x0 ;  /* 0x000000000000781c */ /* 0x000fd80003f0f008 */
[----:B------:R-:W-:Y:S05]  /*28c0*/  @!P0 BRA `(.L_x_345) ;  /* 0xfffff1b000008947 */ /* 0x000fea000383ffff */
.L_x_339:
[----:B------:R-:W-:Y:S02]  /*28d0*/  UIADD3 UR11, UR11, 0x1, URZ ;  /* 0x000000010b0b7890 */ /* 0x000fe4000fffe03f */
[----:B------:R-:W-:Y:S02]  /*28e0*/  ULDC UR4, c[0x0][0x160] ;  /* 0x0000580000047ab9 */ /* 0x000fe40000000800 */
[----:B------:R-:W-:-:S06]  /*28f0*/  UISETP.GE.AND UP0, UPT, UR11, UR4, UPT ;  /* 0x000000040b00728c */ /* 0x000fcc000bf06270 */
[----:B------:R-:W-:-:S12]  /*2900*/  PLOP3.LUT P0, PT, PT, PT, UP0, 0x80, 0x0 ;  /* 0x000000000000781c */ /* 0x000fd80003f0f008 */
[----:B------:R-:W-:Y:S05]  /*2910*/  @!P0 BRA `(.L_x_346) ;  /* 0xfffff12000008947 */ /* 0x000fea000383ffff */
.L_x_338:
[----:B------:R-:W-:Y:S01]  /*2920*/  ISETP.GE.AND P0, PT, R76, c[0x0][0x178], PT ;  /* 0x00005e004c007a0c */ /* 0x000fe20003f06270 */
[----:B------:R-:W-:Y:S01]  /*2930*/  BMOV.32.CLEAR RZ, B2 ;  /* 0x0000000002ff7355 */ /* 0x000fe20000100000 */
[----:B------:R-:W-:Y:S10]  /*2940*/  BSSY B2, `(.L_x_347) ;  /* 0x00000ff000027945 */ /* 0x000ff40003800000 */
[----:B------:R-:W-:Y:S05]  /*2950*/  @P0 BRA `(.L_x_348) ;  /* 0x00000fd000000947 */ /* 0x000fea0003800000 */
[----:B------:R-:W-:Y:S01]  /*2960*/  ISETP.GE.AND P0, PT, R83, c[0x0][0x180], PT ;  /* 0x0000600053007a0c */ /* 0x000fe20003f06270 */
[----:B------:R-:W-:Y:S01]  /*2970*/  BMOV.32.CLEAR RZ, B1 ;  /* 0x0000000001ff7355 */ /* 0x000fe20000100000 */
[----:B------:R-:W-:Y:S02]  /*2980*/  BSSY B1, `(.L_x_349) ;  /* 0x000003d000017945 */ /* 0x000fe40003800000 */
[----:B------:R-:W-:-:S04]  /*2990*/  ISETP.GE.OR P0, PT, R84, c[0x0][0x17c], P0 ;  /* 0x00005f0054007a0c */ /* 0x000fc80000706670 */
[----:B------:R-:W-:-:S12]  /*29a0*/  ISETP.GE.OR P0, PT, R63, c[0x0][0x16c], P0 ;  /* 0x00005b003f007a0c */ /* 0x000fd80000706670 */
[----:B------:R-:W-:Y:S05]  /*29b0*/  @P0 BRA `(.L_x_350) ;  /* 0x0000039000000947 */ /* 0x000fea0003800000 */
[----:B------:R-:W-:Y:S02]  /*29c0*/  FSETP.NEU.AND P0, PT, RZ, c[0x0][0x20c], PT ;  /* 0x00008300ff007a0b */ /* 0x000fe40003f0d000 */
[----:B------:R-:W-:-:S10]  /*29d0*/  MOV R9, RZ ;  /* 0x000000ff00097202 */ /* 0x000fd40000000f00 */
[----:B------:R-:W-:Y:S05]  /*29e0*/  @!P0 BRA `(.L_x_351) ;  /* 0x0000015000008947 */ /* 0x000fea0003800000 */
[----:B------:R-:W-:Y:S01]  /*29f0*/  SHF.R.S32.HI R10, RZ, 0x1f, R63 ;  /* 0x0000001fff0a7819 */ /* 0x000fe2000001143f */
[----:B------:R-:W-:Y:S01]  /*2a00*/  IMAD.SHL.U32 R11, R83, 0x20, RZ ;  /* 0x00000020530b7824 */ /* 0x000fe200078e00ff */
[----:B------:R-:W-:Y:S01]  /*2a10*/  ULDC.64 UR4, c[0x0][0x1d8] ;  /* 0x0000760000047ab9 */ /* 0x000fe20000000a00 */
        /* <DEDUP_REMOVED lines=15> */
[----:B------:R-:W-:-:S08]  /*2b10*/  IADD3.X R15, R16, R12, R9, P1, P0 ;  /* 0x0000000c100f7210 */ /* 0x000fd00000fe0409 */
[----:B------:R-:W2:Y:S02]  /*2b20*/  LDG.E.S8.SYS R14, [R14.64+UR4] ;  /* 0x000000040e0e7981 */ /* 0x000ea4000c1ee300 */
[----:B--2---:R0:W1:Y:S02]  /*2b30*/  I2F.S16 R9, R14 ;  /* 0x0000000e00097306 */ /* 0x0040640000101400 */
.L_x_351:
[----:B------:R-:W2:Y:S01]  /*2b40*/  I2F R10, R0 ;  /* 0x00000000000a7306 */ /* 0x000ea20000201400 */
[----:B------:R-:W-:Y:S01]  /*2b50*/  BMOV.32.CLEAR RZ, B0 ;  /* 0x0000000000ff7355 */ /* 0x000fe20000100000 */
[----:B------:R-:W-:Y:S01]  /*2b60*/  BSSY B0, `(.L_x_352) ;  /* 0x000000a000007945 */ /* 0x000fe20003800000 */
[----:B0-----:R-:W-:Y:S01]  /*2b70*/  MOV R14, 0x80 ;  /* 0x00000080000e7802 */ /* 0x001fe20000000f00 */
[----:B--2---:R-:W-:-:S04]  /*2b80*/  FMUL R10, R10, c[0x0][0x208] ;  /* 0x000082000a0a7a20 */ /* 0x004fc80000400000 */
[----:B-1----:R-:W-:-:S05]  /*2b90*/  FFMA R9, R9, c[0x0][0x20c], R10 ;  /* 0x0000830009097a23 */ /* 0x002fca000000000a */
[----:B------:R-:W-:-:S12]  /*2ba0*/  FSETP.GEU.AND P0, PT, R9, -128, PT ;  /* 0xc30000000900780b */ /* 0x000fd80003f0e000 */
[----:B------:R-:W-:Y:S05]  /*2bb0*/  @!P0 BRA `(.L_x_353) ;  /* 0x0000004000008947 */ /* 0x000fea0003800000 */
[----:B------:R-:W-:Y:S01]  /*2bc0*/  FSETP.GT.AND P0, PT, R9, 127, PT ;  /* 0x42fe00000900780b */ /* 0x000fe20003f04000 */
[----:B------:R-:W-:-:S11]  /*2bd0*/  IMAD.MOV.U32 R14, RZ, RZ, 0x7f ;  /* 0x0000007fff0e7424 */ /* 0x000fd600078e00ff */
[----:B------:R-:W0:Y:S02]  /*2be0*/  @!P0 F2I.S8.NTZ R0, R9 ;  /* 0x0000000900008305 */ /* 0x000e240000202100 */
[----:B0-----:R-:W-:-:S06]  /*2bf0*/  @!P0 PRMT R14, R0, 0x7610, R14 ;  /* 0x00007610000e8816 */ /* 0x001fcc000000000e */
.L_x_353:
[----:B------:R-:W-:Y:S05]  /*2c00*/  BSYNC B0 ;  /* 0x0000000000007941 */ /* 0x000fea0003800000 */
.L_x_352:
[----:B------:R-:W-:Y:S01]  /*2c10*/  SHF.R.S32.HI R0, RZ, 0x1f, R63 ;  /* 0x0000001fff007819 */ /* 0x000fe2000001143f */
[----:B------:R-:W-:Y:S01]  /*2c20*/  IMAD.SHL.U32 R10, R83, 0x20, RZ ;  /* 0x00000020530a7824 */ /* 0x000fe200078e00ff */
[----:B------:R-:W-:Y:S01]  /*2c30*/  ULDC.64 UR4, c[0x0][0x1f0] ;  /* 0x00007c0000047ab9 */ /* 0x000fe20000000a00 */
[----:B------:R-:W-:Y:S01]  /*2c40*/  IMAD R12, R84, c[0x0][0x1f8], RZ ;  /* 0x00007e00540c7a24 */ /* 0x000fe200078e02ff */
[----:B------:R-:W-:Y:S01]  /*2c50*/  LEA.HI R11, R0, R63, RZ, 0x5 ;  /* 0x0000003f000b7211 */ /* 0x000fe200078f28ff */
[----:B------:R-:W-:Y:S01]  /*2c60*/  IMAD R13, R76, c[0x0][0x200], RZ ;  /* 0x000080004c0d7a24 */ /* 0x000fe200078e02ff */
[----:B------:R-:W-:Y:S02]  /*2c70*/  SHF.R.S32.HI R9, RZ, 0x1f, R10 ;  /* 0x0000001fff097819 */ /* 0x000fe4000001140a */
[----:B------:R-:W-:-:S02]  /*2c80*/  SHF.R.S32.HI R0, RZ, 0x5, R11 ;  /* 0x00000005ff007819 */ /* 0x000fc4000001140b */
        /* <DEDUP_REMOVED lines=11> */
[----:B------:R0:W-:Y:S02]  /*2d40*/  STG.E.U8.SYS [R10.64+UR4], R14 ;  /* 0x0000000e0a007986 */ /* 0x0001e4000c10e104 */
.L_x_350:
[----:B------:R-:W-:Y:S05]  /*2d50*/  BSYNC B1 ;  /* 0x0000000000017941 */ /* 0x000fea0003800000 */
.L_x_349:
        /* <DEDUP_REMOVED lines=9> */
[----:B0-----:R-:W-:Y:S01]  /*2df0*/  SHF.R.S32.HI R11, RZ, 0x1f, R64 ;  /* 0x0000001fff0b7819 */ /* 0x001fe20000011440 */
        /* <DEDUP_REMOVED lines=20> */
.L_x_356:
[----:B------:R-:W2:Y:S01]  /*2f40*/  I2F R9, R2 ;  /* 0x0000000200097306 */ /* 0x000ea20000201400 */
[----:B------:R-:W-:Y:S01]  /*2f50*/  BMOV.32.CLEAR RZ, B0 ;  /* 0x0000000000ff7355 */ /* 0x000fe20000100000 */
[----:B------:R-:W-:Y:S01]  /*2f60*/  BSSY B0, `(.L_x_357) ;  /* 0x000000a000007945 */ /* 0x000fe20003800000 */
[----:B------:R-:W-:Y:S01]  /*2f70*/  MOV R13, 0x80 ;  /* 0x00000080000d7802 */ /* 0x000fe20000000f00 */
[----:B--2---:R-:W-:-:S04]  /*2f80*/  FMUL R9, R9, c[0x0][0x208] ;  /* 0x0000820009097a20 */ /* 0x004fc80000400000 */
[----:B-1----:R-:W-:-:S05]  /*2f90*/  FFMA R0, R0, c[0x0][0x20c], R9 ;  /* 0x0000830000007a23 */ /* 0x002fca0000000009 */
[----:B------:R-:W-:-:S12]  /*2fa0*/  FSETP.GEU.AND P0, PT, R0, -128, PT ;  /* 0xc30000000000780b */ /* 0x000fd80003f0e000 */
[----:B------:R-:W-:Y:S05]  /*2fb0*/  @!P0 BRA `(.L_x_358) ;  /* 0x0000004000008947 */ /* 0x000fea0003800000 */
[----:B------:R-:W-:Y:S01]  /*2fc0*/  FSETP.GT.AND P0, PT, R0, 127, PT ;  /* 0x42fe00000000780b */ /* 0x000fe20003f04000 */
[----:B------:R-:W-:-:S11]  /*2fd0*/  IMAD.MOV.U32 R13, RZ, RZ, 0x7f ;  /* 0x0000007fff0d7424 */ /* 0x000fd600078e00ff */
[----:B------:R-:W1:Y:S02]  /*2fe0*/  @!P0 F2I.S8.NTZ R0, R0 ;  /* 0x0000000000008305 */ /* 0x000e640000202100 */
[----:B-1----:R-:W-:-:S06]  /*2ff0*/  @!P0 PRMT R13, R0, 0x7610, R13 ;  /* 0x00007610000d8816 */ /* 0x002fcc000000000d */
.L_x_358:
[----:B------:R-:W-:Y:S05]  /*3000*/  BSYNC B0 ;  /* 0x0000000000007941 */ /* 0x000fea0003800000 */
.L_x_357:
[----:B0-----:R-:W-:Y:S01]  /*3010*/  SHF.R.S32.HI R11, RZ, 0x1f, R64 ;  /* 0x0000001fff0b7819 */ /* 0x001fe20000011440 */
        /* <DEDUP_REMOVED lines=17> */
[----:B------:R-:W-:-:S08]  /*3130*/  IADD3.X R11, R15, R0, R11, P1, P0 ;  /* 0x000000000f0b7210 */ /* 0x000fd00000fe040b */
[----:B------:R0:W-:Y:S02]  /*3140*/  STG.E.U8.SYS [R10.64+UR4], R13 ;  /* 0x0000000d0a007986 */ /* 0x0001e4000c10e104 */
.L_x_355:
[----:B------:R-:W-:Y:S05]  /*3150*/  BSYNC B1 ;  /* 0x0000000000017941 */ /* 0x000fea0003800000 */
.L_x_354:
        /* <DEDUP_REMOVED lines=30> */
.L_x_361:
        /* <DEDUP_REMOVED lines=12> */
.L_x_363:
[----:B------:R-:W-:Y:S05]  /*3400*/  BSYNC B0 ;  /* 0x0000000000007941 */ /* 0x000fea0003800000 */
.L_x_362:
        /* <DEDUP_REMOVED lines=20> */
.L_x_360:
[----:B------:R-:W-:Y:S05]  /*3550*/  BSYNC B1 ;  /* 0x0000000000017941 */ /* 0x000fea0003800000 */
.L_x_359:
[----:B------:R-:W-:-:S04]  /*3560*/  ISETP.GE.AND P0, PT, R77, c[0x0][0x180], PT ;  /* 0x000060004d007a0c */ /* 0x000fc80003f06270 */
        /* <DEDUP_REMOVED lines=9> */
[----:B0-----:R-:W-:Y:S01]  /*3600*/  IMAD R11, R78, c[0x0][0x1e0], RZ ;  /* 0x000078004e0b7a24 */ /* 0x001fe200078e02ff */
        /* <DEDUP_REMOVED lines=17> */
.L_x_364:
        /* <DEDUP_REMOVED lines=12> */
.L_x_366:
[----:B------:R-:W-:Y:S05]  /*37e0*/  BSYNC B0 ;  /* 0x0000000000007941 */ /* 0x000fea0003800000 */
.L_x_365:
        /* <DEDUP_REMOVED lines=20> */
.L_x_348:
[----:B------:R-:W-:Y:S05]  /*3930*/  BSYNC B2 ;  /* 0x0000000000027941 */ /* 0x000fea0003800000 */
.L_x_347:
[----:B------:R-:W-:-:S04]  /*3940*/  IADD3 R76, R76, 0x1, RZ ;  /* 0x000000014c4c7810 */ /* 0x000fc80007ffe0ff */
[----:B------:R-:W-:-:S12]  /*3950*/  ISETP.GE.AND P0, PT, R76, c[0x0][0x178], PT ;  /* 0x00005e004c007a0c */ /* 0x000fd80003f06270 */
[----:B------:R-:W-:Y:S05]  /*3960*/  @P0 EXIT ;  /* 0x000000000000094d */ /* 0x000fea0003800000 */
[----:B------:R-:W-:Y:S01]  /*3970*/  ISETP.GE.AND P0, PT, R83, c[0x0][0x180], PT ;  /* 0x0000600053007a0c */ /* 0x000fe20003f06270 */
[----:B------:R-:W-:Y:S01]  /*3980*/  BMOV.32.CLEAR RZ, B1 ;  /* 0x0000000001ff7355 */ /* 0x000fe20000100000 */
[----:B------:R-:W-:Y:S02]  /*3990*/  BSSY B1, `(.L_x_367) ;  /* 0x000003d000017945 */ /* 0x000fe40003800000 */
[----:B------:R-:W-:-:S04]  /*39a0*/  ISETP.GE.OR P0, PT, R84, c[0x0][0x17c], P0 ;  /* 0x00005f0054007a0c */ /* 0x000fc80000706670 */
[----:B------:R-:W-:-:S12]  /*39b0*/  ISETP.GE.OR P0, PT, R63, c[0x0][0x16c], P0 ;  /* 0x00005b003f007a0c */ /* 0x000fd80000706670 */
[----:B------:R-:W-:Y:S05]  /*39c0*/  @P0 BRA `(.L_x_368) ;  /* 0x0000039000000947 */ /* 0x000fea0003800000 */
[----:B------:R-:W-:Y:S02]  /*39d0*/  FSETP.NEU.AND P0, PT, RZ, c[0x0][0x20c], PT ;  /* 0x00008300ff007a0b */ /* 0x000fe40003f0d000 */
[----:B0-----:R-:W-:-:S10]  /*39e0*/  MOV R2, RZ ;  /* 0x000000ff00027202 */ /* 0x001fd40000000f00 */
        /* <DEDUP_REMOVED lines=22> */
.L_x_369:
        /* <DEDUP_REMOVED lines=12> */
.L_x_371:
[----:B------:R-:W-:Y:S05]  /*3c10*/  BSYNC B0 ;  /* 0x0000000000007941 */ /* 0x000fea0003800000 */
.L_x_370:
        /* <DEDUP_REMOVED lines=15> */
[--C-:B0-----:R-:W-:Y:S02]  /*3d10*/  IADD3 R10, P1, P0, R2, R83, R4.reuse ;  /* 0x00000053020a7210 */ /* 0x101fe4000783e004 */
[----:B------:R-:W-:Y:S02]  /*3d20*/  SHF.R.S32.HI R4, RZ, 0x1f, R4 ;  /* 0x0000001fff047819 */ /* 0x000fe40000011404 */
[----:B------:R-:W-:-:S04]  /*3d30*/  SHF.R.S32.HI R2, RZ, 0x1f, R2 ;  /* 0x0000001fff027819 */ /* 0x000fc80000011402 */
[----:B------:R-:W-:-:S08]  /*3d40*/  IADD3.X R11, R2, R3, R4, P1, P0 ;  /* 0x00000003020b7210 */ /* 0x000fd00000fe0404 */
[----:B------:R0:W-:Y:S02]  /*3d50*/  STG.E.U8.SYS [R10.64+UR4], R0 ;  /* 0x000000000a007986 */ /* 0x0001e4000c10e104 */
.L_x_368:
[----:B------:R-:W-:Y:S05]  /*3d60*/  BSYNC B1 ;  /* 0x0000000000017941 */ /* 0x000fea0003800000 */
.L_x_367:
        /* <DEDUP_REMOVED lines=30> */
.L_x_374:
        /* <DEDUP_REMOVED lines=12> */
.L_x_376:
[----:B------:R-:W-:Y:S05]  /*4010*/  BSYNC B0 ;  /* 0x0000000000007941 */ /* 0x000fea0003800000 */
.L_x_375:
[----:B------:R-:W-:Y:S01]  /*4020*/  SHF.R.S32.HI R5, RZ, 0x1f, R64 ;  /* 0x0000001fff057819 */ /* 0x000fe20000011440 */
[----:B------:R-:W-:Y:S01]  /*4030*/  IMAD.SHL.U32 R81, R81, 0x20, RZ ;  /* 0x0000002051517824 */ /* 0x000fe200078e00ff */
[----:B------:R-:W-:Y:S01]  /*4040*/  ULDC.64 UR4, c[0x0][0x1f0] ;  /* 0x00007c0000047ab9 */ /* 0x000fe20000000a00 */
[----:B------:R-:W-:Y:S01]  /*4050*/  IMAD R82, R82, c[0x0][0x1f8], RZ ;  /* 0x00007e0052527a24 */ /* 0x000fe200078e02ff */
[----:B------:R-:W-:Y:S01]  /*4060*/  LEA.HI R5, R5, R64, RZ, 0x5 ;  /* 0x0000004005057211 */ /* 0x000fe200078f28ff */
[----:B------:R-:W-:Y:S01]  /*4070*/  IMAD R2, R76, c[0x0][0x200], RZ ;  /* 0x000080004c027a24 */ /* 0x000fe200078e02ff */
[----:B0-----:R-:W-:Y:S02]  /*4080*/  SHF.R.S32.HI R4, RZ, 0x1f, R81 ;  /* 0x0000001fff047819 */ /* 0x001fe40000011451 */
        /* <DEDUP_REMOVED lines=13> */
.L_x_373:
[----:B------:R-:W-:Y:S05]  /*4160*/  BSYNC B1 ;  /* 0x0000000000017941 */ /* 0x000fea0003800000 */
.L_x_372:
        /* <DEDUP_REMOVED lines=30> */
.L_x_379:
        /* <DEDUP_REMOVED lines=12> */
.L_x_381:
[----:B------:R-:W-:Y:S05]  /*4410*/  BSYNC B0 ;  /* 0x0000000000007941 */ /* 0x000fea0003800000 */
.L_x_380:
        /* <DEDUP_REMOVED lines=20> */
.L_x_378:
[----:B------:R-:W-:Y:S05]  /*4560*/  BSYNC B1 ;  /* 0x0000000000017941 */ /* 0x000fea0003800000 */
.L_x_377:
[----:B------:R-:W-:-:S04]  /*4570*/  ISETP.GE.AND P0, PT, R77, c[0x0][0x180], PT ;  /* 0x000060004d007a0c */ /* 0x000fc80003f06270 */
[----:B------:R-:W-:-:S04]  /*4580*/  ISETP.GE.OR P0, PT, R78, c[0x0][0x17c], P0 ;  /* 0x00005f004e007a0c */ /* 0x000fc80000706670 */
[----:B------:R-:W-:-:S12]  /*4590*/  ISETP.GE.OR P0, PT, R66, c[0x0][0x16c], P0 ;  /* 0x00005b0042007a0c */ /* 0x000fd80000706670 */
[----:B------:R-:W-:Y:S05]  /*45a0*/  @P0 EXIT ;  /* 0x000000000000094d */ /* 0x000fea0003800000 */
        /* <DEDUP_REMOVED lines=24> */
.L_x_382:
        /* <DEDUP_REMOVED lines=12> */
.L_x_384:
[----:B------:R-:W-:Y:S05]  /*47f0*/  BSYNC B0 ;  /* 0x0000000000007941 */ /* 0x000fea0003800000 */
.L_x_383:
        /* <DEDUP_REMOVED lines=16> */
[----:B0-----:R-:W-:Y:S02]  /*4900*/  SHF.R.S32.HI R6, RZ, 0x1f, R5 ;  /* 0x0000001fff067819 */ /* 0x001fe40000011405 */
[----:B------:R-:W-:-:S04]  /*4910*/  SHF.R.S32.HI R2, RZ, 0x1f, R2 ;  /* 0x0000001fff027819 */ /* 0x000fc80000011402 */
[----:B------:R-:W-:-:S08]  /*4920*/  IADD3.X R5, R2, R3, R6, P1, P0 ;  /* 0x0000000302057210 */ /* 0x000fd00000fe0406 */
[----:B------:R-:W-:Y:S01]  /*4930*/  STG.E.U8.SYS [R4.64+UR4], R0 ;  /* 0x0000000004007986 */ /* 0x000fe2000c10e104 */
[----:B------:R-:W-:Y:S05]  /*4940*/  EXIT ;  /* 0x000000000000794d */ /* 0x000fea0003800000 */
        .weak           $__internal_5_$__cuda_sm20_div_s64
        .type           $__internal_5_$__cuda_sm20_div_s64,@function
        .size           $__internal_5_$__cuda_sm20_div_s64,(.L_x_656 - $__internal_5_$__cuda_sm20_div_s64)
$__internal_5_$__cuda_sm20_div_s64:
        /* <DEDUP_REMOVED lines=82> */
[----:B------:R-:W-:Y:S07]  /*4e70*/  RET.REL.NODEC R6 `(_ZN7cutlass9reference6device6kernel11Conv2dWgradIaNS_6layout12TensorNCxHWxILi32EEEaNS4_12TensorCxRSKxILi32EEEaS6_fiNS_21NumericConverterClampIafEENS_12multiply_addIiiiEELi2ELi4ELi8ELi16EEEvNS_4conv17Conv2dProblemSizeENS_9TensorRefIT_T0_EENSF_IT1_T2_EENSF_IT3_T4_EESO_T5_SP_) ;  /* 0xffffb18006007950 */ /* 0x000fee0003c3ffff */
.L_x_385:
        /* <DEDUP_REMOVED lines=8> */
.L_x_656:


//--------------------- .text._ZN7cutlass9reference6device6kernel11Conv2dDgradIaNS_6layout12TensorNCxHWxILi32EEEaNS4_12TensorCxRSKxILi32EEEaS6_fiNS_21NumericConverterClampIafEENS_12multiply_addIiiiEELi2ELi4ELi16ELi8EEEvNS_4conv17Conv2dProblemSizeENS_9TensorRefIT_T0_EENSF_IT1_T2_EENSF_IT3_T4_EESO_T5_SP_ --------------------------
	.section	.text._ZN7cutlass9reference6device6kernel11Conv2dDgradIaNS_6layout12TensorNCxHWxILi32EEEaNS4_12TensorCxRSKxILi32EEEaS6_fiNS_21NumericConverterClampIafEENS_12multiply_addIiiiEELi2ELi4ELi16ELi8EEEvNS_4conv17Conv2dProblemSizeENS_9TensorRefIT_T0_EENSF_IT1_T2_EENSF_IT3_T4_EESO_T5_SP_,"ax",@progbits
	.sectioninfo	@"SHI_REGISTERS=62"
	.align	128
        .global         _ZN7cutlass9reference6device6kernel11Conv2dDgradIaNS_6layout12TensorNCxHWxILi32EEEaNS4_12TensorCxRSKxILi32EEEaS6_fiNS_21NumericConverterClampIafEENS_12multiply_addIiiiEELi2ELi4ELi16ELi8EEEvNS_4conv17Conv2dProblemSizeENS_9TensorRefIT_T0_EENSF_IT1_T2_EENSF_IT3_T4_EESO_T5_SP_
        .type           _ZN7cutlass9reference6device6kernel11Conv2dDgradIaNS_6layout12TensorNCxHWxILi32EEEaNS4_12TensorCxRSKxILi32EEEaS6_fiNS_21NumericConverterClampIafEENS_12multiply_addIiiiEELi2ELi4ELi16ELi8EEEvNS_4conv17Conv2dProblemSizeENS_9TensorRefIT_T0_EENSF_IT1_T2_EENSF_IT3_T4_EESO_T5_SP_,@function
        .size           _ZN7cutlass9reference6device6kernel11Conv2dDgradIaNS_6layout12TensorNCxHWxILi32EEEaNS4_12TensorCxRSKxILi32EEEaS6_fiNS_21NumericConverterClampIafEENS_12multiply_addIiiiEELi2ELi4ELi16ELi8EEEvNS_4conv17Conv2dProblemSizeENS_9TensorRefIT_T0_EENSF_IT1_T2_EENSF_IT3_T4_EESO_T5_SP_,(.L_x_657 - _ZN7cutlass9reference6device6kernel11Conv2dDgradIaNS_6layout12TensorNCxHWxILi32EEEaNS4_12TensorCxRSKxILi32EEEaS6_fiNS_21NumericConverterClampIafEENS_12multiply_addIiiiEELi2ELi4ELi16ELi8EEEvNS_4conv17Conv2dProblemSizeENS_9TensorRefIT_T0_EENSF_IT1_T2_EENSF_IT3_T4_EESO_T5_SP_)
        .other          _ZN7cutlass9reference6device6kernel11Conv2dDgradIaNS_6layout12TensorNCxHWxILi32EEEaNS4_12TensorCxRSKxILi32EEEaS6_fiNS_21NumericConverterClampIafEENS_12multiply_addIiiiEELi2ELi4ELi16ELi8EEEvNS_4conv17Conv2dProblemSizeENS_9TensorRefIT_T0_EENSF_IT1_T2_EENSF_IT3_T4_EESO_T5_SP_,@"STO_CUDA_ENTRY STV_DEFAULT"
_ZN7cutlass9reference6device6kernel11Conv2dDgradIaNS_6layout12TensorNCxHWxILi32EEEaNS4_12TensorCxRSKxILi32EEEaS6_fiNS_21NumericConverterClampIafEENS_12multiply_addIiiiEELi2ELi4ELi16ELi8EEEvNS_4conv17Conv2dProblemSizeENS_9TensorRefIT_T0_EENSF_IT1_T2_EENSF_IT3_T4_EESO_T5_SP_:
.text._ZN7cutlass9reference6device6kernel11Conv2dDgradIaNS_6layout12TensorNCxHWxILi32EEEaNS4_12TensorCxRSKxILi32EEEaS6_fiNS_21NumericConverterClampIafEENS_12multiply_addIiiiEELi2ELi4ELi16ELi8EEEvNS_4conv17Conv2dProblemSizeENS_9TensorRefIT_T0_EENSF_IT1_T2_EENSF_IT3_T4_EESO_T5_SP_:
        /* <DEDUP_REMOVED lines=26> */
[----:B------:R-:W-:Y:S05]  /*01a0*/  CALL.REL.NOINC `($__internal_6_$__cuda_sm20_div_s64) ;  /* 0x00003f1000007944 */ /* 0x000fea0003c00000 */
        /* <DEDUP_REMOVED lines=8> */
.L_x_387:
        /* <DEDUP_REMOVED lines=21> */
.L_x_388:
[----:B------:R-:W-:Y:S05]  /*0380*/  BSYNC B0 ;  /* 0x0000000000007941 */ /* 0x000fea0003800000 */
.L_x_386:
        /* <DEDUP_REMOVED lines=8> */
[----:B------:R-:W-:Y:S05]  /*0410*/  CALL.REL.NOINC `($__internal_6_$__cuda_sm20_div_s64) ;  /* 0x00003ca000007944 */ /* 0x000fea0003c00000 */
[----:B------:R-:W-:Y:S02]  /*0420*/  IADD3 R23, -R55, RZ, RZ ;  /* 0x000000ff37177210 */ /* 0x000fe40007ffe1ff */
[----:B------:R-:W-:-:S03]  /*0430*/  MOV R57, R55 ;  /* 0x0000003700397202 */ /* 0x000fc60000000f00 */
[----:B------:R-:W-:Y:S01]  /*0440*/  IMAD R23, R23, c[0x0][0x168], R14 ;  /* 0x00005a0017177a24 */ /* 0x000fe200078e020e */
[----:B------:R-:W-:Y:S05]  /*0450*/  BRA `(.L_x_391) ;  /* 0x0000014000007947 */ /* 0x000fea0003800000 */
.L_x_390:
        /* <DEDUP_REMOVED lines=20> */
.L_x_391:
[----:B------:R-:W-:Y:S05]  /*05a0*/  BSYNC B0 ;  /* 0x0000000000007941 */ /* 0x000fea0003800000 */
.L_x_389:
        /* <DEDUP_REMOVED lines=23> */
.L_x_393:
        /* <DEDUP_REMOVED lines=21> */
.L_x_394:
[----:B------:R-:W-:Y:S05]  /*0870*/  BSYNC B0 ;  /* 0x0000000000007941 */ /* 0x000fea0003800000 */
.L_x_392:
        /* <DEDUP_REMOVED lines=9> */
[----:B------:R-:W-:Y:S05]  /*0910*/  CALL.REL.NOINC `($__internal_6_$__cuda_sm20_div_s64) ;  /* 0x000037a000007944 */ /* 0x000fea0003c00000 */
[----:B------:R-:W-:-:S05]  /*0920*/  IADD3 R3, -R55, RZ, RZ ;  /* 0x000000ff37037210 */ /* 0x000fca0007ffe1ff */
[----:B------:R-:W-:Y:S01]  /*0930*/  IMAD R24, R3, c[0x0][0x168], R24 ;  /* 0x00005a0003187a24 */ /* 0x000fe200078e0218 */
[----:B------:R-:W-:Y:S05]  /*0940*/  BRA `(.L_x_397) ;  /* 0x0000014000007947 */ /* 0x000fea0003800000 */
.L_x_396:
        /* <DEDUP_REMOVED lines=20> */
.L_x_397:
[----:B------:R-:W-:Y:S05]  /*0a90*/  BSYNC B0 ;  /* 0x0000000000007941 */ /* 0x000fea0003800000 */
.L_x_395:
        /* <DEDUP_REMOVED lines=49> */
.L_x_411:
        /* <DEDUP_REMOVED lines=16> */
.L_x_410:
        /* <DEDUP_REMOVED lines=18> */
.L_x_409:
        /* <DEDUP_REMOVED lines=27> */
.L_x_402:
[----:B------:R-:W-:Y:S05]  /*1180*/  BSYNC B0 ;  /* 0x0000000000007941 */ /* 0x000fea0003800000 */
.L_x_401:
        /* <DEDUP_REMOVED lines=79> */
.L_x_404:
[----:B------:R-:W-:Y:S05]  /*1680*/  BSYNC B0 ;  /* 0x0000000000007941 */ /* 0x000fea0003800000 */
.L_x_403:
        /* <DEDUP_REMOVED lines=27> */
.L_x_406:
[----:B------:R-:W-:Y:S05]  /*1840*/  BSYNC B0 ;  /* 0x0000000000007941 */ /* 0x000fea0003800000 */
.L_x_405:
        /* <DEDUP_REMOVED lines=78> */
.L_x_408:
[----:B------:R-:W-:Y:S05]  /*1d30*/  BSYNC B0 ;  /* 0x0000000000007941 */ /* 0x000fea0003800000 */
.L_x_407:
        /* <DEDUP_REMOVED lines=50> */
.L_x_400:
[----:B------:R-:W-:Y:S02]  /*2060*/  UIADD3 UR15, UR15, 0x1, URZ ;  /* 0x000000010f0f7890 */ /* 0x000fe4000fffe03f */
[----:B------:R-:W-:-:S02]  /*2070*/  ULDC UR4, c[0x0][0x180] ;  /* 0x0000600000047ab9 */ /* 0x000fc40000000800 */
[----:B------:R-:W-:-:S06]  /*2080*/  UISETP.GE.AND UP0, UPT, UR15, UR4, UPT ;  /* 0x000000040f00728c */ /* 0x000fcc000bf06270 */
[----:B------:R-:W-:-:S12]  /*2090*/  PLOP3.LUT P0, PT, PT, PT, UP0, 0x80, 0x0 ;  /* 0x000000000000781c */ /* 0x000fd80003f0f008 */
[----:B------:R-:W-:Y:S05]  /*20a0*/  @!P0 BRA `(.L_x_410) ;  /* 0xffffee0000008947 */ /* 0x000fea000383ffff */
.L_x_399:
[----:B------:R-:W-:Y:S02]  /*20b0*/  UIADD3 UR16, UR16, 0x1, URZ ;  /* 0x0000000110107890 */ /* 0x000fe4000fffe03f */
[----:B------:R-:W-:Y:S02]  /*20c0*/  ULDC UR4, c[0x0][0x17c] ;  /* 0x00005f0000047ab9 */ /* 0x000fe40000000800 */
[----:B------:R-:W-:-:S06]  /*20d0*/  UISETP.GE.AND UP0, UPT, UR16, UR4, UPT ;  /* 0x000000041000728c */ /* 0x000fcc000bf06270 */
[----:B------:R-:W-:-:S12]  /*20e0*/  PLOP3.LUT P0, PT, PT, PT, UP0, 0x80, 0x0 ;  /* 0x000000000000781c */ /* 0x000fd80003f0f008 */
[----:B------:R-:W-:Y:S05]  /*20f0*/  @!P0 BRA `(.L_x_411) ;  /* 0xffffecb000008947 */ /* 0x000fea000383ffff */
.L_x_398:
        /* <DEDUP_REMOVED lines=34> */
.L_x_416:
        /* <DEDUP_REMOVED lines=12> */
.L_x_418:
[----:B------:R-:W-:Y:S05]  /*23e0*/  BSYNC B0 ;  /* 0x0000000000007941 */ /* 0x000fea0003800000 */
.L_x_417:
        /* <DEDUP_REMOVED lines=20> */
.L_x_415:
[----:B------:R-:W-:Y:S05]  /*2530*/  BSYNC B1 ;  /* 0x0000000000017941 */ /* 0x000fea0003800000 */
.L_x_414:
[----:B------:R-:W-:Y:S01]  /*2540*/  IADD3 R0, R59, 0x1, RZ ;  /* 0x000000013b007810 */ /* 0x000fe20007ffe0ff */
[----:B------:R-:W-:Y:S01]  /*2550*/  BMOV.32.CLEAR RZ, B1 ;  /* 0x0000000001ff7355 */ /* 0x000fe20000100000 */
[----:B------:R-:W-:Y:S02]  /*2560*/  BSSY B1, `(.L_x_419) ;  /* 0x000003c000017945 */ /* 0x000fe40003800000 */
[----:B------:R-:W-:-:S12]  /*2570*/  ISETP.GE.AND P0, PT, R0, c[0x0][0x16c], PT ;  /* 0x00005b0000007a0c */ /* 0x000fd80003f06270 */
        /* <DEDUP_REMOVED lines=9> */
[----:B0-----:R-:W-:Y:S01]  /*2610*/  IMAD R10, R58, c[0x0][0x1e8], RZ ;  /* 0x00007a003a0a7a24 */ /* 0x001fe200078e02ff */
        /* <DEDUP_REMOVED lines=15> */
.L_x_421:
[----:B0-----:R-:W0:Y:S01]  /*2710*/  I2F R10, R2 ;  /* 0x00000002000a7306 */ /* 0x001e220000201400 */
[----:B------:R-:W-:Y:S01]  /*2720*/  BMOV.32.CLEAR RZ, B0 ;  /* 0x0000000000ff7355 */ /* 0x000fe20000100000 */
[----:B------:R-:W-:Y:S01]  /*2730*/  BSSY B0, `(.L_x_422) ;  /* 0x000000a000007945 */ /* 0x000fe20003800000 */
[----:B------:R-:W-:Y:S01]  /*2740*/  MOV R14, 0x80 ;  /* 0x00000080000e7802 */ /* 0x000fe20000000f00 */
[----:B0-----:R-:W-:-:S04]  /*2750*/  FMUL R10, R10, c[0x0][0x208] ;  /* 0x000082000a0a7a20 */ /* 0x001fc80000400000 */
[----:B-1----:R-:W-:-:S05]  /*2760*/  FFMA R9, R9, c[0x0][0x20c], R10 ;  /* 0x0000830009097a23 */ /* 0x002fca000000000a */
[----:B------:R-:W-:-:S12]  /*2770*/  FSETP.GEU.AND P0, PT, R9, -128, PT ;  /* 0xc30000000900780b */ /* 0x000fd80003f0e000 */
[----:B------:R-:W-:Y:S05]  /*2780*/  @!P0 BRA `(.L_x_423) ;  /* 0x0000004000008947 */ /* 0x000fea0003800000 */
[----:B------:R-:W-:Y:S01]  /*2790*/  FSETP.GT.AND P0, PT, R9, 127, PT ;  /* 0x42fe00000900780b */ /* 0x000fe20003f04000 */
[----:B------:R-:W-:-:S11]  /*27a0*/  IMAD.MOV.U32 R14, RZ, RZ, 0x7f ;  /* 0x0000007fff0e7424 */ /* 0x000fd600078e00ff */
[----:B------:R-:W0:Y:S02]  /*27b0*/  @!P0 F2I.S8.NTZ R2, R9 ;  /* 0x0000000900028305 */ /* 0x000e240000202100 */
[----:B0-----:R-:W-:-:S06]  /*27c0*/  @!P0 PRMT R14, R2, 0x7610, R14 ;  /* 0x00007610020e8816 */ /* 0x001fcc000000000e */
.L_x_423:
[----:B------:R-:W-:Y:S05]  /*27d0*/  BSYNC B0 ;  /* 0x0000000000007941 */ /* 0x000fea0003800000 */
.L_x_422:
        /* <DEDUP_REMOVED lines=20> */
.L_x_420:
[----:B------:R-:W-:Y:S05]  /*2920*/  BSYNC B1 ;  /* 0x0000000000017941 */ /* 0x000fea0003800000 */
.L_x_419:
        /* <DEDUP_REMOVED lines=14> */
[----:B0-----:R-:W-:Y:S02]  /*2a10*/  SHF.R.S32.HI R11, RZ, 0x1f, R2 ;  /* 0x0000001fff0b7819 */ /* 0x001fe40000011402 */
        /* <DEDUP_REMOVED lines=14> */
.L_x_426:
        /* <DEDUP_REMOVED lines=12> */
.L_x_428:
[----:B------:R-:W-:Y:S05]  /*2bc0*/  BSYNC B0 ;  /* 0x0000000000007941 */ /* 0x000fea0003800000 */
.L_x_427:
[----:B------:R-:W-:Y:S01]  /*2bd0*/  SHF.R.S32.HI R13, RZ, 0x1f, R0 ;  /* 0x0000001fff0d7819 */ /* 0x000fe20000011400 */
[----:B------:R-:W-:Y:S01]  /*2be0*/  IMAD.SHL.U32 R2, R23, 0x20, RZ ;  /* 0x0000002017027824 */ /* 0x000fe200078e00ff */
[----:B------:R-:W-:Y:S01]  /*2bf0*/  ULDC.64 UR4, c[0x0][0x1f0] ;  /* 0x00007c0000047ab9 */ /* 0x000fe20000000a00 */
[----:B0-----:R-:W-:Y:S01]  /*2c00*/  IMAD R10, R57, c[0x0][0x1f8], RZ ;  /* 0x00007e00390a7a24 */ /* 0x001fe200078e02ff */
        /* <DEDUP_REMOVED lines=16> */
.L_x_425:
[----:B------:R-:W-:Y:S05]  /*2d10*/  BSYNC B1 ;  /* 0x0000000000017941 */ /* 0x000fea0003800000 */
.L_x_424:
[----:B0-----:R-:W-:-:S04]  /*2d20*/  IADD3 R12, R59, 0x3, RZ ;  /* 0x000000033b0c7810 */ /* 0x001fc80007ffe0ff */
        /* <DEDUP_REMOVED lines=26> */
.L_x_429:
        /* <DEDUP_REMOVED lines=12> */
.L_x_431:
[----:B------:R-:W-:Y:S05]  /*2f90*/  BSYNC B0 ;  /* 0x0000000000007941 */ /* 0x000fea0003800000 */
.L_x_430:
        /* <DEDUP_REMOVED lines=9> */
[----:B------:R-:W-:Y:S02]  /*3030*/  IADD3 R23, P1, P0, R23, R2, R58 ;  /* 0x0000000217177210 */ /* 0x000fe4000783e03a */
[----:B------:R-:W-:Y:S01]  /*3040*/  SHF.R.S32.HI R11, RZ, 0x1f, R2 ;  /* 0x0000001fff0b7819 */ /* 0x000fe20000011402 */
[----:B------:R-:W-:Y:S01]  /*3050*/  IMAD R2, R3, c[0x0][0x1fc], RZ ;  /* 0x00007f0003027a24 */ /* 0x000fe200078e02ff */
[----:B------:R-:W-:Y:S01]  /*3060*/  SHF.R.S32.HI R58, RZ, 0x1f, R58 ;  /* 0x0000001fff3a7819 */ /* 0x000fe2000001143a */
[----:B------:R-:W-:-:S03]  /*3070*/  IMAD.IADD R9, R12, 0x1, -R9 ;  /* 0x000000010c097824 */ /* 0x000fc600078e0a09 */
[----:B------:R-:W-:Y:S02]  /*3080*/  IADD3.X R4, R4, R11, R58, P1, P0 ;  /* 0x0000000b04047210 */ /* 0x000fe40000fe043a */
[--C-:B0-----:R-:W-:Y:S02]  /*3090*/  IADD3 R10, P1, P0, R2, R23, R9.reuse ;  /* 0x00000017020a7210 */ /* 0x101fe4000783e009 */
[----:B------:R-:W-:Y:S02]  /*30a0*/  SHF.R.S32.HI R9, RZ, 0x1f, R9 ;  /* 0x0000001fff097819 */ /* 0x000fe40000011409 */
[----:B------:R-:W-:-:S04]  /*30b0*/  SHF.R.S32.HI R2, RZ, 0x1f, R2 ;  /* 0x0000001fff027819 */ /* 0x000fc80000011402 */
[----:B------:R-:W-:-:S08]  /*30c0*/  IADD3.X R11, R2, R4, R9, P1, P0 ;  /* 0x00000004020b7210 */ /* 0x000fd00000fe0409 */
[----:B------:R0:W-:Y:S02]  /*30d0*/  STG.E.U8.SYS [R10.64+UR4], R0 ;  /* 0x000000000a007986 */ /* 0x0001e4000c10e104 */
.L_x_413:
[----:B------:R-:W-:Y:S05]  /*30e0*/  BSYNC B2 ;  /* 0x0000000000027941 */ /* 0x000fea0003800000 */
.L_x_412:
        /* <DEDUP_REMOVED lines=32> */
.L_x_434:
        /* <DEDUP_REMOVED lines=12> */
.L_x_436:
[----:B------:R-:W-:Y:S05]  /*33b0*/  BSYNC B0 ;  /* 0x0000000000007941 */ /* 0x000fea0003800000 */
.L_x_435:
        /* <DEDUP_REMOVED lines=20> */
.L_x_433:
[----:B------:R-:W-:Y:S05]  /*3500*/  BSYNC B1 ;  /* 0x0000000000017941 */ /* 0x000fea0003800000 */
.L_x_432:
[----:B0-----:R-:W-:Y:S01]  /*3510*/  IADD3 R0, R59, 0x1, RZ ;  /* 0x000000013b007810 */ /* 0x001fe20007ffe0ff */
        /* <DEDUP_REMOVED lines=28> */
.L_x_439:
[----:B------:R-:W2:Y:S01]  /*36e0*/  I2F R3, R6 ;  /* 0x0000000600037306 */ /* 0x000ea20000201400 */
[----:B------:R-:W-:Y:S01]  /*36f0*/  BMOV.32.CLEAR RZ, B0 ;  /* 0x0000000000ff7355 */ /* 0x000fe20000100000 */
[----:B------:R-:W-:Y:S01]  /*3700*/  BSSY B0, `(.L_x_440) ;  /* 0x000000a000007945 */ /* 0x000fe20003800000 */
[----:B------:R-:W-:Y:S01]  /*3710*/  MOV R10, 0x80 ;  /* 0x00000080000a7802 */ /* 0x000fe20000000f00 */
[----:B--2---:R-:W-:-:S04]  /*3720*/  FMUL R3, R3, c[0x0][0x208] ;  /* 0x0000820003037a20 */ /* 0x004fc80000400000 */
[----:B01----:R-:W-:-:S05]  /*3730*/  FFMA R2, R4, c[0x0][0x20c], R3 ;  /* 0x0000830004027a23 */ /* 0x003fca0000000003 */
[----:B------:R-:W-:-:S12]  /*3740*/  FSETP.GEU.AND P0, PT, R2, -128, PT ;  /* 0xc30000000200780b */ /* 0x000fd80003f0e000 */
[----:B------:R-:W-:Y:S05]  /*3750*/  @!P0 BRA `(.L_x_441) ;  /* 0x0000004000008947 */ /* 0x000fea0003800000 */
[----:B------:R-:W-:Y:S01]  /*3760*/  FSETP.GT.AND P0, PT, R2, 127, PT ;  /* 0x42fe00000200780b */ /* 0x000fe20003f04000 */
[----:B------:R-:W-:-:S11]  /*3770*/  IMAD.MOV.U32 R10, RZ, RZ, 0x7f ;  /* 0x0000007fff0a7424 */ /* 0x000fd600078e00ff */
[----:B------:R-:W0:Y:S02]  /*3780*/  @!P0 F2I.S8.NTZ R2, R2 ;  /* 0x0000000200028305 */ /* 0x000e240000202100 */
[----:B0-----:R-:W-:-:S06]  /*3790*/  @!P0 PRMT R10, R2, 0x7610, R10 ;  /* 0x00007610020a8816 */ /* 0x001fcc000000000a */
.L_x_441:
[----:B------:R-:W-:Y:S05]  /*37a0*/  BSYNC B0 ;  /* 0x0000000000007941 */ /* 0x000fea0003800000 */
.L_x_440:
        /* <DEDUP_REMOVED lines=20> */
.L_x_438:
[----:B------:R-:W-:Y:S05]  /*38f0*/  BSYNC B1 ;  /* 0x0000000000017941 */ /* 0x000fea0003800000 */
.L_x_437:
        /* <DEDUP_REMOVED lines=9> */
[----:B0-----:R-:W-:Y:S01]  /*3990*/  IMAD.SHL.U32 R2, R24, 0x20, RZ ;  /* 0x0000002018027824 */ /* 0x001fe200078e00ff */
        /* <DEDUP_REMOVED lines=19> */
.L_x_444:
        /* <DEDUP_REMOVED lines=12> */
.L_x_446:
[----:B------:R-:W-:Y:S05]  /*3b90*/  BSYNC B0 ;  /* 0x0000000000007941 */ /* 0x000fea0003800000 */
.L_x_445:
        /* <DEDUP_REMOVED lines=20> */
.L_x_443:
[----:B------:R-:W-:Y:S05]  /*3ce0*/  BSYNC B1 ;  /* 0x0000000000017941 */ /* 0x000fea0003800000 */
.L_x_442:
[----:B------:R-:W-:-:S04]  /*3cf0*/  IADD3 R59, R59, 0x3, RZ ;  /* 0x000000033b3b7810 */ /* 0x000fc80007ffe0ff */
[----:B------:R-:W-:-:S12]  /*3d00*/  ISETP.GE.AND P0, PT, R59, c[0x0][0x16c], PT ;  /* 0x00005b003b007a0c */ /* 0x000fd80003f06270 */
[----:B------:R-:W-:Y:S05]  /*3d10*/  @P0 EXIT ;  /* 0x000000000000094d */ /* 0x000fea0003800000 */
        /* <DEDUP_REMOVED lines=24> */
.L_x_447:
        /* <DEDUP_REMOVED lines=12> */
.L_x_449:
[----:B------:R-:W-:Y:S05]  /*3f60*/  BSYNC B0 ;  /* 0x0000000000007941 */ /* 0x000fea0003800000 */
.L_x_448:
        /* <DEDUP_REMOVED lines=19> */
[----:B------:R-:W-:Y:S01]  /*40a0*/  STG.E.U8.SYS [R24.64+UR4], R2 ;  /* 0x0000000218007986 */ /* 0x000fe2000c10e104 */
[----:B------:R-:W-:Y:S05]  /*40b0*/  EXIT ;  /* 0x000000000000794d */ /* 0x000fea0003800000 */
        .weak           $__internal_6_$__cuda_sm20_div_s64
        .type           $__internal_6_$__cuda_sm20_div_s64,@function
        .size           $__internal_6_$__cuda_sm20_div_s64,(.L_x_657 - $__internal_6_$__cuda_sm20_div_s64)
$__internal_6_$__cuda_sm20_div_s64:
        /* <DEDUP_REMOVED lines=82> */
[----:B------:R-:W-:Y:S07]  /*45e0*/  RET.REL.NODEC R6 `(_ZN7cutlass9reference6device6kernel11Conv2dDgradIaNS_6layout12TensorNCxHWxILi32EEEaNS4_12TensorCxRSKxILi32EEEaS6_fiNS_21NumericConverterClampIafEENS_12multiply_addIiiiEELi2ELi4ELi16ELi8EEEvNS_4conv17Conv2dProblemSizeENS_9TensorRefIT_T0_EENSF_IT1_T2_EENSF_IT3_T4_EESO_T5_SP_) ;  /* 0xffffba1006007950 */ /* 0x000fee0003c3ffff */
.L_x_450:
[----:B------:R-:W-:-:S00]  /*45f0*/  BRA `(.L_x_450) ;  /* 0xfffffff000007947 */ /* 0x000fc0000383ffff */
.L_x_657:


//--------------------- .text._ZN7cutlass9reference6device6kernel11Conv2dFpropIaNS_6layout12TensorNCxHWxILi32EEEaNS4_12TensorCxRSKxILi32EEEaS6_fiNS_21NumericConverterClampIafEENS_12multiply_addIiiiEELi4ELi4ELi16ELi8EEEvNS_4conv17Conv2dProblemSizeENS_9TensorRefIT_T0_EENSF_IT1_T2_EENSF_IT3_T4_EESO_T5_SP_ --------------------------
	.section	.text._ZN7cutlass9reference6device6kernel11Conv2dFpropIaNS_6layout12TensorNCxHWxILi32EEEaNS4_12TensorCxRSKxILi32EEEaS6_fiNS_21NumericConverterClampIafEENS_12multiply_addIiiiEELi4ELi4ELi16ELi8EEEvNS_4conv17Conv2dProblemSizeENS_9TensorRefIT_T0_EENSF_IT1_T2_EENSF_IT3_T4_EESO_T5_SP_,"ax",@progbits
	.sectioninfo	@"SHI_REGISTERS=96"
	.align	128
        .global         _ZN7cutlass9reference6device6kernel11Conv2dFpropIaNS_6layout12TensorNCxHWxILi32EEEaNS4_12TensorCxRSKxILi32EEEaS6_fiNS_21NumericConverterClampIafEENS_12multiply_addIiiiEELi4ELi4ELi16ELi8EEEvNS_4conv17Conv2dProblemSizeENS_9TensorRefIT_T0_EENSF_IT1_T2_EENSF_IT3_T4_EESO_T5_SP_
        .type           _ZN7cutlass9reference6device6kernel11Conv2dFpropIaNS_6layout12TensorNCxHWxILi32EEEaNS4_12TensorCxRSKxILi32EEEaS6_fiNS_21NumericConverterClampIafEENS_12multiply_addIiiiEELi4ELi4ELi16ELi8EEEvNS_4conv17Conv2dProblemSizeENS_9TensorRefIT_T0_EENSF_IT1_T2_EENSF_IT3_T4_EESO_T5_SP_,@function
        .size           _ZN7cutlass9reference6device6kernel11Conv2dFpropIaNS_6layout12TensorNCxHWxILi32EEEaNS4_12TensorCxRSKxILi32EEEaS6_fiNS_21NumericConverterClampIafEENS_12multiply_addIiiiEELi4ELi4ELi16ELi8EEEvNS_4conv17Conv2dProblemSizeENS_9TensorRefIT_T0_EENSF_IT1_T2_EENSF_IT3_T4_EESO_T5_SP_,(.L_x_658 - _ZN7cutlass9reference6device6kernel11Conv2dFpropIaNS_6layout12TensorNCxHWxILi32EEEaNS4_12TensorCxRSKxILi32EEEaS6_fiNS_21NumericConverterClampIafEENS_12multiply_addIiiiEELi4ELi4ELi16ELi8EEEvNS_4conv17Conv2dProblemSizeENS_9TensorRefIT_T0_EENSF_IT1_T2_EENSF_IT3_T4_EESO_T5_SP_)
        .other          _ZN7cutlass9reference6device6kernel11Conv2dFpropIaNS_6layout12TensorNCxHWxILi32EEEaNS4_12TensorCxRSKxILi32EEEaS6_fiNS_21NumericConverterClampIafEENS_12multiply_addIiiiEELi4ELi4ELi16ELi8EEEvNS_4conv17Conv2dProblemSizeENS_9TensorRefIT_T0_EENSF_IT1_T2_EENSF_IT3_T4_EESO_T5_SP_,@"STO_CUDA_ENTRY STV_DEFAULT"
_ZN7cutlass9reference6device6kernel11Conv2dFpropIaNS_6layout12TensorNCxHWxILi32EEEaNS4_12TensorCxRSKxILi32EEEaS6_fiNS_21NumericConverterClampIafEENS_12multiply_addIiiiEELi4ELi4ELi16ELi8EEEvNS_4conv17Conv2dProblemSizeENS_9TensorRefIT_T0_EENSF_IT1_T2_EENSF_IT3_T4_EESO_T5_SP_:
.text._ZN7cutlass9reference6device6kernel11Conv2dFpropIaNS_6layout12TensorNCxHWxILi32EEEaNS4_12TensorCxRSKxILi32EEEaS6_fiNS_21NumericConverterClampIafEENS_12multiply_addIiiiEELi4ELi4ELi16ELi8EEEvNS_4conv17Conv2dProblemSizeENS_9TensorRefIT_T0_EENSF_IT1_T2_EENSF_IT3_T4_EESO_T5_SP_:
        /* <DEDUP_REMOVED lines=21> */
[----:B------:R-:W-:Y:S05]  /*0150*/  CALL.REL.NOINC `($__internal_7_$__cuda_sm20_div_s64) ;  /* 0x00006d0000007944 */ /* 0x000fea0003c00000 */
        /* <DEDUP_REMOVED lines=8> */
.L_x_452:
        /* <DEDUP_REMOVED lines=21> */
.L_x_453:
[----:B------:R-:W-:Y:S05]  /*0330*/  BSYNC B0 ;  /* 0x0000000000007941 */ /* 0x000fea0003800000 */
.L_x_451:
        /* <DEDUP_REMOVED lines=9> */
[----:B------:R-:W-:Y:S05]  /*03d0*/  CALL.REL.NOINC `($__internal_7_$__cuda_sm20_div_s64) ;  /* 0x00006a8000007944 */ /* 0x000fea0003c00000 */
[----:B------:R-:W-:Y:S02]  /*03e0*/  IADD3 R3, -R75, RZ, RZ ;  /* 0x000000ff4b037210 */ /* 0x000fe40007ffe1ff */
[----:B------:R-:W-:-:S03]  /*03f0*/  MOV R81, R75 ;  /* 0x0000004b00517202 */ /* 0x000fc60000000f00 */
[----:B------:R-:W-:Y:S01]  /*0400*/  IMAD R68, R3, c[0x0][0x174], R68 ;  /* 0x00005d0003447a24 */ /* 0x000fe200078e0244 */
[----:B------:R-:W-:Y:S05]  /*0410*/  BRA `(.L_x_456) ;  /* 0x0000014000007947 */ /* 0x000fea0003800000 */
.L_x_455:
        /* <DEDUP_REMOVED lines=20> */
.L_x_456:
[----:B------:R-:W-:Y:S05]  /*0560*/  BSYNC B0 ;  /* 0x0000000000007941 */ /* 0x000fea0003800000 */
.L_x_454:
        /* <DEDUP_REMOVED lines=24> */
.L_x_458:
        /* <DEDUP_REMOVED lines=21> */
.L_x_459:
[----:B------:R-:W-:Y:S05]  /*0840*/  BSYNC B0 ;  /* 0x0000000000007941 */ /* 0x000fea0003800000 */
.L_x_457:
        /* <DEDUP_REMOVED lines=8> */
[----:B------:R-:W-:Y:S05]  /*08d0*/  CALL.REL.NOINC `($__internal_7_$__cuda_sm20_div_s64) ;  /* 0x0000658000007944 */ /* 0x000fea0003c00000 */
[----:B------:R-:W-:Y:S02]  /*08e0*/  IADD3 R69, -R75, RZ, RZ ;  /* 0x000000ff4b457210 */ /* 0x000fe40007ffe1ff */
[----:B------:R-:W-:-:S03]  /*08f0*/  MOV R79, R75 ;  /* 0x0000004b004f7202 */ /* 0x000fc60000000f00 */
[----:B------:R-:W-:Y:S01]  /*0900*/  IMAD R69, R69, c[0x0][0x174], R0 ;  /* 0x00005d0045457a24 */ /* 0x000fe200078e0200 */
[----:B------:R-:W-:Y:S05]  /*0910*/  BRA `(.L_x_462) ;  /* 0x0000014000007947 */ /* 0x000fea0003800000 */
.L_x_461:
        /* <DEDUP_REMOVED lines=20> */
.L_x_462:
[----:B------:R-:W-:Y:S05]  /*0a60*/  BSYNC B0 ;  /* 0x0000000000007941 */ /* 0x000fea0003800000 */
.L_x_460:
        /* <DEDUP_REMOVED lines=23> */
.L_x_464:
        /* <DEDUP_REMOVED lines=21> */
.L_x_465:
[----:B------:R-:W-:Y:S05]  /*0d30*/  BSYNC B0 ;  /* 0x0000000000007941 */ /* 0x000fea0003800000 */
.L_x_463:
        /* <DEDUP_REMOVED lines=14> */
.L_x_467:
        /* <DEDUP_REMOVED lines=20> */
.L_x_468:
[----:B------:R-:W-:Y:S05]  /*0f60*/  BSYNC B0 ;  /* 0x0000000000007941 */ /* 0x000fea0003800000 */
.L_x_466:
        /* <DEDUP_REMOVED lines=24> */
.L_x_470:
        /* <DEDUP_REMOVED lines=21> */
.L_x_471:
[----:B------:R-:W-:Y:S05]  /*1240*/  BSYNC B0 ;  /* 0x0000000000007941 */ /* 0x000fea0003800000 */
.L_x_469:
        /* <DEDUP_REMOVED lines=9> */
[----:B------:R-:W-:-:S05]  /*12e0*/  IADD3 R71, -R75, RZ, RZ ;  /* 0x000000ff4b477210 */ /* 0x000fca0007ffe1ff */
[----:B------:R-:W-:Y:S01]  /*12f0*/  IMAD R71, R71, c[0x0][0x174], R0 ;  /* 0x00005d0047477a24 */ /* 0x000fe200078e0200 */
[----:B------:R-:W-:Y:S05]  /*1300*/  BRA `(.L_x_474) ;  /* 0x0000014000007947 */ /* 0x000fea0003800000 */
.L_x_473:
        /* <DEDUP_REMOVED lines=20> */
.L_x_474:
[----:B------:R-:W-:Y:S05]  /*1450*/  BSYNC B0 ;  /* 0x0000000000007941 */ /* 0x000fea0003800000 */
.L_x_472:
        /* <DEDUP_REMOVED lines=76> */
.L_x_488:
        /* <DEDUP_REMOVED lines=41> */
.L_x_487:
        /* <DEDUP_REMOVED lines=119> */
.L_x_486:
        /* <DEDUP_REMOVED lines=84> */
.L_x_479:
[----:B--2---:R-:W-:Y:S05]  /*2860*/  BSYNC B0 ;  /* 0x0000000000007941 */ /* 0x004fea0003800000 */
.L_x_478:
        /* <DEDUP_REMOVED lines=28> */
.L_x_481:
[----:B------:R-:W-:Y:S05]  /*2a30*/  BSYNC B0 ;  /* 0x0000000000007941 */ /* 0x000fea0003800000 */
.L_x_480:
        /* <DEDUP_REMOVED lines=20> */
.L_x_483:
[----:B------:R-:W-:Y:S05]  /*2b80*/  BSYNC B0 ;  /* 0x0000000000007941 */ /* 0x000fea0003800000 */
.L_x_482:
        /* <DEDUP_REMOVED lines=21> */
.L_x_485:
[----:B------:R-:W-:Y:S05]  /*2ce0*/  BSYNC B0 ;  /* 0x0000000000007941 */ /* 0x000fea0003800000 */
.L_x_484:
        /* <DEDUP_REMOVED lines=19> */
.L_x_477:
[----:B------:R-:W-:Y:S02]  /*2e20*/  UIADD3 UR6, UR6, 0x1, URZ ;  /* 0x0000000106067890 */ /* 0x000fe4000fffe03f */
[----:B------:R-:W-:-:S02]  /*2e30*/  ULDC UR4, c[0x0][0x180] ;  /* 0x0000600000047ab9 */ /* 0x000fc40000000800 */
[----:B------:R-:W-:-:S06]  /*2e40*/  UISETP.GE.AND UP0, UPT, UR6, UR4, UPT ;  /* 0x000000040600728c */ /* 0x000fcc000bf06270 */
[----:B------:R-:W-:-:S12]  /*2e50*/  PLOP3.LUT P0, PT, PT, PT, UP0, 0x80, 0x0 ;  /* 0x000000000000781c */ /* 0x000fd80003f0f008 */
[----:B------:R-:W-:Y:S05]  /*2e60*/  @!P0 BRA `(.L_x_487) ;  /* 0xffffed4000008947 */ /* 0x000fea000383ffff */
.L_x_476:
[----:B------:R-:W-:Y:S02]  /*2e70*/  UIADD3 UR7, UR7, 0x1, URZ ;  /* 0x0000000107077890 */ /* 0x000fe4000fffe03f */
[----:B------:R-:W-:Y:S02]  /*2e80*/  ULDC UR4, c[0x0][0x17c] ;  /* 0x00005f0000047ab9 */ /* 0x000fe40000000800 */
[----:B------:R-:W-:-:S06]  /*2e90*/  UISETP.GE.AND UP0, UPT, UR7, UR4, UPT ;  /* 0x000000040700728c */ /* 0x000fcc000bf06270 */
[----:B------:R-:W-:-:S12]  /*2ea0*/  PLOP3.LUT P0, PT, PT, PT, UP0, 0x80, 0x0 ;  /* 0x000000000000781c */ /* 0x000fd80003f0f008 */
[----:B------:R-:W-:Y:S05]  /*2eb0*/  @!P0 BRA `(.L_x_488) ;  /* 0xffffea6000008947 */ /* 0x000fea000383ffff */
.L_x_475:
        /* <DEDUP_REMOVED lines=33> */
[----:B--2---:R1:W2:Y:S02]  /*30d0*/  I2F.S16 R17, R20 ;  /* 0x0000001400117306 */ /* 0x0042a40000101400 */
.L_x_493:
[----:B------:R-:W3:Y:S01]  /*30e0*/  I2F R18, R0 ;  /* 0x0000000000127306 */ /* 0x000ee20000201400 */
[----:B------:R-:W-:Y:S01]  /*30f0*/  BMOV.32.CLEAR RZ, B0 ;  /* 0x0000000000ff7355 */ /* 0x000fe20000100000 */
[----:B------:R-:W-:Y:S01]  /*3100*/  BSSY B0, `(.L_x_494) ;  /* 0x000000a000007945 */ /* 0x000fe20003800000 */
[----:B------:R-:W-:Y:S01]  /*3110*/  MOV R22, 0x80 ;  /* 0x0000008000167802 */ /* 0x000fe20000000f00 */
[----:B---3--:R-:W-:-:S04]  /*3120*/  FMUL R18, R18, c[0x0][0x208] ;  /* 0x0000820012127a20 */ /* 0x008fc80000400000 */
[----:B--2---:R-:W-:-:S05]  /*3130*/  FFMA R17, R17, c[0x0][0x20c], R18 ;  /* 0x0000830011117a23 */ /* 0x004fca0000000012 */
[----:B------:R-:W-:-:S12]  /*3140*/  FSETP.GEU.AND P0, PT, R17, -128, PT ;  /* 0xc30000001100780b */ /* 0x000fd80003f0e000 */
[----:B------:R-:W-:Y:S05]  /*3150*/  @!P0 BRA `(.L_x_495) ;  /* 0x0000004000008947 */ /* 0x000fea0003800000 */
[----:B------:R-:W-:Y:S01]  /*3160*/  FSETP.GT.AND P0, PT, R17, 127, PT ;  /* 0x42fe00001100780b */ /* 0x000fe20003f04000 */
[----:B------:R-:W-:-:S11]  /*3170*/  IMAD.MOV.U32 R22, RZ, RZ, 0x7f ;  /* 0x0000007fff167424 */ /* 0x000fd600078e00ff */
[----:B------:R-:W2:Y:S02]  /*3180*/  @!P0 F2I.S8.NTZ R0, R17 ;  /* 0x0000001100008305 */ /* 0x000ea40000202100 */
[----:B--2---:R-:W-:-:S06]  /*3190*/  @!P0 PRMT R22, R0, 0x7610, R22 ;  /* 0x0000761000168816 */ /* 0x004fcc0000000016 */
.L_x_495:
[----:B------:R-:W-:Y:S05]  /*31a0*/  BSYNC B0 ;  /* 0x0000000000007941 */ /* 0x000fea0003800000 */
.L_x_494:
[----:B------:R-:W-:Y:S01]  /*31b0*/  SHF.R.S32.HI R19, RZ, 0x1f, R74 ;  /* 0x0000001fff137819 */ /* 0x000fe2000001144a */
[----:B------:R-:W-:Y:S01]  /*31c0*/  IMAD.SHL.U32 R18, R68, 0x20, RZ ;  /* 0x0000002044127824 */ /* 0x000fe200078e00ff */
[----:B------:R-:W-:Y:S01]  /*31d0*/  ULDC.64 UR4, c[0x0][0x1f0] ;  /* 0x00007c0000047ab9 */ /* 0x000fe20000000a00 */
[----:B-1----:R-:W-:Y:S01]  /*31e0*/  IMAD R20, R81, c[0x0][0x1f8], RZ ;  /* 0x00007e0051147a24 */ /* 0x002fe200078e02ff */
        /* <DEDUP_REMOVED lines=16> */
.L_x_492:
[----:B------:R-:W-:Y:S05]  /*32f0*/  BSYNC B1 ;  /* 0x0000000000017941 */ /* 0x000fea0003800000 */
.L_x_491:
        /* <DEDUP_REMOVED lines=11> */
[----:B-1----:R-:W-:Y:S01]  /*33b0*/  IMAD R19, R81, c[0x0][0x1e0], RZ ;  /* 0x0000780051137a24 */ /* 0x002fe200078e02ff */
        /* <DEDUP_REMOVED lines=17> */
.L_x_498:
[----:B-1----:R-:W1:Y:S01]  /*34d0*/  I2F R18, R2 ;  /* 0x0000000200127306 */ /* 0x002e620000201400 */
[----:B------:R-:W-:Y:S01]  /*34e0*/  BMOV.32.CLEAR RZ, B0 ;  /* 0x0000000000ff7355 */ /* 0x000fe20000100000 */
[----:B------:R-:W-:Y:S01]  /*34f0*/  BSSY B0, `(.L_x_499) ;  /* 0x000000a000007945 */ /* 0x000fe20003800000 */
[----:B------:R-:W-:Y:S01]  /*3500*/  MOV R22, 0x80 ;  /* 0x0000008000167802 */ /* 0x000fe20000000f00 */
[----:B-1----:R-:W-:-:S04]  /*3510*/  FMUL R18, R18, c[0x0][0x208] ;  /* 0x0000820012127a20 */ /* 0x002fc80000400000 */
[----:B--2---:R-:W-:-:S05]  /*3520*/  FFMA R17, R17, c[0x0][0x20c], R18 ;  /* 0x0000830011117a23 */ /* 0x004fca0000000012 */
[----:B------:R-:W-:-:S12]  /*3530*/  FSETP.GEU.AND P0, PT, R17, -128, PT ;  /* 0xc30000001100780b */ /* 0x000fd80003f0e000 */
[----:B------:R-:W-:Y:S05]  /*3540*/  @!P0 BRA `(.L_x_500) ;  /* 0x0000004000008947 */ /* 0x000fea0003800000 */
[----:B------:R-:W-:Y:S01]  /*3550*/  FSETP.GT.AND P0, PT, R17, 127, PT ;  /* 0x42fe00001100780b */ /* 0x000fe20003f04000 */
[----:B------:R-:W-:-:S11]  /*3560*/  IMAD.MOV.U32 R22, RZ, RZ, 0x7f ;  /* 0x0000007fff167424 */ /* 0x000fd600078e00ff */
[----:B------:R-:W1:Y:S02]  /*3570*/  @!P0 F2I.S8.NTZ R2, R17 ;  /* 0x0000001100028305 */ /* 0x000e640000202100 */
[----:B-1----:R-:W-:-:S06]  /*3580*/  @!P0 PRMT R22, R2, 0x7610, R22 ;  /* 0x0000761002168816 */ /* 0x002fcc0000000016 */
.L_x_500:
[----:B------:R-:W-:Y:S05]  /*3590*/  BSYNC B0 ;  /* 0x0000000000007941 */ /* 0x000fea0003800000 */
.L_x_499:
        /* <DEDUP_REMOVED lines=20> */
.L_x_497:
[----:B------:R-:W-:Y:S05]  /*36e0*/  BSYNC B1 ;  /* 0x0000000000017941 */ /* 0x000fea0003800000 */
.L_x_496:
        /* <DEDUP_REMOVED lines=29> */
.L_x_503:
        /* <DEDUP_REMOVED lines=12> */
.L_x_505:
[----:B------:R-:W-:Y:S05]  /*3980*/  BSYNC B0 ;  /* 0x0000000000007941 */ /* 0x000fea0003800000 */
.L_x_504:
        /* <DEDUP_REMOVED lines=20> */
.L_x_502:
[----:B------:R-:W-:Y:S05]  /*3ad0*/  BSYNC B1 ;  /* 0x0000000000017941 */ /* 0x000fea0003800000 */
.L_x_501:
[----:B-1----:R-:W-:-:S04]  /*3ae0*/  IADD3 R18, R74, 0x3, RZ ;  /* 0x000000034a127810 */ /* 0x002fc80007ffe0ff */
        /* <DEDUP_REMOVED lines=26> */
.L_x_506:
        /* <DEDUP_REMOVED lines=12> */
.L_x_508:
[----:B------:R-:W-:Y:S05]  /*3d50*/  BSYNC B0 ;  /* 0x0000000000007941 */ /* 0x000fea0003800000 */
.L_x_507:
        /* <DEDUP_REMOVED lines=20> */
.L_x_490:
[----:B------:R-:W-:Y:S05]  /*3ea0*/  BSYNC B2 ;  /* 0x0000000000027941 */ /* 0x000fea0003800000 */
.L_x_489:
        /* <DEDUP_REMOVED lines=11> */
[----:B--2---:R-:W-:-:S10]  /*3f60*/  MOV R0, RZ ;  /* 0x000000ff00007202 */ /* 0x004fd40000000f00 */
        /* <DEDUP_REMOVED lines=21> */
[----:B--2---:R2:W3:Y:S02]  /*40c0*/  I2F.S16 R0, R18 ;  /* 0x0000001200007306 */ /* 0x0044e40000101400 */
.L_x_513:
[----:B------:R-:W4:Y:S01]  /*40d0*/  I2F R3, R5 ;  /* 0x0000000500037306 */ /* 0x000f220000201400 */
[----:B------:R-:W-:Y:S01]  /*40e0*/  BMOV.32.CLEAR RZ, B0 ;  /* 0x0000000000ff7355 */ /* 0x000fe20000100000 */
[----:B------:R-:W-:Y:S01]  /*40f0*/  BSSY B0, `(.L_x_514) ;  /* 0x000000a000007945 */ /* 0x000fe20003800000 */
[----:B--2---:R-:W-:Y:S01]  /*4100*/  MOV R18, 0x80 ;  /* 0x0000008000127802 */ /* 0x004fe20000000f00 */
[----:B----4-:R-:W-:-:S04]  /*4110*/  FMUL R3, R3, c[0x0][0x208] ;  /* 0x0000820003037a20 */ /* 0x010fc80000400000 */
[----:B---3--:R-:W-:-:S05]  /*4120*/  FFMA R0, R0, c[0x0][0x20c], R3 ;  /* 0x0000830000007a23 */ /* 0x008fca0000000003 */
[----:B------:R-:W-:-:S12]  /*4130*/  FSETP.GEU.AND P0, PT, R0, -128, PT ;  /* 0xc30000000000780b */ /* 0x000fd80003f0e000 */
[----:B------:R-:W-:Y:S05]  /*4140*/  @!P0 BRA `(.L_x_515) ;  /* 0x0000004000008947 */ /* 0x000fea0003800000 */
[----:B------:R-:W-:Y:S01]  /*4150*/  FSETP.GT.AND P0, PT, R0, 127, PT ;  /* 0x42fe00000000780b */ /* 0x000fe20003f04000 */
[----:B------:R-:W-:-:S11]  /*4160*/  IMAD.MOV.U32 R18, RZ, RZ, 0x7f ;  /* 0x0000007fff127424 */ /* 0x000fd600078e00ff */
[----:B------:R-:W2:Y:S02]  /*4170*/  @!P0 F2I.S8.NTZ R0, R0 ;  /* 0x0000000000008305 */ /* 0x000ea40000202100 */
[----:B--2---:R-:W-:-:S06]  /*4180*/  @!P0 PRMT R18, R0, 0x7610, R18 ;  /* 0x0000761000128816 */ /* 0x004fcc0000000012 */
.L_x_515:
[----:B------:R-:W-:Y:S05]  /*4190*/  BSYNC B0 ;  /* 0x0000000000007941 */ /* 0x000fea0003800000 */
.L_x_514:
        /* <DEDUP_REMOVED lines=20> */
.L_x_512:
[----:B------:R-:W-:Y:S05]  /*42e0*/  BSYNC B1 ;  /* 0x0000000000017941 */ /* 0x000fea0003800000 */
.L_x_511:
[----:B--2---:R-:W-:Y:S01]  /*42f0*/  IADD3 R0, R74, 0x1, RZ ;  /* 0x000000014a007810 */ /* 0x004fe20007ffe0ff */
        /* <DEDUP_REMOVED lines=28> */
.L_x_518:
[----:B------:R-:W4:Y:S01]  /*44c0*/  I2F R3, R6 ;  /* 0x0000000600037306 */ /* 0x000f220000201400 */
[----:B------:R-:W-:Y:S01]  /*44d0*/  BMOV.32.CLEAR RZ, B0 ;  /* 0x0000000000ff7355 */ /* 0x000fe20000100000 */
[----:B------:R-:W-:Y:S01]  /*44e0*/  BSSY B0, `(.L_x_519) ;  /* 0x000000a000007945 */ /* 0x000fe20003800000 */
[----:B------:R-:W-:Y:S01]  /*44f0*/  MOV R18, 0x80 ;  /* 0x0000008000127802 */ /* 0x000fe20000000f00 */
[----:B----4-:R-:W-:-:S04]  /*4500*/  FMUL R3, R3, c[0x0][0x208] ;  /* 0x0000820003037a20 */ /* 0x010fc80000400000 */
[----:B--23--:R-:W-:-:S05]  /*4510*/  FFMA R2, R4, c[0x0][0x20c], R3 ;  /* 0x0000830004027a23 */ /* 0x00cfca0000000003 */
[----:B------:R-:W-:-:S12]  /*4520*/  FSETP.GEU.AND P0, PT, R2, -128, PT ;  /* 0xc30000000200780b */ /* 0x000fd80003f0e000 */
[----:B------:R-:W-:Y:S05]  /*4530*/  @!P0 BRA `(.L_x_520) ;  /* 0x0000004000008947 */ /* 0x000fea0003800000 */
[----:B------:R-:W-:Y:S01]  /*4540*/  FSETP.GT.AND P0, PT, R2, 127, PT ;  /* 0x42fe00000200780b */ /* 0x000fe20003f04000 */
[----:B------:R-:W-:-:S11]  /*4550*/  IMAD.MOV.U32 R18, RZ, RZ, 0x7f ;  /* 0x0000007fff127424 */ /* 0x000fd600078e00ff */
[----:B------:R-:W2:Y:S02]  /*4560*/  @!P0 F2I.S8.NTZ R2, R2 ;  /* 0x0000000200028305 */ /* 0x000ea40000202100 */
[----:B--2---:R-:W-:-:S06]  /*4570*/  @!P0 PRMT R18, R2, 0x7610, R18 ;  /* 0x0000761002128816 */ /* 0x004fcc0000000012 */
.L_x_520:
[----:B------:R-:W-:Y:S05]  /*4580*/  BSYNC B0 ;  /* 0x0000000000007941 */ /* 0x000fea0003800000 */
.L_x_519:
        /* <DEDUP_REMOVED lines=20> */
.L_x_517:
[----:B------:R-:W-:Y:S05]  /*46d0*/  BSYNC B1 ;  /* 0x0000000000017941 */ /* 0x000fea0003800000 */
.L_x_516:
        /* <DEDUP_REMOVED lines=9> */
[----:B--2---:R-:W-:Y:S01]  /*4770*/  IMAD.SHL.U32 R2, R69, 0x20, RZ ;  /* 0x0000002045027824 */ /* 0x004fe200078e00ff */
        /* <DEDUP_REMOVED lines=19> */
.L_x_523:
[----:B--2---:R-:W2:Y:S01]  /*48b0*/  I2F R3, R7 ;  /* 0x0000000700037306 */ /* 0x004ea20000201400 */
[----:B------:R-:W-:Y:S01]  /*48c0*/  BMOV.32.CLEAR RZ, B0 ;  /* 0x0000000000ff7355 */ /* 0x000fe20000100000 */
[----:B------:R-:W-:Y:S01]  /*48d0*/  BSSY B0, `(.L_x_524) ;  /* 0x000000a000007945 */ /* 0x000fe20003800000 */
[----:B------:R-:W-:Y:S01]  /*48e0*/  MOV R17, 0x80 ;  /* 0x0000008000117802 */ /* 0x000fe20000000f00 */
[----:B--2---:R-:W-:-:S04]  /*48f0*/  FMUL R3, R3, c[0x0][0x208] ;  /* 0x0000820003037a20 */ /* 0x004fc80000400000 */
[----:B---3--:R-:W-:-:S05]  /*4900*/  FFMA R2, R4, c[0x0][0x20c], R3 ;  /* 0x0000830004027a23 */ /* 0x008fca0000000003 */
[----:B------:R-:W-:-:S12]  /*4910*/  FSETP.GEU.AND P0, PT, R2, -128, PT ;  /* 0xc30000000200780b */ /* 0x000fd80003f0e000 */
[----:B------:R-:W-:Y:S05]  /*4920*/  @!P0 BRA `(.L_x_525) ;  /* 0x0000004000008947 */ /* 0x000fea0003800000 */
[----:B------:R-:W-:Y:S01]  /*4930*/  FSETP.GT.AND P0, PT, R2, 127, PT ;  /* 0x42fe00000200780b */ /* 0x000fe20003f04000 */
[----:B------:R-:W-:-:S11]  /*4940*/  IMAD.MOV.U32 R17, RZ, RZ, 0x7f ;  /* 0x0000007fff117424 */ /* 0x000fd600078e00ff */
[----:B------:R-:W2:Y:S02]  /*4950*/  @!P0 F2I.S8.NTZ R2, R2 ;  /* 0x0000000200028305 */ /* 0x000ea40000202100 */
[----:B--2---:R-:W-:-:S06]  /*4960*/  @!P0 PRMT R17, R2, 0x7610, R17 ;  /* 0x0000761002118816 */ /* 0x004fcc0000000011 */
.L_x_525:
[----:B------:R-:W-:Y:S05]  /*4970*/  BSYNC B0 ;  /* 0x0000000000007941 */ /* 0x000fea0003800000 */
.L_x_524:
        /* <DEDUP_REMOVED lines=20> */
.L_x_522:
[----:B------:R-:W-:Y:S05]  /*4ac0*/  BSYNC B1 ;  /* 0x0000000000017941 */ /* 0x000fea0003800000 */
.L_x_521:
[----:B------:R-:W-:-:S04]  /*4ad0*/  IADD3 R7, R74, 0x3, RZ ;  /* 0x000000034a077810 */ /* 0x000fc80007ffe0ff */
        /* <DEDUP_REMOVED lines=10> */
[----:B--2---:R-:W-:Y:S01]  /*4b80*/  IMAD R2, R80, c[0x0][0x1e8], RZ ;  /* 0x00007a0050027a24 */ /* 0x004fe200078e02ff */
        /* <DEDUP_REMOVED lines=15> */
.L_x_526:
        /* <DEDUP_REMOVED lines=12> */
.L_x_528:
[----:B------:R-:W-:Y:S05]  /*4d40*/  BSYNC B0 ;  /* 0x0000000000007941 */ /* 0x000fea0003800000 */
.L_x_527:
        /* <DEDUP_REMOVED lines=20> */
.L_x_510:
[----:B------:R-:W-:Y:S05]  /*4e90*/  BSYNC B2 ;  /* 0x0000000000027941 */ /* 0x000fea0003800000 */
.L_x_509:
        /* <DEDUP_REMOVED lines=34> */
.L_x_533:
[----:B------:R-:W4:Y:S01]  /*50c0*/  I2F R3, R9 ;  /* 0x0000000900037306 */ /* 0x000f220000201400 */
[----:B------:R-:W-:Y:S01]  /*50d0*/  BMOV.32.CLEAR RZ, B0 ;  /* 0x0000000000ff7355 */ /* 0x000fe20000100000 */
[----:B------:R-:W-:Y:S01]  /*50e0*/  BSSY B0, `(.L_x_534) ;  /* 0x000000a000007945 */ /* 0x000fe20003800000 */
[----:B------:R-:W-:Y:S01]  /*50f0*/  MOV R6, 0x80 ;  /* 0x0000008000067802 */ /* 0x000fe20000000f00 */
[----:B----4-:R-:W-:-:S04]  /*5100*/  FMUL R3, R3, c[0x0][0x208] ;  /* 0x0000820003037a20 */ /* 0x010fc80000400000 */
[----:B---3--:R-:W-:-:S05]  /*5110*/  FFMA R0, R0, c[0x0][0x20c], R3 ;  /* 0x0000830000007a23 */ /* 0x008fca0000000003 */
[----:B------:R-:W-:-:S12]  /*5120*/  FSETP.GEU.AND P0, PT, R0, -128, PT ;  /* 0xc30000000000780b */ /* 0x000fd80003f0e000 */
[----:B------:R-:W-:Y:S05]  /*5130*/  @!P0 BRA `(.L_x_535) ;  /* 0x0000004000008947 */ /* 0x000fea0003800000 */
[----:B------:R-:W-:Y:S01]  /*5140*/  FSETP.GT.AND P0, PT, R0, 127, PT ;  /* 0x42fe00000000780b */ /* 0x000fe20003f04000 */
[----:B------:R-:W-:-:S11]  /*5150*/  IMAD.MOV.U32 R6, RZ, RZ, 0x7f ;  /* 0x0000007fff067424 */ /* 0x000fd600078e00ff */
[----:B------:R-:W3:Y:S02]  /*5160*/  @!P0 F2I.S8.NTZ R0, R0 ;  /* 0x0000000000008305 */ /* 0x000ee40000202100 */
[----:B---3--:R-:W-:-:S06]  /*5170*/  @!P0 PRMT R6, R0, 0x7610, R6 ;  /* 0x0000761000068816 */ /* 0x008fcc0000000006 */
.L_x_535:
[----:B------:R-:W-:Y:S05]  /*5180*/  BSYNC B0 ;  /* 0x0000000000007941 */ /* 0x000fea0003800000 */
.L_x_534:
[----:B------:R-:W-:Y:S01]  /*5190*/  SHF.R.S32.HI R3, RZ, 0x1f, R74 ;  /* 0x0000001fff037819 */ /* 0x000fe2000001144a */
[----:B------:R-:W-:Y:S01]  /*51a0*/  IMAD.SHL.U32 R5, R70, 0x20, RZ ;  /* 0x0000002046057824 */ /* 0x000fe200078e00ff */
[----:B------:R-:W-:Y:S01]  /*51b0*/  ULDC.64 UR4, c[0x0][0x1f0] ;  /* 0x00007c0000047ab9 */ /* 0x000fe20000000a00 */
[----:B--2---:R-:W-:Y:S01]  /*51c0*/  IMAD R4, R77, c[0x0][0x1f8], RZ ;  /* 0x00007e004d047a24 */ /* 0x004fe200078e02ff */
        /* <DEDUP_REMOVED lines=16> */
.L_x_532:
[----:B------:R-:W-:Y:S05]  /*52d0*/  BSYNC B1 ;  /* 0x0000000000017941 */ /* 0x000fea0003800000 */
.L_x_531:
        /* <DEDUP_REMOVED lines=29> */
.L_x_538:
        /* <DEDUP_REMOVED lines=12> */
.L_x_540:
[----:B------:R-:W-:Y:S05]  /*5570*/  BSYNC B0 ;  /* 0x0000000000007941 */ /* 0x000fea0003800000 */
.L_x_539:
        /* <DEDUP_REMOVED lines=20> */
.L_x_537:
[----:B------:R-:W-:Y:S05]  /*56c0*/  BSYNC B1 ;  /* 0x0000000000017941 */ /* 0x000fea0003800000 */
.L_x_536:
        /* <DEDUP_REMOVED lines=29> */
.L_x_543:
        /* <DEDUP_REMOVED lines=12> */
.L_x_545:
[----:B------:R-:W-:Y:S05]  /*5960*/  BSYNC B0 ;  /* 0x0000000000007941 */ /* 0x000fea0003800000 */
.L_x_544:
        /* <DEDUP_REMOVED lines=20> */
.L_x_542:
[----:B------:R-:W-:Y:S05]  /*5ab0*/  BSYNC B1 ;  /* 0x0000000000017941 */ /* 0x000fea0003800000 */
.L_x_541:
        /* <DEDUP_REMOVED lines=27> */
.L_x_546:
        /* <DEDUP_REMOVED lines=12> */
.L_x_548:
[----:B------:R-:W-:Y:S05]  /*5d30*/  BSYNC B0 ;  /* 0x0000000000007941 */ /* 0x000fea0003800000 */
.L_x_547:
        /* <DEDUP_REMOVED lines=20> */
.L_x_530:
[----:B------:R-:W-:Y:S05]  /*5e80*/  BSYNC B2 ;  /* 0x0000000000027941 */ /* 0x000fea0003800000 */
.L_x_529:
        /* <DEDUP_REMOVED lines=32> */
.L_x_551:
        /* <DEDUP_REMOVED lines=12> */
.L_x_553:
[----:B------:R-:W-:Y:S05]  /*6150*/  BSYNC B0 ;  /* 0x0000000000007941 */ /* 0x000fea0003800000 */
.L_x_552:
        /* <DEDUP_REMOVED lines=20> */
.L_x_550:
[----:B------:R-:W-:Y:S05]  /*62a0*/  BSYNC B1 ;  /* 0x0000000000017941 */ /* 0x000fea0003800000 */
.L_x_549:
        /* <DEDUP_REMOVED lines=29> */
.L_x_556:
        /* <DEDUP_REMOVED lines=12> */
.L_x_558:
[----:B------:R-:W-:Y:S05]  /*6540*/  BSYNC B0 ;  /* 0x0000000000007941 */ /* 0x000fea0003800000 */
.L_x_557:
        /* <DEDUP_REMOVED lines=20> */
.L_x_555:
[----:B------:R-:W-:Y:S05]  /*6690*/  BSYNC B1 ;  /* 0x0000000000017941 */ /* 0x000fea0003800000 */
.L_x_554:
        /* <DEDUP_REMOVED lines=29> */
.L_x_561:
        /* <DEDUP_REMOVED lines=12> */
.L_x_563:
[----:B------:R-:W-:Y:S05]  /*6930*/  BSYNC B0 ;  /* 0x0000000000007941 */ /* 0x000fea0003800000 */
.L_x_562:
        /* <DEDUP_REMOVED lines=20> */
.L_x_560:
[----:B------:R-:W-:Y:S05]  /*6a80*/  BSYNC B1 ;  /* 0x0000000000017941 */ /* 0x000fea0003800000 */
.L_x_559:
        /* <DEDUP_REMOVED lines=27> */
.L_x_564:
        /* <DEDUP_REMOVED lines=12> */
.L_x_566:
[----:B------:R-:W-:Y:S05]  /*6d00*/  BSYNC B0 ;  /* 0x0000000000007941 */ /* 0x000fea0003800000 */
.L_x_565:
        /* <DEDUP_REMOVED lines=21> */
        .weak           $__internal_7_$__cuda_sm20_div_s64
        .type           $__internal_7_$__cuda_sm20_div_s64,@function
        .size           $__internal_7_$__cuda_sm20_div_s64,(.L_x_658 - $__internal_7_$__cuda_sm20_div_s64)
$__internal_7_$__cuda_sm20_div_s64:
        /* <DEDUP_REMOVED lines=82> */
[----:B------:R-:W-:Y:S07]  /*7380*/  RET.REL.NODEC R8 `(_ZN7cutlass9reference6device6kernel11Conv2dFpropIaNS_6layout12TensorNCxHWxILi32EEEaNS4_12TensorCxRSKxILi32EEEaS6_fiNS_21NumericConverterClampIafEENS_12multiply_addIiiiEELi4ELi4ELi16ELi8EEEvNS_4conv17Conv2dProblemSizeENS_9TensorRefIT_T0_EENSF_IT1_T2_EENSF_IT3_T4_EESO_T5_SP_) ;  /* 0xffff8c7008007950 */ /* 0x000fee0003c3ffff */
.L_x_567:
[----:B------:R-:W-:-:S00]  /*7390*/  BRA `(.L_x_567) ;  /* 0xfffffff000007947 */ /* 0x000fc0000383ffff */
[----:B------:R-:W-:-:S00]  /*73a0*/  NOP ;  /* 0x0000000000007918 */ /* 0x000fc00000000000 */
[----:B------:R-:W-:-:S00]  /*73b0*/  NOP ;  /* 0x0000000000007918 */ /* 0x000fc00000000000 */
[----:B------:R-:W-:-:S00]  /*73c0*/  NOP ;  /* 0x0000000000007918 */ /* 0x000fc00000000000 */
[----:B------:R-:W-:-:S00]  /*73d0*/  NOP ;  /* 0x0000000000007918 */ /* 0x000fc00000000000 */
[----:B------:R-:W-:-:S00]  /*73e0*/  NOP ;  /* 0x0000000000007918 */ /* 0x000fc00000000000 */
[----:B------:R-:W-:-:S00]  /*73f0*/  NOP ;  /* 0x0000000000007918 */ /* 0x000fc00000000000 */
.L_x_658:


//--------------------- .text._ZN7cutlass6KernelINS_4conv6kernel26B2bImplicitGemmConvolutionINS1_11threadblock24B2bImplicitGemmPipelinedINS_4gemm9GemmShapeILi64ELi64ELi32EEENS4_12TileIteratorINS4_48Conv2dFpropActivationTileAccessIteratorOptimizedINS_11MatrixShapeILi64ELi32EEEaNS_6layout12TensorNCxHWxILi32EEENS_9transform29TransposePitchLinearThreadMapINSG_29PitchLinearWarpRakedThreadMapINS_16PitchLinearShapeILi2048ELi1EEELi128ENSJ_ILi32ELi1EEELi16EEENSJ_ILi2ELi16EEEEENS_12AlignedArrayIaLi16ELi16EEEEEEENSG_11threadblock19RegularTileIteratorISC_aNSD_37RowMajorTensorOpMultiplicandCrosswiseILi8ELi32EEELi0ESO_Li16EEENS9_INS4_44Conv2dFpropFilterTileAccessIteratorOptimizedINSB_ILi32ELi64EEEaNSD_12TensorCxRSKxILi32EEESO_SQ_Lb0EEEEENSU_ISZ_aNSD_40ColumnMajorTensorOpMultiplicandCrosswiseILi8ELi32EEELi1ESO_Li16EEENS7_ILi64ELi128ELi32EEENS6_4warp27MmaTensorOpFragmentIteratorINSB_ILi16ELi16EEENSB_ILi16ELi64EEELi32EiaNSD_8RowMajorENS7_ILi8ELi8ELi16EEENS_8epilogue6thread21LinearCombinationReluIaLi2EifLNS1F_9ScaleType4KindE2ELNS_15FloatRoundStyleE2EEEEENST_14VectorIteratorINST_30PredicatedVectorAccessIteratorINSB_ILi64ELi64EEENSB_ILi16ELi32EEEfS1C_Li4ELb0EEEEENSG_4warp22VectorFragmentIteratorINSB_ILi1ELi8EEEfS1C_S1D_Li4EEENS9_INSY_INSB_ILi32ELi128EEEaS11_NSH_INSI_INSJ_ILi4096ELi1EEELi128ESL_Li16EEESN_EESQ_Lb0EEEEENSU_IS1W_aS15_Li1ES1Z_Li16EEEaSF_S1K_NS6_11threadblock9MmaPolicyINS18_11MmaTensorOpINS7_ILi16ELi64ELi32EEEaSW_aS15_iSF_NS18_17MmaTensorOpPolicyINS_4arch3MmaIS1D_Li32EaS1C_aNSD_11ColumnMajorEiS1C_NS28_21OpMultiplyAddSaturateEEENSB_ILi1ELi1EEEEELi1ELb1EbEENSB_ILi0ELi0EEES2G_Li1EEENS24_INS25_INS7_ILi16ELi128ELi32EEEaSW_aS15_iSF_S2E_Li1ELb1EbEES2G_S2G_Li1EEENS_21NumericArrayConverterIaaLi16ELS1J_2ENSG_6thread14UnaryTransform8IdentityEEES2P_NS2L_IaaLi32ELS1J_2ES2O_EEbEENS1E_11threadblock19InterleavedEpilogueIS17_S2J_Li1ENS2S_37InterleavedConvPredicatedTileIteratorINS2S_34InterleavedConvOutputTileThreadMapINSB_ILi4ELi1EEENSB_ILi2ELi4EEELi128ELi8ELi8EEEaLi32EEENS1E_4warp24FragmentIteratorTensorOpIS2I_S1D_iNS_5ArrayIiLi2ELb1EEENSD_22ColumnMajorInterleavedILi32EEEEENS1G_IaLi8EifLS1I_1ELS1J_2EEELi32EEENS23_30GemmIdentityThreadblockSwizzleILi1EEELNS1_8OperatorE0ENS1_17Conv2dProblemSizeEEEEEvNT_6ParamsE --------------------------
	.section	.text._ZN7cutlass6KernelINS_4conv6kernel26B2bImplicitGemmConvolutionINS1_11threadblock24B2bImplicitGemmPipelinedINS_4gemm9GemmShapeILi64ELi64ELi32EEENS4_12TileIteratorINS4_48Conv2dFpropActivationTileAccessIteratorOptimizedINS_11MatrixShapeILi64ELi32EEEaNS_6layout12TensorNCxHWxILi32EEENS_9transform29TransposePitchLinearThreadMapINSG_29PitchLinearWarpRakedThreadMapINS_16PitchLinearShapeILi2048ELi1EEELi128ENSJ_ILi32ELi1EEELi16EEENSJ_ILi2ELi16EEEEENS_12AlignedArrayIaLi16ELi16EEEEEEENSG_11threadblock19RegularTileIteratorISC_aNSD_37RowMajorTensorOpMultiplicandCrosswiseILi8ELi32EEELi0ESO_Li16EEENS9_INS4_44Conv2dFpropFilterTileAccessIteratorOptimizedINSB_ILi32ELi64EEEaNSD_12TensorCxRSKxILi32EEESO_SQ_Lb0EEEEENSU_ISZ_aNSD_40ColumnMajorTensorOpMultiplicandCrosswiseILi8ELi32EEELi1ESO_Li16EEENS7_ILi64ELi128ELi32EEENS6_4warp27MmaTensorOpFragmentIteratorINSB_ILi16ELi16EEENSB_ILi16ELi64EEELi32EiaNSD_8RowMajorENS7_ILi8ELi8ELi16EEENS_8epilogue6thread21LinearCombinationReluIaLi2EifLNS1F_9ScaleType4KindE2ELNS_15FloatRoundStyleE2EEEEENST_14VectorIteratorINST_30PredicatedVectorAccessIteratorINSB_ILi64ELi64EEENSB_ILi16ELi32EEEfS1C_Li4ELb0EEEEENSG_4warp22VectorFragmentIteratorINSB_ILi1ELi8EEEfS1C_S1D_Li4EEENS9_INSY_INSB_ILi32ELi128EEEaS11_NSH_INSI_INSJ_ILi4096ELi1EEELi128ESL_Li16EEESN_EESQ_Lb0EEEEENSU_IS1W_aS15_Li1ES1Z_Li16EEEaSF_S1K_NS6_11threadblock9MmaPolicyINS18_11MmaTensorOpINS7_ILi16ELi64ELi32EEEaSW_aS15_iSF_NS18_17MmaTensorOpPolicyINS_4arch3MmaIS1D_Li32EaS1C_aNSD_11ColumnMajorEiS1C_NS28_21OpMultiplyAddSaturateEEENSB_ILi1ELi1EEEEELi1ELb1EbEENSB_ILi0ELi0EEES2G_Li1EEENS24_INS25_INS7_ILi16ELi128ELi32EEEaSW_aS15_iSF_S2E_Li1ELb1EbEES2G_S2G_Li1EEENS_21NumericArrayConverterIaaLi16ELS1J_2ENSG_6thread14UnaryTransform8IdentityEEES2P_NS2L_IaaLi32ELS1J_2ES2O_EEbEENS1E_11threadblock19InterleavedEpilogueIS17_S2J_Li1ENS2S_37InterleavedConvPredicatedTileIteratorINS2S_34InterleavedConvOutputTileThreadMapINSB_ILi4ELi1EEENSB_ILi2ELi4EEELi128ELi8ELi8EEEaLi32EEENS1E_4warp24FragmentIteratorTensorOpIS2I_S1D_iNS_5ArrayIiLi2ELb1EEENSD_22ColumnMajorInterleavedILi32EEEEENS1G_IaLi8EifLS1I_1ELS1J_2EEELi32EEENS23_30GemmIdentityThreadblockSwizzleILi1EEELNS1_8OperatorE0ENS1_17Conv2dProblemSizeEEEEEvNT_6ParamsE,"ax",@progbits
	.sectioninfo	@"SHI_REGISTERS=129"
	.align	128
.text._ZN7cutlass6KernelINS_4conv6kernel26B2bImplicitGemmConvolutionINS1_11threadblock24B2bImplicitGemmPipelinedINS_4gemm9GemmShapeILi64ELi64ELi32EEENS4_12TileIteratorINS4_48Conv2dFpropActivationTileAccessIteratorOptimizedINS_11MatrixShapeILi64ELi32EEEaNS_6layout12TensorNCxHWxILi32EEENS_9transform29TransposePitchLinearThreadMapINSG_29PitchLinearWarpRakedThreadMapINS_16PitchLinearShapeILi2048ELi1EEELi128ENSJ_ILi32ELi1EEELi16EEENSJ_ILi2ELi16EEEEENS_12AlignedArrayIaLi16ELi16EEEEEEENSG_11threadblock19RegularTileIteratorISC_aNSD_37RowMajorTensorOpMultiplicandCrosswiseILi8ELi32EEELi0ESO_Li16EEENS9_INS4_44Conv2dFpropFilterTileAccessIteratorOptimizedINSB_ILi32ELi64EEEaNSD_12TensorCxRSKxILi32EEESO_SQ_Lb0EEEEENSU_ISZ_aNSD_40ColumnMajorTensorOpMultiplicandCrosswiseILi8ELi32EEELi1ESO_Li16EEENS7_ILi64ELi128ELi32EEENS6_4warp27MmaTensorOpFragmentIteratorINSB_ILi16ELi16EEENSB_ILi16ELi64EEELi32EiaNSD_8RowMajorENS7_ILi8ELi8ELi16EEENS_8epilogue6thread21LinearCombinationReluIaLi2EifLNS1F_9ScaleType4KindE2ELNS_15FloatRoundStyleE2EEEEENST_14VectorIteratorINST_30PredicatedVectorAccessIteratorINSB_ILi64ELi64EEENSB_ILi16ELi32EEEfS1C_Li4ELb0EEEEENSG_4warp22VectorFragmentIteratorINSB_ILi1ELi8EEEfS1C_S1D_Li4EEENS9_INSY_INSB_ILi32ELi128EEEaS11_NSH_INSI_INSJ_ILi4096ELi1EEELi128ESL_Li16EEESN_EESQ_Lb0EEEEENSU_IS1W_aS15_Li1ES1Z_Li16EEEaSF_S1K_NS6_11threadblock9MmaPolicyINS18_11MmaTensorOpINS7_ILi16ELi64ELi32EEEaSW_aS15_iSF_NS18_17MmaTensorOpPolicyINS_4arch3MmaIS1D_Li32EaS1C_aNSD_11ColumnMajorEiS1C_NS28_21OpMultiplyAddSaturateEEENSB_ILi1ELi1EEEEELi1ELb1EbEENSB_ILi0ELi0EEES2G_Li1EEENS24_INS25_INS7_ILi16ELi128ELi32EEEaSW_aS15_iSF_S2E_Li1ELb1EbEES2G_S2G_Li1EEENS_21NumericArrayConverterIaaLi16ELS1J_2ENSG_6thread14UnaryTransform8IdentityEEES2P_NS2L_IaaLi32ELS1J_2ES2O_EEbEENS1E_11threadblock19InterleavedEpilogueIS17_S2J_Li1ENS2S_37InterleavedConvPredicatedTileIteratorINS2S_34InterleavedConvOutputTileThreadMapINSB_ILi4ELi1EEENSB_ILi2ELi4EEELi128ELi8ELi8EEEaLi32EEENS1E_4warp24FragmentIteratorTensorOpIS2I_S1D_iNS_5ArrayIiLi2ELb1EEENSD_22ColumnMajorInterleavedILi32EEEEENS1G_IaLi8EifLS1I_1ELS1J_2EEELi32EEENS23_30GemmIdentityThreadblockSwizzleILi1EEELNS1_8OperatorE0ENS1_17Conv2dProblemSizeEEEEEvNT_6ParamsE:
        .type           _ZN7cutlass6KernelINS_4conv6kernel26B2bImplicitGemmConvolutionINS1_11threadblock24B2bImplicitGemmPipelinedINS_4gemm9GemmShapeILi64ELi64ELi32EEENS4_12TileIteratorINS4_48Conv2dFpropActivationTileAccessIteratorOptimizedINS_11MatrixShapeILi64ELi32EEEaNS_6layout12TensorNCxHWxILi32EEENS_9transform29TransposePitchLinearThreadMapINSG_29PitchLinearWarpRakedThreadMapINS_16PitchLinearShapeILi2048ELi1EEELi128ENSJ_ILi32ELi1EEELi16EEENSJ_ILi2ELi16EEEEENS_12AlignedArrayIaLi16ELi16EEEEEEENSG_11threadblock19RegularTileIteratorISC_aNSD_37RowMajorTensorOpMultiplicandCrosswiseILi8ELi32EEELi0ESO_Li16EEENS9_INS4_44Conv2dFpropFilterTileAccessIteratorOptimizedINSB_ILi32ELi64EEEaNSD_12TensorCxRSKxILi32EEESO_SQ_Lb0EEEEENSU_ISZ_aNSD_40ColumnMajorTensorOpMultiplicandCrosswiseILi8ELi32EEELi1ESO_Li16EEENS7_ILi64ELi128ELi32EEENS6_4warp27MmaTensorOpFragmentIteratorINSB_ILi16ELi16EEENSB_ILi16ELi64EEELi32EiaNSD_8RowMajorENS7_ILi8ELi8ELi16EEENS_8epilogue6thread21LinearCombinationReluIaLi2EifLNS1F_9ScaleType4KindE2ELNS_15FloatRoundStyleE2EEEEENST_14VectorIteratorINST_30PredicatedVectorAccessIteratorINSB_ILi64ELi64EEENSB_ILi16ELi32EEEfS1C_Li4ELb0EEEEENSG_4warp22VectorFragmentIteratorINSB_ILi1ELi8EEEfS1C_S1D_Li4EEENS9_INSY_INSB_ILi32ELi128EEEaS11_NSH_INSI_INSJ_ILi4096ELi1EEELi128ESL_Li16EEESN_EESQ_Lb0EEEEENSU_IS1W_aS15_Li1ES1Z_Li16EEEaSF_S1K_NS6_11threadblock9MmaPolicyINS18_11MmaTensorOpINS7_ILi16ELi64ELi32EEEaSW_aS15_iSF_NS18_17MmaTensorOpPolicyINS_4arch3MmaIS1D_Li32EaS1C_aNSD_11ColumnMajorEiS1C_NS28_21OpMultiplyAddSaturateEEENSB_ILi1ELi1EEEEELi1ELb1EbEENSB_ILi0ELi0EEES2G_Li1EEENS24_INS25_INS7_ILi16ELi128ELi32EEEaSW_aS15_iSF_S2E_Li1ELb1EbEES2G_S2G_Li1EEENS_21NumericArrayConverterIaaLi16ELS1J_2ENSG_6thread14UnaryTransform8IdentityEEES2P_NS2L_IaaLi32ELS1J_2ES2O_EEbEENS1E_11threadblock19InterleavedEpilogueIS17_S2J_Li1ENS2S_37InterleavedConvPredicatedTileIteratorINS2S_34InterleavedConvOutputTileThreadMapINSB_ILi4ELi1EEENSB_ILi2ELi4EEELi128ELi8ELi8EEEaLi32EEENS1E_4warp24FragmentIteratorTensorOpIS2I_S1D_iNS_5ArrayIiLi2ELb1EEENSD_22ColumnMajorInterleavedILi32EEEEENS1G_IaLi8EifLS1I_1ELS1J_2EEELi32EEENS23_30GemmIdentityThreadblockSwizzleILi1EEELNS1_8OperatorE0ENS1_17Conv2dProblemSizeEEEEEvNT_6ParamsE,@function
        .size           _ZN7cutlass6KernelINS_4conv6kernel26B2bImplicitGemmConvolutionINS1_11threadblock24B2bImplicitGemmPipelinedINS_4gemm9GemmShapeILi64ELi64ELi32EEENS4_12TileIteratorINS4_48Conv2dFpropActivationTileAccessIteratorOptimizedINS_11MatrixShapeILi64ELi32EEEaNS_6layout12TensorNCxHWxILi32EEENS_9transform29TransposePitchLinearThreadMapINSG_29PitchLinearWarpRakedThreadMapINS_16PitchLinearShapeILi2048ELi1EEELi128ENSJ_ILi32ELi1EEELi16EEENSJ_ILi2ELi16EEEEENS_12AlignedArrayIaLi16ELi16EEEEEEENSG_11threadblock19RegularTileIteratorISC_aNSD_37RowMajorTensorOpMultiplicandCrosswiseILi8ELi32EEELi0ESO_Li16EEENS9_INS4_44Conv2dFpropFilterTileAccessIteratorOptimizedINSB_ILi32ELi64EEEaNSD_12TensorCxRSKxILi32EEESO_SQ_Lb0EEEEENSU_ISZ_aNSD_40ColumnMajorTensorOpMultiplicandCrosswiseILi8ELi32EEELi1ESO_Li16EEENS7_ILi64ELi128ELi32EEENS6_4warp27MmaTensorOpFragmentIteratorINSB_ILi16ELi16EEENSB_ILi16ELi64EEELi32EiaNSD_8RowMajorENS7_ILi8ELi8ELi16EEENS_8epilogue6thread21LinearCombinationReluIaLi2EifLNS1F_9ScaleType4KindE2ELNS_15FloatRoundStyleE2EEEEENST_14VectorIteratorINST_30PredicatedVectorAccessIteratorINSB_ILi64ELi64EEENSB_ILi16ELi32EEEfS1C_Li4ELb0EEEEENSG_4warp22VectorFragmentIteratorINSB_ILi1ELi8EEEfS1C_S1D_Li4EEENS9_INSY_INSB_ILi32ELi128EEEaS11_NSH_INSI_INSJ_ILi4096ELi1EEELi128ESL_Li16EEESN_EESQ_Lb0EEEEENSU_IS1W_aS15_Li1ES1Z_Li16EEEaSF_S1K_NS6_11threadblock9MmaPolicyINS18_11MmaTensorOpINS7_ILi16ELi64ELi32EEEaSW_aS15_iSF_NS18_17MmaTensorOpPolicyINS_4arch3MmaIS1D_Li32EaS1C_aNSD_11ColumnMajorEiS1C_NS28_21OpMultiplyAddSaturateEEENSB_ILi1ELi1EEEEELi1ELb1EbEENSB_ILi0ELi0EEES2G_Li1EEENS24_INS25_INS7_ILi16ELi128ELi32EEEaSW_aS15_iSF_S2E_Li1ELb1EbEES2G_S2G_Li1EEENS_21NumericArrayConverterIaaLi16ELS1J_2ENSG_6thread14UnaryTransform8IdentityEEES2P_NS2L_IaaLi32ELS1J_2ES2O_EEbEENS1E_11threadblock19InterleavedEpilogueIS17_S2J_Li1ENS2S_37InterleavedConvPredicatedTileIteratorINS2S_34InterleavedConvOutputTileThreadMapINSB_ILi4ELi1EEENSB_ILi2ELi4EEELi128ELi8ELi8EEEaLi32EEENS1E_4warp24FragmentIteratorTensorOpIS2I_S1D_iNS_5ArrayIiLi2ELb1EEENSD_22ColumnMajorInterleavedILi32EEEEENS1G_IaLi8EifLS1I_1ELS1J_2EEELi32EEENS23_30GemmIdentityThreadblockSwizzleILi1EEELNS1_8OperatorE0ENS1_17Conv2dProblemSizeEEEEEvNT_6ParamsE,(.L_x_659 - _ZN7cutlass6KernelINS_4conv6kernel26B2bImplicitGemmConvolutionINS1_11threadblock24B2bImplicitGemmPipelinedINS_4gemm9GemmShapeILi64ELi64ELi32EEENS4_12TileIteratorINS4_48Conv2dFpropActivationTileAccessIteratorOptimizedINS_11MatrixShapeILi64ELi32EEEaNS_6layout12TensorNCxHWxILi32EEENS_9transform29TransposePitchLinearThreadMapINSG_29PitchLinearWarpRakedThreadMapINS_16PitchLinearShapeILi2048ELi1EEELi128ENSJ_ILi32ELi1EEELi16EEENSJ_ILi2ELi16EEEEENS_12AlignedArrayIaLi16ELi16EEEEEEENSG_11threadblock19RegularTileIteratorISC_aNSD_37RowMajorTensorOpMultiplicandCrosswiseILi8ELi32EEELi0ESO_Li16EEENS9_INS4_44Conv2dFpropFilterTileAccessIteratorOptimizedINSB_ILi32ELi64EEEaNSD_12TensorCxRSKxILi32EEESO_SQ_Lb0EEEEENSU_ISZ_aNSD_40ColumnMajorTensorOpMultiplicandCrosswiseILi8ELi32EEELi1ESO_Li16EEENS7_ILi64ELi128ELi32EEENS6_4warp27MmaTensorOpFragmentIteratorINSB_ILi16ELi16EEENSB_ILi16ELi64EEELi32EiaNSD_8RowMajorENS7_ILi8ELi8ELi16EEENS_8epilogue6thread21LinearCombinationReluIaLi2EifLNS1F_9ScaleType4KindE2ELNS_15FloatRoundStyleE2EEEEENST_14VectorIteratorINST_30PredicatedVectorAccessIteratorINSB_ILi64ELi64EEENSB_ILi16ELi32EEEfS1C_Li4ELb0EEEEENSG_4warp22VectorFragmentIteratorINSB_ILi1ELi8EEEfS1C_S1D_Li4EEENS9_INSY_INSB_ILi32ELi128EEEaS11_NSH_INSI_INSJ_ILi4096ELi1EEELi128ESL_Li16EEESN_EESQ_Lb0EEEEENSU_IS1W_aS15_Li1ES1Z_Li16EEEaSF_S1K_NS6_11threadblock9MmaPolicyINS18_11MmaTensorOpINS7_ILi16ELi64ELi32EEEaSW_aS15_iSF_NS18_17MmaTensorOpPolicyINS_4arch3MmaIS1D_Li32EaS1C_aNSD_11ColumnMajorEiS1C_NS28_21OpMultiplyAddSaturateEEENSB_ILi1ELi1EEEEELi1ELb1EbEENSB_ILi0ELi0EEES2G_Li1EEENS24_INS25_INS7_ILi16ELi128ELi32EEEaSW_aS15_iSF_S2E_Li1ELb1EbEES2G_S2G_Li1EEENS_21NumericArrayConverterIaaLi16ELS1J_2ENSG_6thread14UnaryTransform8IdentityEEES2P_NS2L_IaaLi32ELS1J_2ES2O_EEbEENS1E_11threadblock19InterleavedEpilogueIS17_S2J_Li1ENS2S_37InterleavedConvPredicatedTileIteratorINS2S_34InterleavedConvOutputTileThreadMapINSB_ILi4ELi1EEENSB_ILi2ELi4EEELi128ELi8ELi8EEEaLi32EEENS1E_4warp24FragmentIteratorTensorOpIS2I_S1D_iNS_5ArrayIiLi2ELb1EEENSD_22ColumnMajorInterleavedILi32EEEEENS1G_IaLi8EifLS1I_1ELS1J_2EEELi32EEENS23_30GemmIdentityThreadblockSwizzleILi1EEELNS1_8OperatorE0ENS1_17Conv2dProblemSizeEEEEEvNT_6ParamsE)
        .other          _ZN7cutlass6KernelINS_4conv6kernel26B2bImplicitGemmConvolutionINS1_11threadblock24B2bImplicitGemmPipelinedINS_4gemm9GemmShapeILi64ELi64ELi32EEENS4_12TileIteratorINS4_48Conv2dFpropActivationTileAccessIteratorOptimizedINS_11MatrixShapeILi64ELi32EEEaNS_6layout12TensorNCxHWxILi32EEENS_9transform29TransposePitchLinearThreadMapINSG_29PitchLinearWarpRakedThreadMapINS_16PitchLinearShapeILi2048ELi1EEELi128ENSJ_ILi32ELi1EEELi16EEENSJ_ILi2ELi16EEEEENS_12AlignedArrayIaLi16ELi16EEEEEEENSG_11threadblock19RegularTileIteratorISC_aNSD_37RowMajorTensorOpMultiplicandCrosswiseILi8ELi32EEELi0ESO_Li16EEENS9_INS4_44Conv2dFpropFilterTileAccessIteratorOptimizedINSB_ILi32ELi64EEEaNSD_12TensorCxRSKxILi32EEESO_SQ_Lb0EEEEENSU_ISZ_aNSD_40ColumnMajorTensorOpMultiplicandCrosswiseILi8ELi32EEELi1ESO_Li16EEENS7_ILi64ELi128ELi32EEENS6_4warp27MmaTensorOpFragmentIteratorINSB_ILi16ELi16EEENSB_ILi16ELi64EEELi32EiaNSD_8RowMajorENS7_ILi8ELi8ELi16EEENS_8epilogue6thread21LinearCombinationReluIaLi2EifLNS1F_9ScaleType4KindE2ELNS_15FloatRoundStyleE2EEEEENST_14VectorIteratorINST_30PredicatedVectorAccessIteratorINSB_ILi64ELi64EEENSB_ILi16ELi32EEEfS1C_Li4ELb0EEEEENSG_4warp22VectorFragmentIteratorINSB_ILi1ELi8EEEfS1C_S1D_Li4EEENS9_INSY_INSB_ILi32ELi128EEEaS11_NSH_INSI_INSJ_ILi4096ELi1EEELi128ESL_Li16EEESN_EESQ_Lb0EEEEENSU_IS1W_aS15_Li1ES1Z_Li16EEEaSF_S1K_NS6_11threadblock9MmaPolicyINS18_11MmaTensorOpINS7_ILi16ELi64ELi32EEEaSW_aS15_iSF_NS18_17MmaTensorOpPolicyINS_4arch3MmaIS1D_Li32EaS1C_aNSD_11ColumnMajorEiS1C_NS28_21OpMultiplyAddSaturateEEENSB_ILi1ELi1EEEEELi1ELb1EbEENSB_ILi0ELi0EEES2G_Li1EEENS24_INS25_INS7_ILi16ELi128ELi32EEEaSW_aS15_iSF_S2E_Li1ELb1EbEES2G_S2G_Li1EEENS_21NumericArrayConverterIaaLi16ELS1J_2ENSG_6thread14UnaryTransform8IdentityEEES2P_NS2L_IaaLi32ELS1J_2ES2O_EEbEENS1E_11threadblock19InterleavedEpilogueIS17_S2J_Li1ENS2S_37InterleavedConvPredicatedTileIteratorINS2S_34InterleavedConvOutputTileThreadMapINSB_ILi4ELi1EEENSB_ILi2ELi4EEELi128ELi8ELi8EEEaLi32EEENS1E_4warp24FragmentIteratorTensorOpIS2I_S1D_iNS_5ArrayIiLi2ELb1EEENSD_22ColumnMajorInterleavedILi32EEEEENS1G_IaLi8EifLS1I_1ELS1J_2EEELi32EEENS23_30GemmIdentityThreadblockSwizzleILi1EEELNS1_8OperatorE0ENS1_17Conv2dProblemSizeEEEEEvNT_6ParamsE,@"STO_CUDA_ENTRY STV_DEFAULT"
_ZN7cutlass6KernelINS_4conv6kernel26B2bImplicitGemmConvolutionINS1_11threadblock24B2bImplicitGemmPipelinedINS_4gemm9GemmShapeILi64ELi64ELi32EEENS4_12TileIteratorINS4_48Conv2dFpropActivationTileAccessIteratorOptimizedINS_11MatrixShapeILi64ELi32EEEaNS_6layout12TensorNCxHWxILi32EEENS_9transform29TransposePitchLinearThreadMapINSG_29PitchLinearWarpRakedThreadMapINS_16PitchLinearShapeILi2048ELi1EEELi128ENSJ_ILi32ELi1EEELi16EEENSJ_ILi2ELi16EEEEENS_12AlignedArrayIaLi16ELi16EEEEEEENSG_11threadblock19RegularTileIteratorISC_aNSD_37RowMajorTensorOpMultiplicandCrosswiseILi8ELi32EEELi0ESO_Li16EEENS9_INS4_44Conv2dFpropFilterTileAccessIteratorOptimizedINSB_ILi32ELi64EEEaNSD_12TensorCxRSKxILi32EEESO_SQ_Lb0EEEEENSU_ISZ_aNSD_40ColumnMajorTensorOpMultiplicandCrosswiseILi8ELi32EEELi1ESO_Li16EEENS7_ILi64ELi128ELi32EEENS6_4warp27MmaTensorOpFragmentIteratorINSB_ILi16ELi16EEENSB_ILi16ELi64EEELi32EiaNSD_8RowMajorENS7_ILi8ELi8ELi16EEENS_8epilogue6thread21LinearCombinationReluIaLi2EifLNS1F_9ScaleType4KindE2ELNS_15FloatRoundStyleE2EEEEENST_14VectorIteratorINST_30PredicatedVectorAccessIteratorINSB_ILi64ELi64EEENSB_ILi16ELi32EEEfS1C_Li4ELb0EEEEENSG_4warp22VectorFragmentIteratorINSB_ILi1ELi8EEEfS1C_S1D_Li4EEENS9_INSY_INSB_ILi32ELi128EEEaS11_NSH_INSI_INSJ_ILi4096ELi1EEELi128ESL_Li16EEESN_EESQ_Lb0EEEEENSU_IS1W_aS15_Li1ES1Z_Li16EEEaSF_S1K_NS6_11threadblock9MmaPolicyINS18_11MmaTensorOpINS7_ILi16ELi64ELi32EEEaSW_aS15_iSF_NS18_17MmaTensorOpPolicyINS_4arch3MmaIS1D_Li32EaS1C_aNSD_11ColumnMajorEiS1C_NS28_21OpMultiplyAddSaturateEEENSB_ILi1ELi1EEEEELi1ELb1EbEENSB_ILi0ELi0EEES2G_Li1EEENS24_INS25_INS7_ILi16ELi128ELi32EEEaSW_aS15_iSF_S2E_Li1ELb1EbEES2G_S2G_Li1EEENS_21NumericArrayConverterIaaLi16ELS1J_2ENSG_6thread14UnaryTransform8IdentityEEES2P_NS2L_IaaLi32ELS1J_2ES2O_EEbEENS1E_11threadblock19InterleavedEpilogueIS17_S2J_Li1ENS2S_37InterleavedConvPredicatedTileIteratorINS2S_34InterleavedConvOutputTileThreadMapINSB_ILi4ELi1EEENSB_ILi2ELi4EEELi128ELi8ELi8EEEaLi32EEENS1E_4warp24FragmentIteratorTensorOpIS2I_S1D_iNS_5ArrayIiLi2ELb1EEENSD_22ColumnMajorInterleavedILi32EEEEENS1G_IaLi8EifLS1I_1ELS1J_2EEELi32EEENS23_30GemmIdentityThreadblockSwizzleILi1EEELNS1_8OperatorE0ENS1_17Conv2dProblemSizeEEEEEvNT_6ParamsE:
[----:B------:R-:W-:Y:S02]  /*0000*/  MOV R1, c[0x0][0x28] ;  /* 0x00000a0000017a02 */ /* 0x000fe40000000f00 */
[----:B------:R-:W0:Y:S01]  /*0010*/  S2R R2, SR_CTAID.Y ;  /* 0x0000000000027919 */ /* 0x000e220000002600 */
[----:B------:R-:W-:-:S03]  /*0020*/  IMAD.MOV.U32 R0, RZ, RZ, -0x1 ;  /* 0xffffffffff007424 */ /* 0x000fc600078e00ff */
[----:B------:R-:W1:Y:S02]  /*0030*/  S2R R4, SR_CTAID.X ;  /* 0x0000000000047919 */ /* 0x000e640000002500 */
[----:B------:R-:W-:Y:S02]  /*0040*/  SHF.L.U32 R0, R0, c[0x0][0x214], RZ ;  /* 0x0000850000007a19 */ /* 0x000fe400000006ff */
[----:B0-----:R-:W-:Y:S02]  /*0050*/  SHF.L.U32 R2, R2, c[0x0][0x214], RZ ;  /* 0x0000850002027a19 */ /* 0x001fe400000006ff */
[----:B-1----:R-:W-:Y:S02]  /*0060*/  LOP3.LUT R0, R4, R0, RZ, 0x30, !PT ;  /* 0x0000000004007212 */ /* 0x002fe400078e30ff */
[----:B------:R-:W-:-:S03]  /*0070*/  SHF.R.S32.HI R4, RZ, c[0x0][0x214], R4 ;  /* 0x00008500ff047a19 */ /* 0x000fc60000011404 */
[----:B------:R-:W-:-:S05]  /*0080*/  IMAD.IADD R17, R2, 0x1, R0 ;  /* 0x0000000102117824 */ /* 0x000fca00078e0200 */
[----:B------:R-:W-:-:S04]  /*0090*/  ISETP.GE.AND P0, PT, R17, c[0x0][0x1f4], PT ;  /* 0x00007d0011007a0c */ /* 0x000fc80003f06270 */
[----:B------:R-:W-:-:S12]  /*00a0*/  ISETP.GE.OR P0, PT, R4, c[0x0][0x1f0], P0 ;  /* 0x00007c0004007a0c */ /* 0x000fd80000706670 */
[----:B------:R-:W-:Y:S05]  /*00b0*/  @P0 EXIT ;  /* 0x000000000000094d */ /* 0x000fea0003800000 */
[----:B------:R-:W0:Y:S01]  /*00c0*/  S2R R95, SR_TID.X ;  /* 0x00000000005f7919 */ /* 0x000e220000002100 */
[----:B------:R-:W-:Y:S01]  /*00d0*/  IMAD.MOV.U32 R7, RZ, RZ, 0x1 ;  /* 0x00000001ff077424 */ /* 0x000fe200078e00ff */
[----:B------:R-:W-:Y:S01]  /*00e0*/  BMOV.32.CLEAR RZ, B0 ;  /* 0x0000000000ff7355 */ /* 0x000fe20000100000 */
[----:B------:R-:W-:Y:S01]  /*00f0*/  IMAD.MOV.U32 R92, RZ, RZ, 0x1 ;  /* 0x00000001ff5c7424 */ /* 0x000fe200078e00ff */
[----:B------:R-:W1:Y:S01]  /*0100*/  S2R R94, SR_CTAID.Z ;  /* 0x00000000005e7919 */ /* 0x000e620000002700 */
[----:B------:R-:W-:Y:S01]  /*0110*/  BSSY B0, `(.L_x_568) ;  /* 0x0000064000007945 */ /* 0x000fe20003800000 */
[C---:B------:R-:W-:Y:S01]  /*0120*/  IADD3 R8, -R7.reuse, c[0x0][0x17c], RZ ;  /* 0x00005f0007087a10 */ /* 0x040fe20007ffe1ff */
[----:B------:R-:W-:Y:S01]  /*0130*/  IMAD.MOV.U32 R79, RZ, RZ, RZ ;  /* 0x000000ffff4f7224 */ /* 0x000fe200078e00ff */
[----:B------:R-:W-:Y:S01]  /*0140*/  IADD3 R7, -R7, c[0x0][0x180], RZ ;  /* 0x0000600007077a10 */ /* 0x000fe20007ffe1ff */
[----:B------:R-:W-:Y:S01]  /*0150*/  IMAD.MOV.U32 R80, RZ, RZ, RZ ;  /* 0x000000ffff507224 */ /* 0x000fe200078e00ff */
[----:B------:R-:W-:-:S02]  /*0160*/  ISETP.LE.AND P2, PT, R92, c[0x0][0x17c], PT ;  /* 0x00005f005c007a0c */ /* 0x000fc40003f43270 */
[----:B0-----:R-:W-:-:S04]  /*0170*/  SHF.R.S32.HI R6, RZ, 0x1f, R95 ;  /* 0x0000001fff067819 */ /* 0x001fc8000001145f */
[CC--:B------:R-:W-:Y:S02]  /*0180*/  LEA.HI R2, R6.reuse, R95.reuse, RZ, 0x5 ;  /* 0x0000005f06027211 */ /* 0x0c0fe400078f28ff */
[----:B------:R-:W-:Y:S02]  /*0190*/  LEA.HI R6, R6, R95, RZ, 0x7 ;  /* 0x0000005f06067211 */ /* 0x000fe400078f38ff */
[--C-:B------:R-:W-:Y:S02]  /*01a0*/  SHF.R.S32.HI R0, RZ, 0x5, R2.reuse ;  /* 0x00000005ff007819 */ /* 0x100fe40000011402 */
[----:B------:R-:W-:Y:S02]  /*01b0*/  SHF.R.S32.HI R13, RZ, 0x1f, R2 ;  /* 0x0000001fff0d7819 */ /* 0x000fe40000011402 */
[----:B------:R-:W-:Y:S02]  /*01c0*/  LOP3.LUT R2, R2, 0xffffffe0, RZ, 0xc0, !PT ;  /* 0xffffffe002027812 */ /* 0x000fe400078ec0ff */
[----:B------:R-:W-:-:S02]  /*01d0*/  LEA.HI R13, R13, R0, RZ, 0x2 ;  /* 0x000000000d0d7211 */ /* 0x000fc400078f10ff */
[----:B------:R-:W-:Y:S01]  /*01e0*/  SHF.R.S32.HI R6, RZ, 0x7, R6 ;  /* 0x00000007ff067819 */ /* 0x000fe20000011406 */
[----:B------:R-:W-:Y:S01]  /*01f0*/  IMAD.IADD R2, R95, 0x1, -R2 ;  /* 0x000000015f027824 */ /* 0x000fe200078e0a02 */
[----:B------:R-:W-:-:S04]  /*0200*/  LOP3.LUT R13, R13, 0xfffffffc, RZ, 0xc0, !PT ;  /* 0xfffffffc0d0d7812 */ /* 0x000fc800078ec0ff */
[----:B------:R-:W-:Y:S01]  /*0210*/  LEA.HI R5, R2, R2, RZ, 0x1 ;  /* 0x0000000202057211 */ /* 0x000fe200078f08ff */
[----:B------:R-:W-:Y:S02]  /*0220*/  IMAD.IADD R13, R0, 0x1, -R13 ;  /* 0x00000001000d7824 */ /* 0x000fe400078e0a0d */
[----:B------:R-:W-:Y:S01]  /*0230*/  IMAD.MOV.U32 R0, RZ, RZ, c[0x0][0x250] ;  /* 0x00009400ff007624 */ /* 0x000fe200078e00ff */
[----:B------:R-:W-:Y:S01]  /*0240*/  SHF.R.S32.HI R22, RZ, 0x1, R5 ;  /* 0x00000001ff167819 */ /* 0x000fe20000011405 */
[----:B------:R-:W-:Y:S01]  /*0250*/  IMAD.SHL.U32 R97, R13, 0x10, RZ ;  /* 0x000000100d617824 */ /* 0x000fe200078e00ff */
[----:B------:R-:W-:Y:S02]  /*0260*/  LOP3.LUT R5, R5, 0xfffffffe, RZ, 0xc0, !PT ;  /* 0xfffffffe05057812 */ /* 0x000fe400078ec0ff */
[----:B------:R-:W-:Y:S01]  /*0270*/  ISETP.NE.AND P0, PT, R0, 0x1, PT ;  /* 0x000000010000780c */ /* 0x000fe20003f05270 */
[----:B------:R-:W-:Y:S02]  /*0280*/  IMAD.IADD R18, R22, 0x1, R97 ;  /* 0x0000000116127824 */ /* 0x000fe400078e0261 */
[----:B------:R-:W-:-:S02]  /*0290*/  IMAD.MOV.U32 R0, RZ, RZ, c[0x0][0x25c] ;  /* 0x00009700ff007624 */ /* 0x000fc400078e00ff */
[----:B------:R-:W-:Y:S02]  /*02a0*/  IMAD R4, R4, 0x40, R18 ;  /* 0x0000004004047824 */ /* 0x000fe400078e0212 */
[----:B------:R-:W-:Y:S02]  /*02b0*/  IMAD.IADD R5, R2, 0x1, -R5 ;  /* 0x0000000102057824 */ /* 0x000fe400078e0a05 */
[----:B------:R-:W-:Y:S02]  /*02c0*/  IMAD.MOV.U32 R11, RZ, RZ, R4 ;  /* 0x000000ffff0b7224 */ /* 0x000fe400078e0004 */
[----:B------:R-:W-:Y:S02]  /*02d0*/  IMAD R12, R6, 0x2, R5 ;  /* 0x00000002060c7824 */ /* 0x000fe400078e0205 */
[----:B------:R-:W-:-:S04]  /*02e0*/  @P0 IMAD.HI.U32 R3, R4, c[0x0][0x254], RZ ;  /* 0x0000950004030a27 */ /* 0x000fc800078e00ff */
[----:B-1----:R-:W-:Y:S01]  /*02f0*/  IMAD R59, R94, 0x2, R12 ;  /* 0x000000025e3b7824 */ /* 0x002fe200078e020c */
[----:B------:R-:W-:Y:S01]  /*0300*/  @P0 SHF.R.U32.HI R11, RZ, c[0x0][0x258], R3 ;  /* 0x00009600ff0b0a19 */ /* 0x000fe20000011603 */
[----:B------:R-:W-:Y:S01]  /*0310*/  IMAD.MOV.U32 R3, RZ, RZ, c[0x0][0x19c] ;  /* 0x00006700ff037624 */ /* 0x000fe200078e00ff */
[----:B------:R-:W-:Y:S01]  /*0320*/  ISETP.NE.AND P0, PT, R0, 0x1, PT ;  /* 0x000000010000780c */ /* 0x000fe20003f05270 */
[----:B------:R-:W-:Y:S01]  /*0330*/  IMAD.SHL.U32 R59, R59, 0x10, RZ ;  /* 0x000000103b3b7824 */ /* 0x000fe200078e00ff */
[----:B------:R-:W-:Y:S01]  /*0340*/  ISETP.GE.OR P2, PT, R11, c[0x0][0x160], !P2 ;  /* 0x000058000b007a0c */ /* 0x000fe20005746670 */
[----:B------:R-:W-:Y:S01]  /*0350*/  IMAD.MOV R0, RZ, RZ, -R11 ;  /* 0x000000ffff007224 */ /* 0x000fe200078e0a0b */
[----:B------:R-:W-:Y:S01]  /*0360*/  ISETP.NE.AND P3, PT, R3, 0x1, PT ;  /* 0x000000010300780c */ /* 0x000fe20003f65270 */
[----:B------:R-:W-:Y:S01]  /*0370*/  IMAD R9, R11, c[0x0][0x228], RZ ;  /* 0x00008a000b097a24 */ /* 0x000fe200078e02ff */
[----:B------:R-:W-:Y:S01]  /*0380*/  SHF.R.S32.HI R21, RZ, 0x1f, R59 ;  /* 0x0000001fff157819 */ /* 0x000fe2000001143b */
[----:B------:R-:W-:Y:S01]  /*0390*/  IMAD R0, R0, c[0x0][0x250], R4 ;  /* 0x0000940000007a24 */ /* 0x000fe200078e0204 */
[----:B------:R-:W-:-:S02]  /*03a0*/  SEL R14, R7, RZ, !P3 ;  /* 0x000000ff070e7207 */ /* 0x000fc40005800000 */
[----:B------:R-:W-:Y:S01]  /*03b0*/  LEA.HI R21, R21, R59, RZ, 0x5 ;  /* 0x0000003b15157211 */ /* 0x000fe200078f28ff */
[----:B------:R-:W-:Y:S02]  /*03c0*/  IMAD.MOV.U32 R4, RZ, RZ, R0 ;  /* 0x000000ffff047224 */ /* 0x000fe400078e0000 */
[----:B------:R-:W-:Y:S01]  /*03d0*/  @P0 IMAD.HI.U32 R2, R0, c[0x0][0x260], RZ ;  /* 0x0000980000020a27 */ /* 0x000fe200078e00ff */
[----:B------:R-:W-:Y:S02]  /*03e0*/  LOP3.LUT R68, R21, 0xffffffe0, RZ, 0xc0, !PT ;  /* 0xffffffe015447812 */ /* 0x000fe400078ec0ff */
[----:B------:R-:W-:Y:S02]  /*03f0*/  SHF.R.S32.HI R21, RZ, 0x5, R21 ;  /* 0x00000005ff157819 */ /* 0x000fe40000011415 */
[----:B------:R-:W-:Y:S01]  /*0400*/  @P0 SHF.R.U32.HI R4, RZ, c[0x0][0x264], R2 ;  /* 0x00009900ff040a19 */ /* 0x000fe20000011602 */
[----:B------:R-:W-:Y:S02]  /*0410*/  IMAD.IADD R68, R59, 0x1, -R68 ;  /* 0x000000013b447824 */ /* 0x000fe400078e0a44 */
[----:B------:R-:W-:-:S02]  /*0420*/  IMAD R10, R21, c[0x0][0x224], RZ ;  /* 0x00008900150a7a24 */ /* 0x000fc400078e02ff */
[----:B------:R-:W-:Y:S01]  /*0430*/  IMAD.MOV R2, RZ, RZ, -R4 ;  /* 0x000000ffff027224 */ /* 0x000fe200078e0a04 */
[----:B------:R-:W-:Y:S01]  /*0440*/  SHF.R.S32.HI R23, RZ, 0x1f, R68 ;  /* 0x0000001fff177819 */ /* 0x000fe20000011444 */
[----:B------:R-:W-:Y:S02]  /*0450*/  IMAD R4, R4, c[0x0][0x18c], RZ ;  /* 0x0000630004047a24 */ /* 0x000fe400078e02ff */
[----:B------:R-:W-:Y:S01]  /*0460*/  IMAD R0, R2, c[0x0][0x25c], R0 ;  /* 0x0000970002007a24 */ /* 0x000fe200078e0200 */
[----:B------:R-:W-:Y:S02]  /*0470*/  SEL R2, R8, RZ, !P3 ;  /* 0x000000ff08027207 */ /* 0x000fe40005800000 */
[----:B------:R-:W-:Y:S01]  /*0480*/  IADD3 R6, R4, -c[0x0][0x184], RZ ;  /* 0x8000610004067a10 */ /* 0x000fe20007ffe0ff */
[----:B------:R-:W-:-:S04]  /*0490*/  IMAD R0, R0, c[0x0][0x190], RZ ;  /* 0x0000640000007a24 */ /* 0x000fc800078e02ff */
[----:B------:R-:W-:Y:S01]  /*04a0*/  IMAD R2, R2, c[0x0][0x194], R6 ;  /* 0x0000650002027a24 */ /* 0x000fe200078e0206 */
[----:B------:R-:W-:-:S03]  /*04b0*/  IADD3 R5, R0, -c[0x0][0x188], RZ ;  /* 0x8000620000057a10 */ /* 0x000fc60007ffe0ff */
[----:B------:R-:W-:Y:S02]  /*04c0*/  IMAD R2, R2, c[0x0][0x220], RZ ;  /* 0x0000880002027a24 */ /* 0x000fe400078e02ff */
[----:B------:R-:W-:-:S03]  /*04d0*/  IMAD R14, R14, c[0x0][0x198], R5 ;  /* 0x000066000e0e7a24 */ /* 0x000fc600078e0205 */
[----:B------:R-:W-:Y:S01]  /*04e0*/  SHF.R.S32.HI R3, RZ, 0x1f, R2 ;  /* 0x0000001fff037819 */ /* 0x000fe20000011402 */
[----:B------:R-:W-:-:S05]  /*04f0*/  IMAD.SHL.U32 R14, R14, 0x20, RZ ;  /* 0x000000200e0e7824 */ /* 0x000fca00078e00ff */
[--C-:B------:R-:W-:Y:S02]  /*0500*/  IADD3 R2, P1, P0, R2, R68, R14.reuse ;  /* 0x0000004402027210 */ /* 0x100fe4000783e00e */
[----:B------:R-:W-:-:S04]  /*0510*/  SHF.R.S32.HI R14, RZ, 0x1f, R14 ;  /* 0x0000001fff0e7819 */ /* 0x000fc8000001140e */
[----:B------:R-:W-:Y:S02]  /*0520*/  IADD3.X R3, R3, R23, R14, P1, P0 ;  /* 0x0000001703037210 */ /* 0x000fe40000fe040e */
[--C-:B------:R-:W-:Y:S02]  /*0530*/  IADD3 R2, P1, P0, R9, R2, R10.reuse ;  /* 0x0000000209027210 */ /* 0x100fe4000783e00a */
[----:B------:R-:W-:Y:S02]  /*0540*/  SHF.R.S32.HI R9, RZ, 0x1f, R9 ;  /* 0x0000001fff097819 */ /* 0x000fe40000011409 */
[----:B------:R-:W-:-:S04]  /*0550*/  SHF.R.S32.HI R10, RZ, 0x1f, R10 ;  /* 0x0000001fff0a7819 */ /* 0x000fc8000001140a */
[----:B------:R-:W-:Y:S02]  /*0560*/  IADD3.X R3, R9, R3, R10, P1, P0 ;  /* 0x0000000309037210 */ /* 0x000fe40000fe040a */
[----:B------:R-:W-:-:S04]  /*0570*/  IADD3 R2, P0, R2, c[0x0][0x268], RZ ;  /* 0x00009a0002027a10 */ /* 0x000fc80007f1e0ff */
[----:B------:R-:W-:Y:S01]  /*0580*/  IADD3.X R3, R3, c[0x0][0x26c], RZ, P0, !PT ;  /* 0x00009b0003037a10 */ /* 0x000fe200007fe4ff */
[----:B------:R-:W-:Y:S05]  /*0590*/  @P2 BRA `(.L_x_569) ;  /* 0x000001b000002947 */ /* 0x000fea0003800000 */
[----:B------:R-:W-:Y:S05]  /*05a0*/  @!P3 BRA `(.L_x_570) ;  /* 0x000000d00000b947 */ /* 0x000fea0003800000 */
[----:B------:R-:W-:Y:S02]  /*05b0*/  MOV R8, R6 ;  /* 0x0000000600087202 */ /* 0x000fe40000000f00 */
[----:B------:R-:W-:Y:S02]  /*05c0*/  MOV R6, RZ ;  /* 0x000000ff00067202 */ /* 0x000fe40000000f00 */
[----:B------:R-:W-:Y:S02]  /*05d0*/  MOV R80, RZ ;  /* 0x000000ff00507202 */ /* 0x000fe40000000f00 */
.L_x_571:
[----:B------:R-:W-:-:S04]  /*05e0*/  ISETP.GE.AND P0, PT, R8, c[0x0][0x164], PT ;  /* 0x0000590008007a0c */ /* 0x000fc80003f06270 */
[C---:B------:R-:W-:Y:S02]  /*05f0*/  ISETP.GT.AND P0, PT, R8.reuse, -0x1, !P0 ;  /* 0xffffffff0800780c */ /* 0x040fe40004704270 */
[----:B------:R-:W-:Y:S02]  /*0600*/  IADD3 R8, R8, c[0x0][0x194], RZ ;  /* 0x0000650008087a10 */ /* 0x000fe40007ffe0ff */
[----:B------:R-:W-:-:S04]  /*0610*/  SEL R4, RZ, 0x1, !P0 ;  /* 0x00000001ff047807 */ /* 0x000fc80004000000 */
[----:B------:R-:W-:Y:S02]  /*0620*/  SHF.L.U32 R4, R4, R6, RZ ;  /* 0x0000000604047219 */ /* 0x000fe400000006ff */
[----:B------:R-:W-:Y:S02]  /*0630*/  IADD3 R6, R6, 0x1, RZ ;  /* 0x0000000106067810 */ /* 0x000fe40007ffe0ff */
[----:B------:R-:W-:Y:S02]  /*0640*/  LOP3.LUT R80, R4, R80, RZ, 0xfc, !PT ;  /* 0x0000005004507212 */ /* 0x000fe400078efcff */
[----:B------:R-:W-:-:S12]  /*0650*/  ISETP.GE.AND P0, PT, R6, c[0x0][0x17c], PT ;  /* 0x00005f0006007a0c */ /* 0x000fd80003f06270 */
[----:B------:R-:W-:Y:S05]  /*0660*/  @!P0 BRA `(.L_x_571) ;  /* 0xffffff7000008947 */ /* 0x000fea000383ffff */
[----:B------:R-:W-:Y:S05]  /*0670*/  BRA `(.L_x_569) ;  /* 0x000000d000007947 */ /* 0x000fea0003800000 */
.L_x_570:
[----:B------:R-:W-:Y:S01]  /*0680*/  IMAD R8, R8, c[0x0][0x194], R4 ;  /* 0x0000650008087a24 */ /* 0x000fe200078e0204 */
[----:B------:R-:W-:Y:S02]  /*0690*/  MOV R6, RZ ;  /* 0x000000ff00067202 */ /* 0x000fe40000000f00 */
[----:B------:R-:W-:Y:S02]  /*06a0*/  MOV R80, RZ ;  /* 0x000000ff00507202 */ /* 0x000fe40000000f00 */
[----:B------:R-:W-:-:S04]  /*06b0*/  IADD3 R8, R8, -c[0x0][0x184], RZ ;  /* 0x8000610008087a10 */ /* 0x000fc80007ffe0ff */
.L_x_572:
[----:B------:R-:W-:-:S04]  /*06c0*/  ISETP.GE.AND P0, PT, R8, c[0x0][0x164], PT ;  /* 0x0000590008007a0c */ /* 0x000fc80003f06270 */
[C---:B------:R-:W-:Y:S02]  /*06d0*/  ISETP.GT.AND P0, PT, R8.reuse, -0x1, !P0 ;  /* 0xffffffff0800780c */ /* 0x040fe40004704270 */
[----:B------:R-:W-:Y:S02]  /*06e0*/  IADD3 R8, R8, -c[0x0][0x194], RZ ;  /* 0x8000650008087a10 */ /* 0x000fe40007ffe0ff */
[----:B------:R-:W-:-:S04]  /*06f0*/  SEL R4, RZ, 0x1, !P0 ;  /* 0x00000001ff047807 */ /* 0x000fc80004000000 */
[----:B------:R-:W-:Y:S02]  /*0700*/  SHF.L.U32 R4, R4, R6, RZ ;  /* 0x0000000604047219 */ /* 0x000fe400000006ff */
[----:B------:R-:W-:Y:S02]  /*0710*/  IADD3 R6, R6, 0x1, RZ ;  /* 0x0000000106067810 */ /* 0x000fe40007ffe0ff */
[----:B------:R-:W-:Y:S02]  /*0720*/  LOP3.LUT R80, R4, R80, RZ, 0xfc, !PT ;  /* 0x0000005004507212 */ /* 0x000fe400078efcff */
[----:B------:R-:W-:-:S12]  /*0730*/  ISETP.GE.AND P0, PT, R6, c[0x0][0x17c], PT ;  /* 0x00005f0006007a0c */ /* 0x000fd80003f06270 */
[----:B------:R-:W-:Y:S05]  /*0740*/  @!P0 BRA `(.L_x_572) ;  /* 0xffffff7000008947 */ /* 0x000fea000383ffff */
.L_x_569:
[----:B------:R-:W-:Y:S05]  /*0750*/  BSYNC B0 ;  /* 0x0000000000007941 */ /* 0x000fea0003800000 */
.L_x_568:
[----:B------:R-:W-:-:S12]  /*0760*/  ISETP.LE.AND P0, PT, R92, c[0x0][0x180], PT ;  /* 0x000060005c007a0c */ /* 0x000fd80003f03270 */
[----:B------:R-:W-:Y:S05]  /*0770*/  @!P0 BRA `(.L_x_573) ;  /* 0x000001a000008947 */ /* 0x000fea0003800000 */
[----:B------:R-:W-:Y:S05]  /*0780*/  @!P3 BRA `(.L_x_574) ;  /* 0x000000c00000b947 */ /* 0x000fea0003800000 */
[----:B------:R-:W-:Y:S02]  /*0790*/  MOV R4, RZ ;  /* 0x000000ff00047202 */ /* 0x000fe40000000f00 */
[----:B------:R-:W-:Y:S02]  /*07a0*/  MOV R79, RZ ;  /* 0x000000ff004f7202 */ /* 0x000fe40000000f00 */
.L_x_575:
        /* <DEDUP_REMOVED lines=10> */
.L_x_574:
[----:B------:R-:W-:Y:S01]  /*0850*/  IMAD R0, R7, c[0x0][0x198], R0 ;  /* 0x0000660007007a24 */ /* 0x000fe200078e0200 */
[----:B------:R-:W-:Y:S02]  /*0860*/  MOV R4, RZ ;  /* 0x000000ff00047202 */ /* 0x000fe40000000f00 */
[----:B------:R-:W-:Y:S02]  /*0870*/  MOV R79, RZ ;  /* 0x000000ff004f7202 */ /* 0x000fe40000000f00 */
[----:B------:R-:W-:-:S04]  /*0880*/  IADD3 R5, R0, -c[0x0][0x188], RZ ;  /* 0x8000620000057a10 */ /* 0x000fc80007ffe0ff */
.L_x_576:
        /* <DEDUP_REMOVED lines=9> */
.L_x_573:
[----:B------:R-:W-:Y:S01]  /*0920*/  IABS R0, c[0x0][0x1a4] ;  /* 0x0000690000007a13 */ /* 0x000fe20000000000 */
[----:B------:R-:W-:Y:S01]  /*0930*/  ULDC UR5, c[0x0][0x16c] ;  /* 0x00005b0000057ab9 */ /* 0x000fe20000000800 */
[----:B------:R-:W-:Y:S01]  /*0940*/  IMAD.SHL.U32 R20, R17, 0x40, RZ ;  /* 0x0000004011147824 */ /* 0x000fe200078e00ff */
[----:B------:R-:W-:Y:S01]  /*0950*/  ULDC UR4, c[0x0][0x1a4] ;  /* 0x0000690000047ab9 */ /* 0x000fe20000000800 */
[----:B------:R-:W-:Y:S01]  /*0960*/  ISETP.NE.AND P4, PT, RZ, c[0x0][0x1a4], PT ;  /* 0x00006900ff007a0c */ /* 0x000fe20003f85270 */
[----:B------:R-:W-:Y:S01]  /*0970*/  ULOP3.LUT UR4, UR5, UR4, URZ, 0x3c, !UPT ;  /* 0x0000000405047292 */ /* 0x000fe2000f8e3c3f */
[----:B------:R-:W0:Y:S01]  /*0980*/  I2F.RP R6, R0 ;  /* 0x0000000000067306 */ /* 0x000e220000209400 */
[----:B------:R-:W-:Y:S01]  /*0990*/  IMAD R26, R21, c[0x0][0x278], RZ ;  /* 0x00009e00151a7a24 */ /* 0x000fe200078e02ff */
[----:B------:R-:W-:Y:S01]  /*09a0*/  ISETP.GE.U32.AND P5, PT, R59, c[0x0][0x16c], PT ;  /* 0x00005b003b007a0c */ /* 0x000fe20003fa6070 */
[----:B------:R-:W-:Y:S01]  /*09b0*/  CS2R R8, SRZ ;  /* 0x0000000000087805 */ /* 0x000fe2000001ff00 */
[----:B------:R-:W-:Y:S01]  /*09c0*/  CS2R R10, SRZ ;  /* 0x00000000000a7805 */ /* 0x000fe2000001ff00 */
[----:B------:R-:W-:-:S02]  /*09d0*/  ISETP.LE.AND P3, PT, RZ, UR4, PT ;  /* 0x00000004ff007c0c */ /* 0x000fc4000bf63270 */
[----:B------:R-:W-:Y:S02]  /*09e0*/  SEL R80, R80, RZ, !P5 ;  /* 0x000000ff50507207 */ /* 0x000fe40006800000 */
[----:B------:R-:W-:Y:S01]  /*09f0*/  SEL R79, R79, RZ, !P5 ;  /* 0x000000ff4f4f7207 */ /* 0x000fe20006800000 */
[----:B0-----:R-:W0:Y:S02]  /*0a00*/  MUFU.RCP R6, R6 ;  /* 0x0000000600067308 */ /* 0x001e240000001000 */
[----:B0-----:R-:W-:-:S06]  /*0a10*/  IADD3 R6, R6, 0xffffffe, RZ ;  /* 0x0ffffffe06067810 */ /* 0x001fcc0007ffe0ff */
[----:B------:R0:W1:Y:S02]  /*0a20*/  F2I.FTZ.U32.TRUNC.NTZ R7, R6 ;  /* 0x0000000600077305 */ /* 0x000064000021f000 */
[----:B0-----:R-:W-:Y:S02]  /*0a30*/  IMAD.MOV.U32 R6, RZ, RZ, RZ ;  /* 0x000000ffff067224 */ /* 0x001fe400078e00ff */
[----:B-1----:R-:W-:-:S04]  /*0a40*/  IMAD.MOV R4, RZ, RZ, -R7 ;  /* 0x000000ffff047224 */ /* 0x002fc800078e0a07 */
[----:B------:R-:W-:Y:S01]  /*0a50*/  IMAD R5, R4, R0, RZ ;  /* 0x0000000004057224 */ /* 0x000fe200078e02ff */
[----:B------:R-:W-:-:S03]  /*0a60*/  IABS R4, c[0x0][0x16c] ;  /* 0x00005b0000047a13 */ /* 0x000fc60000000000 */
[----:B------:R-:W-:-:S04]  /*0a70*/  IMAD.HI.U32 R6, R7, R5, R6 ;  /* 0x0000000507067227 */ /* 0x000fc800078e0006 */
[----:B------:R-:W-:-:S04]  /*0a80*/  IMAD.MOV.U32 R5, RZ, RZ, R4 ;  /* 0x000000ffff057224 */ /* 0x000fc800078e0004 */
[----:B------:R-:W-:Y:S02]  /*0a90*/  IMAD.HI.U32 R70, R6, R5, RZ ;  /* 0x0000000506467227 */ /* 0x000fe400078e00ff */
[----:B------:R-:W-:Y:S02]  /*0aa0*/  CS2R R6, SRZ ;  /* 0x0000000000067805 */ /* 0x000fe4000001ff00 */
[----:B------:R-:W-:-:S04]  /*0ab0*/  IMAD.MOV R4, RZ, RZ, -R70 ;  /* 0x000000ffff047224 */ /* 0x000fc800078e0a46 */
[----:B------:R-:W-:Y:S02]  /*0ac0*/  IMAD R4, R0, R4, R5 ;  /* 0x0000000400047224 */ /* 0x000fe400078e0205 */
[----:B------:R-:W-:-:S03]  /*0ad0*/  IMAD.IADD R5, R18, 0x1, R20 ;  /* 0x0000000112057824 */ /* 0x000fc600078e0214 */
[----:B------:R-:W-:Y:S02]  /*0ae0*/  ISETP.GT.U32.AND P1, PT, R0, R4, PT ;  /* 0x000000040000720c */ /* 0x000fe40003f24070 */
[----:B------:R-:W-:-:S10]  /*0af0*/  ISETP.GE.AND P2, PT, R5, c[0x0][0x178], PT ;  /* 0x00005e0005007a0c */ /* 0x000fd40003f46270 */
[----:B------:R-:W-:Y:S01]  /*0b00*/  @!P1 IMAD.IADD R4, R4, 0x1, -R0 ;  /* 0x0000000104049824 */ /* 0x000fe200078e0a00 */
[----:B------:R-:W-:-:S04]  /*0b10*/  @!P1 IADD3 R70, R70, 0x1, RZ ;  /* 0x0000000146469810 */ /* 0x000fc80007ffe0ff */
[----:B------:R-:W-:Y:S01]  /*0b20*/  ISETP.GE.U32.AND P0, PT, R4, R0, PT ;  /* 0x000000000400720c */ /* 0x000fe20003f06070 */
[----:B------:R-:W-:Y:S01]  /*0b30*/  IMAD.SHL.U32 R0, R5, 0x20, RZ ;  /* 0x0000002005007824 */ /* 0x000fe200078e00ff */
[----:B------:R-:W-:-:S10]  /*0b40*/  SHF.R.S32.HI R4, RZ, 0x1f, R26 ;  /* 0x0000001fff047819 */ /* 0x000fd4000001141a */
[----:B------:R-:W-:Y:S02]  /*0b50*/  @P0 IADD3 R70, R70, 0x1, RZ ;  /* 0x0000000146460810 */ /* 0x000fe40007ffe0ff */
[----:B------:R-:W-:Y:S02]  /*0b60*/  IADD3 R26, P1, P0, R26, R0, R68 ;  /* 0x000000001a1a7210 */ /* 0x000fe4000783e044 */
[----:B------:R-:W-:Y:S01]  /*0b70*/  SHF.R.S32.HI R0, RZ, 0x1f, R0 ;  /* 0x0000001fff007819 */ /* 0x000fe20000011400 */
[----:B------:R-:W-:-:S03]  /*0b80*/  @!P3 IMAD.MOV R70, RZ, RZ, -R70 ;  /* 0x000000ffff46b224 */ /* 0x000fc600078e0a46 */
[----:B------:R-:W-:Y:S02]  /*0b90*/  IADD3.X R0, R4, R0, R23, P1, P0 ;  /* 0x0000000004007210 */ /* 0x000fe40000fe0417 */
[----:B------:R-:W-:Y:S01]  /*0ba0*/  @!P4 LOP3.LUT R70, RZ, c[0x0][0x1a4], RZ, 0x33, !PT ;  /* 0x00006900ff46ca12 */ /* 0x000fe200078e33ff */
[----:B------:R-:W-:Y:S01]  /*0bb0*/  CS2R R4, SRZ ;  /* 0x0000000000047805 */ /* 0x000fe2000001ff00 */
[----:B------:R-:W-:Y:S02]  /*0bc0*/  LOP3.LUT P1, RZ, R79, 0x1, R80, 0x80, !PT ;  /* 0x000000014fff7812 */ /* 0x000fe40007828050 */
[----:B------:R-:W-:Y:S02]  /*0bd0*/  ISETP.LT.U32.AND P0, PT, R59, R70, !P2 ;  /* 0x000000463b00720c */ /* 0x000fe40005701070 */
[----:B------:R-:W-:-:S04]  /*0be0*/  IADD3 R26, P2, R26, c[0x0][0x2a0], RZ ;  /* 0x0000a8001a1a7a10 */ /* 0x000fc80007f5e0ff */
[----:B------:R-:W-:-:S04]  /*0bf0*/  IADD3.X R27, R0, c[0x0][0x2a4], RZ, P2, !PT ;  /* 0x0000a900001b7a10 */ /* 0x000fc800017fe4ff */
[----:B------:R0:W2:Y:S04]  /*0c00*/  @P1 LDG.E.LTC128B.128.SYS R8, [R2] ;  /* 0x0000000002081381 */ /* 0x0000a800001eed20 */
[----:B------:R1:W3:Y:S01]  /*0c10*/  @P0 LDG.E.LTC128B.128.SYS R4, [R26] ;  /* 0x000000001a040381 */ /* 0x0002e200001eed20 */
[----:B------:R-:W-:-:S04]  /*0c20*/  ISETP.NE.U32.AND P5, PT, RZ, c[0x0][0x348], PT ;  /* 0x0000d200ff007a0c */ /* 0x000fc80003fa5070 */
[----:B------:R-:W-:-:S12]  /*0c30*/  ISETP.NE.AND.EX P5, PT, RZ, c[0x0][0x34c], PT, P5 ;  /* 0x0000d300ff007a0c */ /* 0x000fd80003fa5350 */
[----:B------:R-:W-:Y:S02]  /*0c40*/  @P5 IMAD.MOV.U32 R14, RZ, RZ, c[0x0][0x348] ;  /* 0x0000d200ff0e5624 */ /* 0x000fe400078e00ff */
[----:B------:R-:W-:-:S08]  /*0c50*/  @P5 IMAD.MOV.U32 R15, RZ, RZ, c[0x0][0x34c] ;  /* 0x0000d300ff0f5624 */ /* 0x000fd000078e00ff */
[----:B------:R0:W4:Y:S01]  /*0c60*/  @P5 LDG.E.SYS R96, [R14] ;  /* 0x000000000e605381 */ /* 0x00012200001ee900 */
[----:B------:R-:W-:Y:S01]  /*0c70*/  SHF.R.U32.HI R0, RZ, 0x5, R95 ;  /* 0x00000005ff007819 */ /* 0x000fe2000001165f */
[----:B------:R-:W-:Y:S01]  /*0c80*/  IMAD R22, R13, 0x20, R22 ;  /* 0x000000200d167824 */ /* 0x000fe200078e0216 */
[----:B------:R-:W-:Y:S01]  /*0c90*/  ISETP.NE.AND P4, PT, R92, c[0x0][0x180], PT ;  /* 0x000060005c007a0c */ /* 0x000fe20003f85270 */
[----:B------:R-:W-:Y:S01]  /*0ca0*/  IMAD R21, R21, c[0x0][0x2d8], RZ ;  /* 0x0000b60015157a24 */ /* 0x000fe200078e02ff */
[----:B------:R-:W-:Y:S01]  /*0cb0*/  SHF.R.S32.HI R82, RZ, 0x1f, R18 ;  /* 0x0000001fff527819 */ /* 0x000fe20000011412 */
[----:B------:R-:W-:Y:S01]  /*0cc0*/  IMAD R17, R17, 0x80, R22 ;  /* 0x0000008011117824 */ /* 0x000fe200078e0216 */
[C---:B------:R-:W-:Y:S01]  /*0cd0*/  LOP3.LUT R16, R95.reuse, 0xc, RZ, 0xc0, !PT ;  /* 0x0000000c5f107812 */ /* 0x040fe200078ec0ff */
[----:B------:R-:W-:Y:S01]  /*0ce0*/  IMAD.MOV.U32 R13, RZ, RZ, RZ ;  /* 0x000000ffff0d7224 */ /* 0x000fe200078e00ff */
[----:B0-----:R-:W-:Y:S01]  /*0cf0*/  IABS R14, c[0x0][0x1ec] ;  /* 0x00007b00000e7a13 */ /* 0x001fe20000000000 */
[----:B------:R-:W0:Y:S01]  /*0d00*/  SHFL.IDX PT, R0, R0, RZ, 0x1f ;  /* 0x00001fff00007589 */ /* 0x000e2200000e0000 */
[----:B------:R-:W-:Y:S01]  /*0d10*/  LEA.HI R15, R12, R12, RZ, 0x1 ;  /* 0x0000000c0c0f7211 */ /* 0x000fe200078f08ff */
[----:B------:R-:W-:Y:S01]  /*0d20*/  IMAD.SHL.U32 R73, R95, 0x2, RZ ;  /* 0x000000025f497824 */ /* 0x000fe200078e00ff */
[----:B------:R-:W-:Y:S01]  /*0d30*/  LEA.HI R82, R82, R18, RZ, 0x2 ;  /* 0x0000001252527211 */ /* 0x000fe200078f10ff */
[----:B------:R-:W-:Y:S01]  /*0d40*/  IMAD.MOV.U32 R45, RZ, RZ, c[0x0][0x298] ;  /* 0x0000a600ff2d7624 */ /* 0x000fe200078e00ff */
[----:B------:R-:W1:Y:S01]  /*0d50*/  I2F.RP R28, R14 ;  /* 0x0000000e001c7306 */ /* 0x000e620000209400 */
[----:B------:R-:W-:Y:S01]  /*0d60*/  LOP3.LUT R25, R15, 0xfffffffe, RZ, 0xc0, !PT ;  /* 0xfffffffe0f197812 */ /* 0x000fe200078ec0ff */
[----:B------:R-:W-:Y:S01]  /*0d70*/  IMAD.MOV.U32 R44, RZ, RZ, c[0x0][0x29c] ;  /* 0x0000a700ff2c7624 */ /* 0x000fe200078e00ff */
[----:B------:R-:W-:Y:S01]  /*0d80*/  @!P4 ISETP.LT.AND P6, PT, R92, c[0x0][0x17c], PT ;  /* 0x00005f005c00ca0c */ /* 0x000fe20003fc1270 */
[----:B------:R-:W-:Y:S01]  /*0d90*/  ULDC UR6, c[0x0][0x1b4] ;  /* 0x00006d0000067ab9 */ /* 0x000fe20000000800 */
[----:B------:R-:W-:Y:S01]  /*0da0*/  ISETP.GE.AND P3, PT, R17, c[0x0][0x1c0], PT ;  /* 0x0000700011007a0c */ /* 0x000fe20003f66270 */
[----:B------:R-:W-:Y:S01]  /*0db0*/  IMAD.IADD R25, R12, 0x1, -R25 ;  /* 0x000000010c197824 */ /* 0x000fe200078e0a19 */
[----:B------:R-:W-:Y:S01]  /*0dc0*/  LOP3.LUT R19, R82, 0x7ffffffc, RZ, 0xc0, !PT ;  /* 0x7ffffffc52137812 */ /* 0x000fe200078ec0ff */
[----:B------:R-:W-:Y:S01]  /*0dd0*/  IMAD.MOV.U32 R12, RZ, RZ, 0x8 ;  /* 0x00000008ff0c7424 */ /* 0x000fe200078e00ff */
[----:B------:R-:W-:Y:S01]  /*0de0*/  SHF.R.U32.HI R16, RZ, 0x2, R16 ;  /* 0x00000002ff107819 */ /* 0x000fe20000011610 */
[----:B------:R-:W-:Y:S01]  /*0df0*/  ULDC UR5, c[0x0][0x1ec] ;  /* 0x00007b0000057ab9 */ /* 0x000fe20000000800 */
[----:B------:R-:W-:Y:S01]  /*0e00*/  @!P4 SEL R13, R92, 0x2, P6 ;  /* 0x000000025c0dc807 */ /* 0x000fe20003000000 */
[----:B------:R-:W-:Y:S01]  /*0e10*/  IMAD.IADD R19, R18, 0x1, -R19 ;  /* 0x0000000112137824 */ /* 0x000fe200078e0a13 */
[----:B------:R-:W-:Y:S01]  /*0e20*/  IADD3 R18, R22, 0x10, RZ ;  /* 0x0000001016127810 */ /* 0x000fe20007ffe0ff */
[----:B------:R-:W-:Y:S01]  /*0e30*/  ULOP3.LUT UR5, UR6, UR5, URZ, 0x3c, !UPT ;  /* 0x0000000506057292 */ /* 0x000fe2000f8e3c3f */
[----:B------:R-:W-:Y:S01]  /*0e40*/  IMAD.MOV.U32 R71, RZ, RZ, RZ ;  /* 0x000000ffff477224 */ /* 0x000fe200078e00ff */
[----:B-1----:R-:W1:Y:S01]  /*0e50*/  MUFU.RCP R28, R28 ;  /* 0x0000001c001c7308 */ /* 0x002e620000001000 */
[----:B------:R-:W-:Y:S01]  /*0e60*/  IMAD R12, R13, R12, c[0x2][0x0] ;  /* 0x008000000d0c7624 */ /* 0x000fe200078e020c */
[----:B------:R-:W-:Y:S01]  /*0e70*/  CS2R R32, SRZ ;  /* 0x0000000000207805 */ /* 0x000fe2000001ff00 */
[----:B0-----:R0:W1:Y:S01]  /*0e80*/  R2UR UR7, R0 ;  /* 0x00000000000773c2 */ /* 0x00106200000e0000 */
[----:B------:R-:W-:Y:S01]  /*0e90*/  IMAD R19, R19, 0x2, R25 ;  /* 0x0000000213137824 */ /* 0x000fe200078e0219 */
[----:B------:R-:W-:Y:S01]  /*0ea0*/  CS2R R30, SRZ ;  /* 0x00000000001e7805 */ /* 0x000fe2000001ff00 */
[----:B------:R-:W-:Y:S01]  /*0eb0*/  IMAD.MOV.U32 R72, RZ, RZ, 0x1 ;  /* 0x00000001ff487424 */ /* 0x000fe200078e00ff */
[----:B------:R-:W-:-:S02]  /*0ec0*/  @!P4 SEL R71, RZ, 0x1, !P6 ;  /* 0x00000001ff47c807 */ /* 0x000fc40007000000 */
[----:B------:R-:W-:Y:S01]  /*0ed0*/  SHF.R.S32.HI R24, RZ, 0x1f, R19 ;  /* 0x0000001fff187819 */ /* 0x000fe20000011413 */
[C---:B0-----:R-:W-:Y:S01]  /*0ee0*/  IMAD.SHL.U32 R0, R17.reuse, 0x20, RZ ;  /* 0x0000002011007824 */ /* 0x041fe200078e00ff */
[----:B------:R-:W-:Y:S01]  /*0ef0*/  IADD3 R17, R17, 0x10, RZ ;  /* 0x0000001011117810 */ /* 0x000fe20007ffe0ff */
[----:B------:R-:W-:Y:S01]  /*0f00*/  @!P4 IMAD.MOV.U32 R72, RZ, RZ, RZ ;  /* 0x000000ffff48c224 */ /* 0x000fe200078e00ff */
[----:B------:R-:W-:Y:S02]  /*0f10*/  LEA.HI R24, R24, R19, RZ, 0x2 ;  /* 0x0000001318187211 */ /* 0x000fe400078f10ff */
[----:B------:R-:W-:Y:S02]  /*0f20*/  IADD3 R68, P2, P1, R21, R0, R68 ;  /* 0x0000000015447210 */ /* 0x000fe4000795e044 */
[----:B-1----:R-:W-:Y:S02]  /*0f30*/  IADD3 R28, R28, 0xffffffe, RZ ;  /* 0x0ffffffe1c1c7810 */ /* 0x002fe40007ffe0ff */
[----:B------:R-:W-:-:S02]  /*0f40*/  SHF.R.S32.HI R21, RZ, 0x1f, R21 ;  /* 0x0000001fff157819 */ /* 0x000fc40000011415 */
[----:B------:R-:W-:Y:S02]  /*0f50*/  SHF.R.S32.HI R0, RZ, 0x1f, R0 ;  /* 0x0000001fff007819 */ /* 0x000fe40000011400 */
[----:B------:R0:W1:Y:S01]  /*0f60*/  F2I.FTZ.U32.TRUNC.NTZ R29, R28 ;  /* 0x0000001c001d7305 */ /* 0x000062000021f000 */
[----:B------:R-:W-:Y:S02]  /*0f70*/  LOP3.LUT R24, R24, 0xfffffffc, RZ, 0xc0, !PT ;  /* 0xfffffffc18187812 */ /* 0x000fe400078ec0ff */
[----:B------:R-:W-:Y:S01]  /*0f80*/  IADD3.X R0, R21, R0, R23, P2, P1 ;  /* 0x0000000015007210 */ /* 0x000fe200017e2417 */
[----:B------:R-:W-:Y:S01]  /*0f90*/  USHF.R.S32.HI UR4, URZ, 0x1f, UR7 ;  /* 0x0000001f3f047899 */ /* 0x000fe20008011407 */
[----:B------:R-:W-:Y:S01]  /*0fa0*/  ISETP.GE.AND P1, PT, R17, c[0x0][0x1c0], PT ;  /* 0x0000700011007a0c */ /* 0x000fe20003f26270 */
[----:B------:R-:W-:Y:S01]  /*0fb0*/  IMAD.IADD R19, R19, 0x1, -R24 ;  /* 0x0000000113137824 */ /* 0x000fe200078e0a18 */
[----:B------:R-:W-:Y:S01]  /*0fc0*/  LOP3.LUT R17, R16, 0x2, R73, 0x78, !PT ;  /* 0x0000000210117812 */ /* 0x000fe200078e7849 */
[----:B0-----:R-:W-:Y:S01]  /*0fd0*/  IMAD.MOV.U32 R28, RZ, RZ, RZ ;  /* 0x000000ffff1c7224 */ /* 0x001fe200078e00ff */
[----:B------:R-:W-:Y:S01]  /*0fe0*/  SEL R16, RZ, 0x1, P3 ;  /* 0x00000001ff107807 */ /* 0x000fe20001800000 */
[----:B------:R-:W-:Y:S01]  /*0ff0*/  ULEA.HI UR4, UR4, UR7, URZ, 0x2 ;  /* 0x0000000704047291 */ /* 0x000fe2000f8f103f */
[----:B------:R-:W-:-:S02]  /*1000*/  ISETP.NE.AND P3, PT, R13, 0x2, PT ;  /* 0x000000020d00780c */ /* 0x000fc40003f65270 */
[----:B------:R-:W-:Y:S01]  /*1010*/  SHF.R.S32.HI R13, RZ, 0x1f, R22 ;  /* 0x0000001fff0d7819 */ /* 0x000fe20000011416 */
[----:B------:R-:W-:Y:S01]  /*1020*/  USHF.R.S32.HI UR13, URZ, 0x2, UR4 ;  /* 0x000000023f0d7899 */ /* 0x000fe20008011404 */
[----:B------:R-:W-:Y:S01]  /*1030*/  SEL R57, RZ, 0xffffffff, P1 ;  /* 0xffffffffff397807 */ /* 0x000fe20000800000 */
[----:B-1----:R-:W-:Y:S01]  /*1040*/  IMAD.MOV R98, RZ, RZ, -R29 ;  /* 0x000000ffff627224 */ /* 0x002fe200078e0a1d */
[----:B------:R-:W-:Y:S01]  /*1050*/  LEA.HI R13, R13, R22, RZ, 0x2 ;  /* 0x000000160d0d7211 */ /* 0x000fe200078f10ff */
[----:B------:R-:W-:Y:S01]  /*1060*/  ULOP3.LUT UR4, UR4, 0x3ffffc, URZ, 0xc0, !UPT ;  /* 0x003ffffc04047892 */ /* 0x000fe2000f8ec03f */
[----:B------:R-:W-:Y:S01]  /*1070*/  SHF.R.S32.HI R23, RZ, 0x2, R82 ;  /* 0x00000002ff177819 */ /* 0x000fe20000011452 */
[----:B------:R-:W-:Y:S01]  /*1080*/  IMAD.SHL.U32 R57, R57, 0x2, RZ ;  /* 0x0000000239397824 */ /* 0x000fe200078e00ff */
[----:B------:R-:W-:Y:S01]  /*1090*/  SHF.R.S32.HI R21, RZ, 0x1f, R18 ;  /* 0x0000001fff157819 */ /* 0x000fe20000011412 */
[----:B------:R-:W-:Y:S01]  /*10a0*/  IMAD R98, R98, R14, RZ ;  /* 0x0000000e62627224 */ /* 0x000fe200078e02ff */
[----:B------:R-:W-:Y:S01]  /*10b0*/  SHF.R.S32.HI R82, RZ, 0x1f, R82 ;  /* 0x0000001fff527819 */ /* 0x000fe20000011452 */
[----:B------:R-:W-:Y:S01]  /*10c0*/  IMAD.U32 R120, RZ, RZ, UR13 ;  /* 0x0000000dff787e24 */ /* 0x000fe2000f8e00ff */
[----:B------:R-:W-:Y:S01]  /*10d0*/  LOP3.LUT R73, R17, 0x4, R73, 0xf8, !PT ;  /* 0x0000000411497812 */ /* 0x000fe200078ef849 */
[----:B------:R-:W-:Y:S01]  /*10e0*/  IMAD.HI.U32 R98, R29, R98, R28 ;  /* 0x000000621d627227 */ /* 0x000fe200078e001c */
[----:B------:R-:W-:Y:S01]  /*10f0*/  LOP3.LUT R17, R13, 0x7ffffffc, RZ, 0xc0, !PT ;  /* 0x7ffffffc0d117812 */ /* 0x000fe200078ec0ff */
[----:B------:R-:W-:Y:S01]  /*1100*/  UIADD3 UR4, UR7, -UR4, URZ ;  /* 0x8000000407047290 */ /* 0x000fe2000fffe03f */
[----:B------:R-:W-:Y:S01]  /*1110*/  LEA.HI R21, R21, R18, RZ, 0x2 ;  /* 0x0000001215157211 */ /* 0x000fe200078f10ff */
[----:B------:R-:W-:Y:S01]  /*1120*/  IMAD R120, R120, 0x20, R20 ;  /* 0x0000002078787824 */ /* 0x000fe200078e0214 */
[----:B------:R-:W-:Y:S01]  /*1130*/  LOP3.LUT R57, R57, 0x2, R16, 0xe2, !PT ;  /* 0x0000000239397812 */ /* 0x000fe200078ee210 */
[----:B------:R-:W-:Y:S01]  /*1140*/  IMAD.IADD R17, R22, 0x1, -R17 ;  /* 0x0000000116117824 */ /* 0x000fe200078e0a11 */
[----:B------:R-:W-:Y:S01]  /*1150*/  LEA.HI R82, R82, R23, RZ, 0x2 ;  /* 0x0000001752527211 */ /* 0x000fe200078f10ff */
[----:B------:R-:W-:Y:S01]  /*1160*/  ULEA UR4, UR4, UR13, 0x3 ;  /* 0x0000000d04047291 */ /* 0x000fe2000f8e183f */
[----:B------:R-:W-:Y:S01]  /*1170*/  IABS R16, c[0x0][0x1b4] ;  /* 0x00006d0000107a13 */ /* 0x000fe20000000000 */
[----:B------:R-:W-:Y:S01]  /*1180*/  IMAD R17, R17, 0x2, R25 ;  /* 0x0000000211117824 */ /* 0x000fe200078e0219 */
[----:B------:R-:W-:Y:S01]  /*1190*/  LOP3.LUT R22, R21, 0x7ffffffc, RZ, 0xc0, !PT ;  /* 0x7ffffffc15167812 */ /* 0x000fe200078ec0ff */
[----:B------:R-:W-:Y:S01]  /*11a0*/  USHF.L.U32 UR4, UR4, 0x3, URZ ;  /* 0x0000000304047899 */ /* 0x000fe2000800063f */
[----:B------:R-:W-:Y:S01]  /*11b0*/  LOP3.LUT R82, R82, 0xffffffc, RZ, 0xc0, !PT ;  /* 0x0ffffffc52527812 */ /* 0x000fe200078ec0ff */
[----:B------:R-:W-:Y:S01]  /*11c0*/  IMAD.HI.U32 R98, R98, R16, RZ ;  /* 0x0000001062627227 */ /* 0x000fe200078e00ff */
[----:B------:R-:W-:Y:S01]  /*11d0*/  ISETP.NE.AND P2, PT, R92, c[0x0][0x27c], PT ;  /* 0x00009f005c007a0c */ /* 0x000fe20003f45270 */
[----:B------:R-:W-:Y:S01]  /*11e0*/  USHF.L.U32 UR7, UR4, 0x4, URZ ;  /* 0x0000000404077899 */ /* 0x000fe2000800063f */
[----:B------:R-:W-:Y:S01]  /*11f0*/  SHF.R.S32.HI R58, RZ, 0x2, R13 ;  /* 0x00000002ff3a7819 */ /* 0x000fe2000001140d */
[----:B------:R-:W-:Y:S01]  /*1200*/  IMAD.IADD R22, R18, 0x1, -R22 ;  /* 0x0000000112167824 */ /* 0x000fe200078e0a16 */
[----:B------:R-:W-:Y:S01]  /*1210*/  SEL R45, R45, c[0x0][0x290], !P2 ;  /* 0x0000a4002d2d7a07 */ /* 0x000fe20005000000 */
[----:B------:R-:W-:Y:S01]  /*1220*/  IMAD.IADD R82, R23, 0x1, -R82 ;  /* 0x0000000117527824 */ /* 0x000fe200078e0a52 */
[----:B------:R-:W-:Y:S01]  /*1230*/  SEL R44, R44, c[0x0][0x294], !P2 ;  /* 0x0000a5002c2c7a07 */ /* 0x000fe20005000000 */
[----:B------:R-:W-:Y:S01]  /*1240*/  IMAD.MOV R18, RZ, RZ, -R98 ;  /* 0x000000ffff127224 */ /* 0x000fe200078e0a62 */
[----:B------:R-:W-:Y:S01]  /*1250*/  IADD3 R45, P1, R45, R26, RZ ;  /* 0x0000001a2d2d7210 */ /* 0x000fe20007f3e0ff */
[----:B------:R-:W-:Y:S01]  /*1260*/  IMAD R22, R22, 0x2, R25 ;  /* 0x0000000216167824 */ /* 0x000fe200078e0219 */
[----:B------:R-:W-:Y:S01]  /*1270*/  LOP3.LUT R82, R19, R82, RZ, 0x3c, !PT ;  /* 0x0000005213527212 */ /* 0x000fe200078e3cff */
[----:B------:R-:W-:Y:S01]  /*1280*/  IMAD R18, R14, R18, R16 ;  /* 0x000000120e127224 */ /* 0x000fe200078e0210 */
[----:B------:R-:W-:Y:S01]  /*1290*/  SHF.R.S32.HI R19, RZ, 0x1f, R13 ;  /* 0x0000001fff137819 */ /* 0x000fe2000001140d */
[----:B------:R-:W-:Y:S01]  /*12a0*/  IMAD.SHL.U32 R16, R15, 0x4, RZ ;  /* 0x000000040f107824 */ /* 0x000fe200078e00ff */
[----:B------:R-:W0:Y:S01]  /*12b0*/  LDC.64 R12, c[0x0][R12+0x160] ;  /* 0x000058000c0c7b82 */ /* 0x000e220000000a00 */
[----:B------:R-:W-:Y:S01]  /*12c0*/  IMAD.X R44, R44, 0x1, R27, P1 ;  /* 0x000000012c2c7824 */ /* 0x000fe200008e061b */
[----:B------:R-:W-:Y:S01]  /*12d0*/  ISETP.GT.U32.AND P1, PT, R14, R18, PT ;  /* 0x000000120e00720c */ /* 0x000fe20003f24070 */
[----:B------:R-:W-:Y:S01]  /*12e0*/  ULEA UR4, UR13, 0x1000, 0x7 ;  /* 0x000010000d047891 */ /* 0x000fe2000f8e383f */
[----:B------:R-:W-:Y:S01]  /*12f0*/  LOP3.LUT R16, R16, 0xfffffff8, RZ, 0xc0, !PT ;  /* 0xfffffff810107812 */ /* 0x000fe200078ec0ff */
[----:B------:R-:W-:Y:S01]  /*1300*/  CS2R R26, SRZ ;  /* 0x00000000001a7805 */ /* 0x000fe2000001ff00 */
[----:B------:R-:W-:Y:S01]  /*1310*/  SHF.R.S32.HI R20, RZ, 0x1f, R17 ;  /* 0x0000001fff147819 */ /* 0x000fe20000011411 */
[----:B------:R-:W-:Y:S01]  /*1320*/  IMAD.MOV.U32 R29, RZ, RZ, RZ ;  /* 0x000000ffff1d7224 */ /* 0x000fe200078e00ff */
[----:B------:R-:W-:-:S02]  /*1330*/  IADD3 R82, R82, R24, R16 ;  /* 0x0000001852527210 */ /* 0x000fc40007ffe010 */
[----:B------:R-:W-:Y:S01]  /*1340*/  LEA.HI R19, R19, R58, RZ, 0x2 ;  /* 0x0000003a13137211 */ /* 0x000fe200078f10ff */
[----:B------:R-:W-:Y:S01]  /*1350*/  CS2R R24, SRZ ;  /* 0x0000000000187805 */ /* 0x000fe2000001ff00 */
[----:B------:R-:W-:Y:S01]  /*1360*/  LEA.HI R20, R20, R17, RZ, 0x2 ;  /* 0x0000001114147211 */ /* 0x000fe200078f10ff */
[----:B------:R-:W-:Y:S01]  /*1370*/  IMAD R82, R23, 0x10, R82 ;  /* 0x0000001017527824 */ /* 0x000fe200078e0252 */
[----:B------:R-:W-:Y:S01]  /*1380*/  LOP3.LUT R19, R19, 0xffffffc, RZ, 0xc0, !PT ;  /* 0x0ffffffc13137812 */ /* 0x000fe200078ec0ff */
[----:B------:R-:W-:Y:S01]  /*1390*/  @!P1 IMAD.IADD R18, R18, 0x1, -R14 ;  /* 0x0000000112129824 */ /* 0x000fe200078e0a0e */
[----:B------:R-:W-:Y:S02]  /*13a0*/  LOP3.LUT R20, R20, 0xfffffffc, RZ, 0xc0, !PT ;  /* 0xfffffffc14147812 */ /* 0x000fe400078ec0ff */
[----:B------:R-:W-:Y:S01]  /*13b0*/  SEL R78, RZ, c[0x0][0x280], P2 ;  /* 0x0000a000ff4e7a07 */ /* 0x000fe20001000000 */
[----:B------:R-:W-:Y:S01]  /*13c0*/  IMAD.IADD R19, R58, 0x1, -R19 ;  /* 0x000000013a137824 */ /* 0x000fe200078e0a13 */
[----:B------:R-:W-:Y:S01]  /*13d0*/  ISETP.GE.U32.AND P2, PT, R18, R14, PT ;  /* 0x0000000e1200720c */ /* 0x000fe20003f46070 */
[----:B------:R-:W-:Y:S01]  /*13e0*/  IMAD.IADD R17, R17, 0x1, -R20 ;  /* 0x0000000111117824 */ /* 0x000fe200078e0a14 */
[----:B------:R-:W-:-:S02]  /*13f0*/  SHF.R.S32.HI R93, RZ, 0x2, R21 ;  /* 0x00000002ff5d7819 */ /* 0x000fc40000011415 */
[----:B------:R-:W-:Y:S02]  /*1400*/  SHF.R.S32.HI R21, RZ, 0x1f, R21 ;  /* 0x0000001fff157819 */ /* 0x000fe40000011415 */
[----:B------:R-:W-:Y:S02]  /*1410*/  SHF.R.S32.HI R15, RZ, 0x1f, R22 ;  /* 0x0000001fff0f7819 */ /* 0x000fe40000011416 */
[----:B------:R-:W-:Y:S02]  /*1420*/  @!P1 IADD3 R98, R98, 0x1, RZ ;  /* 0x0000000162629810 */ /* 0x000fe40007ffe0ff */
[----:B0-----:R-:W-:Y:S01]  /*1430*/  IADD3 R75, P1, R12, R2, RZ ;  /* 0x000000020c4b7210 */ /* 0x001fe20007f3e0ff */
[----:B------:R-:W-:Y:S01]  /*1440*/  IMAD.MOV.U32 R12, RZ, RZ, RZ ;  /* 0x000000ffff0c7224 */ /* 0x000fe200078e00ff */
[----:B------:R-:W-:Y:S02]  /*1450*/  SEL R81, RZ, c[0x0][0x248], P3 ;  /* 0x00009200ff517a07 */ /* 0x000fe40001800000 */
[----:B------:R-:W-:Y:S01]  /*1460*/  ISETP.LE.AND P3, PT, RZ, UR5, PT ;  /* 0x00000005ff007c0c */ /* 0x000fe2000bf63270 */
[----:B------:R-:W-:Y:S01]  /*1470*/  IMAD.X R74, R13, 0x1, R3, P1 ;  /* 0x000000010d4a7824 */ /* 0x000fe200008e0603 */
[----:B------:R-:W-:Y:S01]  /*1480*/  LEA.HI R21, R21, R93, RZ, 0x2 ;  /* 0x0000005d15157211 */ /* 0x000fe200078f10ff */
[----:B------:R-:W-:Y:S01]  /*1490*/  IMAD.IADD R81, R59, 0x1, R81 ;  /* 0x000000013b517824 */ /* 0x000fe200078e0251 */
[----:B------:R-:W-:Y:S01]  /*14a0*/  LEA.HI R15, R15, R22, RZ, 0x2 ;  /* 0x000000160f0f7211 */ /* 0x000fe200078f10ff */
[----:B------:R-:W-:Y:S01]  /*14b0*/  CS2R R2, SRZ ;  /* 0x0000000000027805 */ /* 0x000fe2000001ff00 */
[----:B------:R-:W-:Y:S01]  /*14c0*/  LOP3.LUT R19, R17, R19, RZ, 0x3c, !PT ;  /* 0x0000001311137212 */ /* 0x000fe200078e3cff */
[----:B------:R-:W-:Y:S01]  /*14d0*/  IMAD.SHL.U32 R17, R95, 0x4, RZ ;  /* 0x000000045f117824 */ /* 0x000fe200078e00ff */
[----:B------:R-:W-:Y:S01]  /*14e0*/  LOP3.LUT R21, R21, 0xffffffc, RZ, 0xc0, !PT ;  /* 0x0ffffffc15157812 */ /* 0x000fe200078ec0ff */
[----:B------:R-:W-:Y:S01]  /*14f0*/  IMAD.MOV.U32 R13, RZ, RZ, RZ ;  /* 0x000000ffff0d7224 */ /* 0x000fe200078e00ff */
[----:B------:R-:W-:-:S02]  /*1500*/  LOP3.LUT R15, R15, 0xfffffffc, RZ, 0xc0, !PT ;  /* 0xfffffffc0f0f7812 */ /* 0x000fc400078ec0ff */
[----:B------:R-:W-:Y:S01]  /*1510*/  ISETP.NE.AND P1, PT, RZ, c[0x0][0x1ec], PT ;  /* 0x00007b00ff007a0c */ /* 0x000fe20003f25270 */
[----:B------:R-:W-:Y:S01]  /*1520*/  IMAD.IADD R21, R93, 0x1, -R21 ;  /* 0x000000015d157824 */ /* 0x000fe200078e0a15 */
[----:B------:R-:W-:Y:S01]  /*1530*/  @P2 IADD3 R98, R98, 0x1, RZ ;  /* 0x0000000162622810 */ /* 0x000fe20007ffe0ff */
[----:B------:R-:W-:Y:S01]  /*1540*/  IMAD.IADD R22, R22, 0x1, -R15 ;  /* 0x0000000116167824 */ /* 0x000fe200078e0a0f */
[C-C-:B------:R-:W-:Y:S02]  /*1550*/  LOP3.LUT R56, R73.reuse, 0x30, R17.reuse, 0xf8, !PT ;  /* 0x0000003049387812 */ /* 0x140fe400078ef811 */
[----:B------:R-:W-:Y:S01]  /*1560*/  LOP3.LUT R73, R73, 0x70, R17, 0xf8, !PT ;  /* 0x0000007049497812 */ /* 0x000fe200078ef811 */
[----:B------:R-:W-:Y:S01]  /*1570*/  @!P3 IMAD.MOV R98, RZ, RZ, -R98 ;  /* 0x000000ffff62b224 */ /* 0x000fe200078e0a62 */
[----:B------:R-:W-:Y:S01]  /*1580*/  ISETP.LE.AND P2, PT, R92, c[0x0][0x218], PT ;  /* 0x000086005c007a0c */ /* 0x000fe20003f43270 */
[----:B------:R-:W-:Y:S01]  /*1590*/  IMAD.SHL.U32 R56, R56, 0x10, RZ ;  /* 0x0000001038387824 */ /* 0x000fe200078e00ff */
[----:B------:R-:W-:Y:S01]  /*15a0*/  LOP3.LUT R21, R22, R21, RZ, 0x3c, !PT ;  /* 0x0000001516157212 */ /* 0x000fe200078e3cff */
[----:B------:R-:W-:Y:S01]  /*15b0*/  IMAD.SHL.U32 R47, R73, 0x10, RZ ;  /* 0x00000010492f7824 */ /* 0x000fe200078e00ff */
[----:B------:R-:W-:Y:S01]  /*15c0*/  IADD3 R19, R19, R20, R16 ;  /* 0x0000001413137210 */ /* 0x000fe20007ffe010 */
[----:B------:R-:W-:Y:S01]  /*15d0*/  CS2R R22, SRZ ;  /* 0x0000000000167805 */ /* 0x000fe2000001ff00 */
[----:B------:R-:W-:-:S02]  /*15e0*/  IADD3 R68, P3, R68, c[0x0][0x300], RZ ;  /* 0x0000c00044447a10 */ /* 0x000fc40007f7e0ff */
[----:B------:R-:W-:Y:S01]  /*15f0*/  @!P1 LOP3.LUT R98, RZ, c[0x0][0x1ec], RZ, 0x33, !PT ;  /* 0x00007b00ff629a12 */ /* 0x000fe200078e33ff */
[----:B------:R-:W-:Y:S01]  /*1600*/  IMAD R58, R58, 0x10, R19 ;  /* 0x000000103a3a7824 */ /* 0x000fe200078e0213 */
[----:B------:R-:W-:Y:S01]  /*1610*/  LOP3.LUT R17, R17, 0xc, RZ, 0xc0, !PT ;  /* 0x0000000c11117812 */ /* 0x000fe200078ec0ff */
[----:B------:R-:W-:Y:S01]  /*1620*/  CS2R R18, SRZ ;  /* 0x0000000000127805 */ /* 0x000fe2000001ff00 */
[----:B------:R-:W-:Y:S01]  /*1630*/  IADD3 R21, R21, R15, R16 ;  /* 0x0000000f15157210 */ /* 0x000fe20007ffe010 */
[----:B------:R-:W-:Y:S01]  /*1640*/  IMAD.SHL.U32 R58, R58, 0x10, RZ ;  /* 0x000000103a3a7824 */ /* 0x000fe200078e00ff */
[----:B------:R-:W-:Y:S01]  /*1650*/  IADD3.X R69, R0, c[0x0][0x304], RZ, P3, !PT ;  /* 0x0000c10000457a10 */ /* 0x000fe20001ffe4ff */
[----:B------:R-:W-:Y:S01]  /*1660*/  IMAD.IADD R120, R17, 0x1, R120 ;  /* 0x0000000111787824 */ /* 0x000fe200078e0278 */
[----:B------:R-:W-:Y:S01]  /*1670*/  ISETP.GE.U32.AND P1, PT, R81, c[0x0][0x16c], PT ;  /* 0x00005b0051007a0c */ /* 0x000fe20003f26070 */
[----:B------:R-:W-:Y:S01]  /*1680*/  IMAD R93, R93, 0x10, R21 ;  /* 0x000000105d5d7824 */ /* 0x000fe200078e0215 */
[----:B------:R-:W-:Y:S01]  /*1690*/  ISETP.GE.U32.AND P3, PT, R59, R98, PT ;  /* 0x000000623b00720c */ /* 0x000fe20003f66070 */
[----:B------:R-:W-:Y:S01]  /*16a0*/  CS2R R16, SRZ ;  /* 0x0000000000107805 */ /* 0x000fe2000001ff00 */
[----:B------:R-:W-:Y:S01]  /*16b0*/  CS2R R20, SRZ ;  /* 0x0000000000147805 */ /* 0x000fe2000001ff00 */
[----:B------:R-:W-:Y:S01]  /*16c0*/  CS2R R14, SRZ ;  /* 0x00000000000e7805 */ /* 0x000fe2000001ff00 */
[----:B------:R-:W-:-:S02]  /*16d0*/  LOP3.LUT R0, R47, 0x10, RZ, 0x3c, !PT ;  /* 0x000000102f007812 */ /* 0x000fc400078e3cff */
[----:B------:R-:W-:Y:S02]  /*16e0*/  SEL R80, R80, RZ, !P1 ;  /* 0x000000ff50507207 */ /* 0x000fe40004800000 */
[----:B------:R-:W-:Y:S02]  /*16f0*/  SEL R79, R79, RZ, !P1 ;  /* 0x000000ff4f4f7207 */ /* 0x000fe40004800000 */
[----:B------:R-:W-:Y:S01]  /*1700*/  SEL R57, R57, RZ, !P3 ;  /* 0x000000ff39397207 */ /* 0x000fe20005800000 */
[----:B--2---:R0:W-:Y:S04]  /*1710*/  STS.128 [R82.X16], R8 ;  /* 0x0000000852007388 */ /* 0x0041e8000000cc00 */
[----:B---3--:R1:W-:Y:S04]  /*1720*/  STS.128 [R82.X16+0x1000], R4 ;  /* 0x0010000452007388 */ /* 0x0083e8000000cc00 */
[----:B------:R-:W-:Y:S01]  /*1730*/  BAR.SYNC.DEFER_BLOCKING 0x0 ;  /* 0x0000000000007b1d */ /* 0x000fe20000010000 */
[----:B0-----:R-:W-:Y:S01]  /*1740*/  CS2R R10, SRZ ;  /* 0x00000000000a7805 */ /* 0x001fe2000001ff00 */
[----:B------:R-:W-:Y:S01]  /*1750*/  CS2R R8, SRZ ;  /* 0x0000000000087805 */ /* 0x000fe2000001ff00 */
[----:B-1----:R-:W-:Y:S01]  /*1760*/  CS2R R6, SRZ ;  /* 0x0000000000067805 */ /* 0x002fe2000001ff00 */
[----:B------:R-:W-:Y:S01]  /*1770*/  CS2R R4, SRZ ;  /* 0x0000000000047805 */ /* 0x000fe2000001ff00 */
[----:B------:R-:W-:Y:S01]  /*1780*/  @!P5 IMAD.MOV.U32 R96, RZ, RZ, c[0x0][0x338] ;  /* 0x0000ce00ff60d624 */ /* 0x000fe200078e00ff */
[----:B------:R0:W1:Y:S04]  /*1790*/  LDSM.16.M88.2 R34, [R56+UR7] ;  /* 0x000000073822783b */ /* 0x0000680008000100 */
[----:B------:R0:W2:Y:S08]  /*17a0*/  LDSM.16.M88.4 R36, [R47+UR4] ;  /* 0x000000042f24783b */ /* 0x0000b00008000200 */
[----:B------:R0:W3:Y:S01]  /*17b0*/  LDSM.16.M88.4 R40, [R47+UR4+0x800] ;  /* 0x000800042f28783b */ /* 0x0000e20008000200 */
[----:B------:R-:W-:Y:S05]  /*17c0*/  @!P2 BRA `(.L_x_577) ;  /* 0x000008e00000a947 */ /* 0x000fea0003800000 */
[----:B------:R-:W-:Y:S01]  /*17d0*/  IMAD.SHL.U32 R82, R82, 0x10, RZ ;  /* 0x0000001052527824 */ /* 0x000fe200078e00ff */
[C---:B------:R-:W-:Y:S01]  /*17e0*/  ISETP.NE.AND P1, PT, R92.reuse, c[0x0][0x27c], PT ;  /* 0x00009f005c007a0c */ /* 0x040fe20003f25270 */
[----:B------:R-:W-:Y:S01]  /*17f0*/  IMAD.IADD R78, R59, 0x1, R78 ;  /* 0x000000013b4e7824 */ /* 0x000fe200078e024e */
[----:B------:R-:W-:Y:S01]  /*1800*/  IADD3 R84, R92, c[0x0][0x218], RZ ;  /* 0x000086005c547a10 */ /* 0x000fe20007ffe0ff */
[----:B------:R-:W-:Y:S01]  /*1810*/  IMAD.MOV.U32 R77, RZ, RZ, R45 ;  /* 0x000000ffff4d7224 */ /* 0x000fe200078e002d */
[----:B------:R-:W-:Y:S01]  /*1820*/  SHF.R.S32.HI R86, RZ, 0x4, R82 ;  /* 0x00000004ff567819 */ /* 0x000fe20000011452 */
[----:B------:R-:W-:Y:S01]  /*1830*/  IMAD.MOV.U32 R76, RZ, RZ, R44 ;  /* 0x000000ffff4c7224 */ /* 0x000fe200078e002c */
[----:B------:R-:W-:Y:S01]  /*1840*/  ISETP.LT.U32.AND P0, PT, R78, R70, P0 ;  /* 0x000000464e00720c */ /* 0x000fe20000701070 */
[----:B------:R-:W-:Y:S01]  /*1850*/  CS2R R32, SRZ ;  /* 0x0000000000207805 */ /* 0x000fe2000001ff00 */
[----:B------:R-:W-:Y:S01]  /*1860*/  LOP3.LUT R46, R56, 0x10, RZ, 0x3c, !PT ;  /* 0x00000010382e7812 */ /* 0x000fe200078e3cff */
[----:B------:R-:W-:Y:S01]  /*1870*/  CS2R R26, SRZ ;  /* 0x00000000001a7805 */ /* 0x000fe2000001ff00 */
        /* <DEDUP_REMOVED lines=14> */
[----:B------:R-:W-:Y:S01]  /*1960*/  SEL R83, RZ, 0x1, !P1 ;  /* 0x00000001ff537807 */ /* 0x000fe20004800000 */
[----:B------:R-:W-:Y:S01]  /*1970*/  UMOV UR5, UR7 ;  /* 0x0000000700057c82 */ /* 0x000fe20008000000 */
[----:B------:R-:W-:Y:S01]  /*1980*/  LEA R86, R86, 0x1000, 0x4 ;  /* 0x0000100056567811 */ /* 0x000fe200078e20ff */
[----:B------:R-:W-:Y:S01]  /*1990*/  UMOV UR12, 0x80 ;  /* 0x00000080000c7882 */ /* 0x000fe20000000000 */
[----:B------:R-:W-:Y:S01]  /*19a0*/  SEL R85, RZ, 0x1, !P0 ;  /* 0x00000001ff557807 */ /* 0x000fe20004000000 */
[----:B------:R-:W-:-:S02]  /*19b0*/  UMOV UR11, 0x80 ;  /* 0x00000080000b7882 */ /* 0x000fc40000000000 */
[----:B------:R-:W-:Y:S02]  /*19c0*/  UMOV UR10, 0x1 ;  /* 0x00000001000a7882 */ /* 0x000fe40000000000 */
.L_x_578:
[CC--:B012--5:R-:W5:Y:S01]  /*19d0*/  IMMA.8816.S8.S8.SAT R32, R34.reuse.ROW, R36.reuse.COL, R32 ;  /* 0x0000002422207237 */ /* 0x0e7f620000045420 */
[----:B------:R-:W-:Y:S01]  /*19e0*/  IMAD.MOV.U32 R92, RZ, RZ, 0x1 ;  /* 0x00000001ff5c7424 */ /* 0x000fe200078e00ff */
[----:B------:R-:W-:Y:S01]  /*19f0*/  CS2R R64, SRZ ;  /* 0x0000000000407805 */ /* 0x000fe2000001ff00 */
[----:B------:R-:W-:Y:S01]  /*1a00*/  CS2R R66, SRZ ;  /* 0x0000000000427805 */ /* 0x000fe2000001ff00 */
[C---:B------:R-:W5:Y:S01]  /*1a10*/  IMMA.8816.S8.S8.SAT R30, R35.reuse.ROW, R36.COL, R30 ;  /* 0x00000024231e7237 */ /* 0x040f62000004541e */
[----:B------:R-:W-:Y:S01]  /*1a20*/  CS2R R60, SRZ ;  /* 0x00000000003c7805 */ /* 0x000fe2000001ff00 */
[C---:B------:R-:W-:Y:S01]  /*1a30*/  SHF.L.U32 R45, R92.reuse, R71, RZ ;  /* 0x000000475c2d7219 */ /* 0x040fe200000006ff */
[----:B------:R-:W-:Y:S01]  /*1a40*/  CS2R R62, SRZ ;  /* 0x00000000003e7805 */ /* 0x000fe2000001ff00 */
[CC--:B------:R-:W5:Y:S01]  /*1a50*/  IMMA.8816.S8.S8.SAT R28, R35.reuse.ROW, R37.reuse.COL, R28 ;  /* 0x00000025231c7237 */ /* 0x0c0f62000004541c */
[----:B------:R-:W-:Y:S01]  /*1a60*/  SHF.L.U32 R44, R92, R72, RZ ;  /* 0x000000485c2c7219 */ /* 0x000fe200000006ff */
[----:B------:R-:W-:Y:S01]  /*1a70*/  IMAD.MOV.U32 R49, RZ, RZ, RZ ;  /* 0x000000ffff317224 */ /* 0x000fe200078e00ff */
[----:B------:R-:W-:Y:S01]  /*1a80*/  LOP3.LUT P0, RZ, R45, R80, RZ, 0xc0, !PT ;  /* 0x000000502dff7212 */ /* 0x000fe2000780c0ff */
[C---:B------:R-:W5:Y:S01]  /*1a90*/  IMMA.8816.S8.S8.SAT R26, R34.reuse.ROW, R37.COL, R26 ;  /* 0x00000025221a7237 */ /* 0x040f62000004541a */
[----:B------:R-:W-:Y:S01]  /*1aa0*/  LOP3.LUT P1, RZ, R44, R79, RZ, 0xc0, !PT ;  /* 0x0000004f2cff7212 */ /* 0x000fe2000782c0ff */
[----:B------:R-:W-:Y:S01]  /*1ab0*/  LDSM.16.M88.4 R52, [R0+UR4+0x800] ;  /* 0x000800040034783b */ /* 0x000fe20008000200 */
[----:B------:R-:W-:Y:S01]  /*1ac0*/  IADD3 R72, R72, 0x1, RZ ;  /* 0x0000000148487810 */ /* 0x000fe20007ffe0ff */
[CC--:B------:R-:W5:Y:S01]  /*1ad0*/  IMMA.8816.S8.S8.SAT R24, R34.reuse.ROW, R38.reuse.COL, R24 ;  /* 0x0000002622187237 */ /* 0x0c0f620000045418 */
[----:B------:R-:W-:Y:S01]  /*1ae0*/  PLOP3.LUT P1, PT, P1, P0, PT, 0x80, 0x0 ;  /* 0x000000000000781c */ /* 0x000fe20000f21070 */
[----:B------:R-:W-:Y:S01]  /*1af0*/  IMAD.MOV.U32 R89, RZ, RZ, 0x8 ;  /* 0x00000008ff597424 */ /* 0x000fe200078e00ff */
[----:B------:R-:W-:Y:S01]  /*1b00*/  LOP3.LUT P0, RZ, R85, 0x1, RZ, 0xc0, !PT ;  /* 0x0000000155ff7812 */ /* 0x000fe2000780c0ff */
[C---:B------:R-:W5:Y:S01]  /*1b10*/  IMMA.8816.S8.S8.SAT R22, R35.reuse.ROW, R38.COL, R22 ;  /* 0x0000002623167237 */ /* 0x040f620000045416 */
[----:B------:R-:W-:Y:S01]  /*1b20*/  ISETP.NE.AND P3, PT, R72, c[0x0][0x180], PT ;  /* 0x0000600048007a0c */ /* 0x000fe20003f65270 */
[----:B------:R-:W-:Y:S01]  /*1b30*/  UISETP.NE.AND UP0, UPT, UR10, 0x1, UPT ;  /* 0x000000010a00788c */ /* 0x000fe2000bf05270 */
[----:B------:R-:W-:Y:S01]  /*1b40*/  IADD3 R83, R83, 0x1, RZ ;  /* 0x0000000153537810 */ /* 0x000fe20007ffe0ff */
[CC--:B------:R-:W5:Y:S01]  /*1b50*/  IMMA.8816.S8.S8.SAT R20, R35.reuse.ROW, R39.reuse.COL, R20 ;  /* 0x0000002723147237 */ /* 0x0c0f620000045414 */
[----:B------:R-:W-:Y:S01]  /*1b60*/  UMOV UR8, UR5 ;  /* 0x0000000500087c82 */ /* 0x000fe20008000000 */
[----:B------:R-:W-:Y:S01]  /*1b70*/  IADD3 R84, R84, -0x1, RZ ;  /* 0xffffffff54547810 */ /* 0x000fe20007ffe0ff */
[----:B------:R-:W-:Y:S01]  /*1b80*/  UMOV UR6, UR11 ;  /* 0x0000000b00067c82 */ /* 0x000fe20008000000 */
[C---:B------:R-:W5:Y:S01]  /*1b90*/  IMMA.8816.S8.S8.SAT R18, R34.reuse.ROW, R39.COL, R18 ;  /* 0x0000002722127237 */ /* 0x040f620000045412 */
[----:B------:R-:W-:Y:S01]  /*1ba0*/  @P1 IMAD.MOV.U32 R44, RZ, RZ, R75 ;  /* 0x000000ffff2c1224 */ /* 0x000fe200078e004b */
[----:B------:R-:W-:Y:S01]  /*1bb0*/  UMOV UR7, UR12 ;  /* 0x0000000c00077c82 */ /* 0x000fe20008000000 */
[----:B------:R-:W-:Y:S01]  /*1bc0*/  @P1 IMAD.MOV.U32 R45, RZ, RZ, R74 ;  /* 0x000000ffff2d1224 */ /* 0x000fe200078e004a */
[CC--:B---3--:R-:W5:Y:S01]  /*1bd0*/  IMMA.8816.S8.S8.SAT R16, R34.reuse.ROW, R40.reuse.COL, R16 ;  /* 0x0000002822107237 */ /* 0x0c8f620000045410 */
[----:B------:R-:W-:Y:S01]  /*1be0*/  @!P3 IADD3 R48, R71, 0x1, RZ ;  /* 0x000000014730b810 */ /* 0x000fe20007ffe0ff */
[----:B------:R-:W-:Y:S01]  /*1bf0*/  @UP0 UMOV UR9, 0xfffffff8 ;  /* 0xfffffff800090882 */ /* 0x000fe20000000000 */
[----:B------:R-:W-:Y:S01]  /*1c00*/  @!P3 IMAD.MOV.U32 R72, RZ, RZ, RZ ;  /* 0x000000ffff48b224 */ /* 0x000fe200078e00ff */
[C---:B------:R5:W5:Y:S01]  /*1c10*/  IMMA.8816.S8.S8.SAT R14, R35.reuse.ROW, R40.COL, R14 ;  /* 0x00000028230e7237 */ /* 0x040b62000004540e */
[----:B------:R-:W-:Y:S01]  /*1c20*/  @!P3 ISETP.GE.AND P2, PT, R48, c[0x0][0x17c], PT ;  /* 0x00005f003000ba0c */ /* 0x000fe20003f46270 */
[----:B------:R-:W-:Y:S01]  /*1c30*/  @!UP0 UMOV UR9, 0x8 ;  /* 0x0000000800098882 */ /* 0x000fe20000000000 */
[----:B------:R1:W2:Y:S02]  /*1c40*/  @P1 LDG.E.LTC128B.128.SYS R64, [R44] ;  /* 0x000000002c401381 */ /* 0x0002a400001eed20 */
[CC--:B------:R-:W5:Y:S01]  /*1c50*/  IMMA.8816.S8.S8.SAT R12, R35.reuse.ROW, R41.reuse.COL, R12 ;  /* 0x00000029230c7237 */ /* 0x0c0f62000004540c */
[----:B------:R-:W-:Y:S01]  /*1c60*/  @!P3 SEL R49, R92, 0x2, !P2 ;  /* 0x000000025c31b807 */ /* 0x000fe20005000000 */
[----:B------:R-:W-:Y:S01]  /*1c70*/  ULOP3.LUT UR10, UR10, 0x1, URZ, 0x3c, !UPT ;  /* 0x000000010a0a7892 */ /* 0x000fe2000f8e3c3f */
[----:B------:R-:W-:Y:S01]  /*1c80*/  @!P3 SEL R71, R48, RZ, !P2 ;  /* 0x000000ff3047b207 */ /* 0x000fe20005000000 */
[C---:B------:R-:W5:Y:S01]  /*1c90*/  IMMA.8816.S8.S8.SAT R10, R34.reuse.ROW, R41.COL, R10 ;  /* 0x00000029220a7237 */ /* 0x040f62000004540a */
[C---:B------:R-:W-:Y:S01]  /*1ca0*/  ISETP.NE.AND P1, PT, R49.reuse, 0x2, PT ;  /* 0x000000023100780c */ /* 0x040fe20003f25270 */
[----:B------:R-:W-:Y:S01]  /*1cb0*/  IMAD R89, R49, R89, c[0x2][0x0] ;  /* 0x0080000031597624 */ /* 0x000fe200078e0259 */
[----:B-----5:R-:W-:Y:S01]  /*1cc0*/  IADD3 R40, R73, UR9, RZ ;  /* 0x0000000949287c10 */ /* 0x020fe2000fffe0ff */
[CC--:B------:R-:W5:Y:S01]  /*1cd0*/  IMMA.8816.S8.S8.SAT R8, R34.reuse.ROW, R42.reuse.COL, R8 ;  /* 0x0000002a22087237 */ /* 0x0c0f620000045408 */
[----:B-1----:R-:W-:Y:S01]  /*1ce0*/  @P0 IMAD.MOV.U32 R44, RZ, RZ, R77 ;  /* 0x000000ffff2c0224 */ /* 0x002fe200078e004d */
[----:B------:R-:W-:Y:S01]  /*1cf0*/  LDSM.16.M88.4 R48, [R0+UR4] ;  /* 0x000000040030783b */ /* 0x000fe20008000200 */
[----:B------:R-:W-:Y:S01]  /*1d00*/  @P0 IMAD.MOV.U32 R45, RZ, RZ, R76 ;  /* 0x000000ffff2d0224 */ /* 0x000fe200078e004c */
[C---:B------:R-:W5:Y:S01]  /*1d10*/  IMMA.8816.S8.S8.SAT R6, R35.reuse.ROW, R42.COL, R6 ;  /* 0x0000002a23067237 */ /* 0x040f620000045406 */
[----:B------:R-:W-:Y:S01]  /*1d20*/  ULEA UR9, UR9, UR4, 0x4 ;  /* 0x0000000409097291 */ /* 0x000fe2000f8e203f */
[----:B------:R-:W-:Y:S01]  /*1d30*/  LEA R40, R40, UR4, 0x4 ;  /* 0x0000000428287c11 */ /* 0x000fe2000f8e20ff */
[----:B------:R-:W1:Y:S01]  /*1d40*/  LDC.64 R88, c[0x0][R89+0x160] ;  /* 0x0000580059587b82 */ /* 0x000e620000000a00 */
[-C--:B------:R-:W5:Y:S03]  /*1d50*/  IMMA.8816.S8.S8.SAT R4, R35.ROW, R43.reuse.COL, R4 ;  /* 0x0000002b23047237 */ /* 0x080f660000045404 */
[----:B------:R3:W2:Y:S01]  /*1d60*/  @P0 LDG.E.LTC128B.128.SYS R60, [R44] ;  /* 0x000000002c3c0381 */ /* 0x0006a200001eed20 */
[C---:B------:R-:W-:Y:S01]  /*1d70*/  ISETP.NE.AND P0, PT, R83.reuse, c[0x0][0x27c], PT ;  /* 0x00009f0053007a0c */ /* 0x040fe20003f05270 */
[----:B------:R-:W5:Y:S01]  /*1d80*/  IMMA.8816.S8.S8.SAT R2, R34.ROW, R43.COL, R2 ;  /* 0x0000002b22027237 */ /* 0x000f620000045402 */
[----:B------:R-:W-:Y:S02]  /*1d90*/  UMOV UR4, UR9 ;  /* 0x0000000900047c82 */ /* 0x000fe40008000000 */
[----:B------:R-:W-:Y:S02]  /*1da0*/  SEL R83, R83, RZ, P0 ;  /* 0x000000ff53537207 */ /* 0x000fe40000000000 */
[----:B---3--:R-:W-:Y:S02]  /*1db0*/  SEL R45, RZ, c[0x0][0x280], P0 ;  /* 0x0000a000ff2d7a07 */ /* 0x008fe40000000000 */
[----:B------:R-:W-:Y:S03]  /*1dc0*/  SEL R44, RZ, c[0x0][0x248], P1 ;  /* 0x00009200ff2c7a07 */ /* 0x000fe60000800000 */
[----:B------:R-:W-:Y:S02]  /*1dd0*/  IMAD.IADD R78, R45, 0x1, R78 ;  /* 0x000000012d4e7824 */ /* 0x000fe400078e024e */
[----:B------:R-:W-:Y:S03]  /*1de0*/  IMAD.IADD R81, R44, 0x1, R81 ;  /* 0x000000012c517824 */ /* 0x000fe600078e0251 */
[----:B------:R-:W3:Y:S01]  /*1df0*/  LDSM.16.M88.2 R44, [R46+UR5] ;  /* 0x000000052e2c783b */ /* 0x000ee20008000100 */
[----:B------:R-:W-:Y:S01]  /*1e00*/  @UP0 UIADD3 UR5, UR5, -0x80, URZ ;  /* 0xffffff8005050890 */ /* 0x000fe2000fffe03f */
[----:B------:R-:W-:Y:S01]  /*1e10*/  ISETP.GE.U32.AND P3, PT, R81, c[0x0][0x16c], PT ;  /* 0x00005b0051007a0c */ /* 0x000fe20003f66070 */
[----:B------:R-:W-:Y:S03]  /*1e20*/  @!UP0 UIADD3 UR5, UR8, 0x80, URZ ;  /* 0x0000008008058890 */ /* 0x000fe6000fffe03f */
[----:B------:R-:W-:Y:S02]  /*1e30*/  SEL R79, R79, RZ, !P3 ;  /* 0x000000ff4f4f7207 */ /* 0x000fe40005800000 */
[----:B------:R-:W-:Y:S01]  /*1e40*/  SEL R80, R80, RZ, !P3 ;  /* 0x000000ff50507207 */ /* 0x000fe20005800000 */
[CC--:B---3--:R-:W5:Y:S01]  /*1e50*/  IMMA.8816.S8.S8.SAT R32, R44.reuse.ROW, R48.reuse.COL, R32 ;  /* 0x000000302c207237 */ /* 0x0c8f620000045420 */
[----:B-1----:R-:W-:Y:S03]  /*1e60*/  IADD3 R75, P1, R88, R75, RZ ;  /* 0x0000004b584b7210 */ /* 0x002fe60007f3e0ff */
[C---:B------:R5:W5:Y:S02]  /*1e70*/  IMMA.8816.S8.S8.SAT R30, R45.reuse.ROW, R48.COL, R30 ;  /* 0x000000302d1e7237 */ /* 0x040b64000004541e */
[----:B-----5:R-:W-:Y:S02]  /*1e80*/  IMAD.MOV.U32 R48, RZ, RZ, c[0x0][0x29c] ;  /* 0x0000a700ff307624 */ /* 0x020fe400078e00ff */
[CC--:B------:R-:W5:Y:S01]  /*1e90*/  IMMA.8816.S8.S8.SAT R28, R45.reuse.ROW, R49.reuse.COL, R28 ;  /* 0x000000312d1c7237 */ /* 0x0c0f62000004541c */
[----:B------:R-:W-:Y:S01]  /*1ea0*/  IMAD.X R74, R89, 0x1, R74, P1 ;  /* 0x00000001594a7824 */ /* 0x000fe200008e064a */
[----:B------:R-:W-:Y:S02]  /*1eb0*/  ISETP.GT.AND P1, PT, R84, 0x1, PT ;  /* 0x000000015400780c */ /* 0x000fe40003f24270 */
[C---:B------:R5:W5:Y:S01]  /*1ec0*/  IMMA.8816.S8.S8.SAT R26, R44.reuse.ROW, R49.COL, R26 ;  /* 0x000000312c1a7237 */ /* 0x040b62000004541a */
[----:B------:R-:W-:Y:S01]  /*1ed0*/  SEL R48, R48, c[0x0][0x294], !P0 ;  /* 0x0000a50030307a07 */ /* 0x000fe20004000000 */
[----:B-----5:R-:W-:Y:S02]  /*1ee0*/  IMAD.MOV.U32 R49, RZ, RZ, c[0x0][0x298] ;  /* 0x0000a600ff317624 */ /* 0x020fe400078e00ff */
[CC--:B------:R5:W5:Y:S03]  /*1ef0*/  IMMA.8816.S8.S8.SAT R24, R44.reuse.ROW, R50.reuse.COL, R24 ;  /* 0x000000322c187237 */ /* 0x0c0b660000045418 */
[----:B------:R-:W-:Y:S01]  /*1f00*/  SEL R49, R49, c[0x0][0x290], !P0 ;  /* 0x0000a40031317a07 */ /* 0x000fe20004000000 */
[C---:B------:R5:W5:Y:S03]  /*1f10*/  IMMA.8816.S8.S8.SAT R22, R45.reuse.ROW, R50.COL, R22 ;  /* 0x000000322d167237 */ /* 0x040b660000045416 */
[----:B------:R-:W-:Y:S01]  /*1f20*/  IADD3 R77, P2, R77, R49, RZ ;  /* 0x000000314d4d7210 */ /* 0x000fe20007f5e0ff */
[CC--:B------:R5:W5:Y:S04]  /*1f30*/  IMMA.8816.S8.S8.SAT R20, R45.reuse.ROW, R51.reuse.COL, R20 ;  /* 0x000000332d147237 */ /* 0x0c0b680000045414 */
[C---:B------:R5:W5:Y:S01]  /*1f40*/  IMMA.8816.S8.S8.SAT R18, R44.reuse.ROW, R51.COL, R18 ;  /* 0x000000332c127237 */ /* 0x040b620000045412 */
[----:B------:R-:W-:Y:S01]  /*1f50*/  IMAD.X R76, R76, 0x1, R48, P2 ;  /* 0x000000014c4c7824 */ /* 0x000fe200010e0630 */
[----:B------:R-:W-:Y:S02]  /*1f60*/  ISETP.GE.U32.AND P2, PT, R78, R70, PT ;  /* 0x000000464e00720c */ /* 0x000fe40003f46070 */
[CC--:B------:R5:W5:Y:S02]  /*1f70*/  IMMA.8816.S8.S8.SAT R16, R44.reuse.ROW, R52.reuse.COL, R16 ;  /* 0x000000342c107237 */ /* 0x0c0b640000045410 */
[----:B------:R-:W-:Y:S02]  /*1f80*/  SEL R85, R85, RZ, !P2 ;  /* 0x000000ff55557207 */ /* 0x000fe40005000000 */
[C---:B------:R5:W5:Y:S04]  /*1f90*/  IMMA.8816.S8.S8.SAT R14, R45.reuse.ROW, R52.COL, R14 ;  /* 0x000000342d0e7237 */ /* 0x040b68000004540e */
[CC--:B------:R5:W5:Y:S04]  /*1fa0*/  IMMA.8816.S8.S8.SAT R12, R45.reuse.ROW, R53.reuse.COL, R12 ;  /* 0x000000352d0c7237 */ /* 0x0c0b68000004540c */
[C---:B------:R5:W5:Y:S04]  /*1fb0*/  IMMA.8816.S8.S8.SAT R10, R44.reuse.ROW, R53.COL, R10 ;  /* 0x000000352c0a7237 */ /* 0x040b68000004540a */
[CC--:B------:R5:W5:Y:S04]  /*1fc0*/  IMMA.8816.S8.S8.SAT R8, R44.reuse.ROW, R54.reuse.COL, R8 ;  /* 0x000000362c087237 */ /* 0x0c0b680000045408 */
[C---:B------:R5:W5:Y:S04]  /*1fd0*/  IMMA.8816.S8.S8.SAT R6, R45.reuse.ROW, R54.COL, R6 ;  /* 0x000000362d067237 */ /* 0x040b680000045406 */
[-C--:B------:R5:W5:Y:S04]  /*1fe0*/  IMMA.8816.S8.S8.SAT R4, R45.ROW, R55.reuse.COL, R4 ;  /* 0x000000372d047237 */ /* 0x080b680000045404 */
[----:B------:R5:W5:Y:S01]  /*1ff0*/  IMMA.8816.S8.S8.SAT R2, R44.ROW, R55.COL, R2 ;  /* 0x000000372c027237 */ /* 0x000b620000045402 */
[----:B--2---:R1:W-:Y:S01]  /*2000*/  STS.128 [R82+UR11], R64 ;  /* 0x0000004052007988 */ /* 0x0043e20008000c0b */
[----:B------:R-:W-:Y:S02]  /*2010*/  @UP0 UIADD3 UR11, UR11, 0x80, URZ ;  /* 0x000000800b0b0890 */ /* 0x000fe4000fffe03f */
[----:B------:R-:W-:Y:S06]  /*2020*/  @!UP0 UIADD3 UR11, UR6, -0x80, URZ ;  /* 0xffffff80060b8890 */ /* 0x000fec000fffe03f */
[----:B------:R1:W-:Y:S01]  /*2030*/  STS.128 [R86+UR12], R60 ;  /* 0x0000003c56007988 */ /* 0x0003e20008000c0c */
[----:B------:R-:W-:Y:S02]  /*2040*/  @UP0 UIADD3 UR12, UR12, 0x80, URZ ;  /* 0x000000800c0c0890 */ /* 0x000fe4000fffe03f */
[----:B------:R-:W-:Y:S06]  /*2050*/  @!UP0 UIADD3 UR12, UR7, -0x80, URZ ;  /* 0xffffff80070c8890 */ /* 0x000fec000fffe03f */
[----:B------:R-:W-:Y:S09]  /*2060*/  BAR.SYNC.DEFER_BLOCKING 0x0 ;  /* 0x0000000000007b1d */ /* 0x000ff20000010000 */
[----:B------:R1:W0:Y:S04]  /*2070*/  LDSM.16.M88.2 R34, [R56+UR5] ;  /* 0x000000053822783b */ /* 0x0002280008000100 */
[----:B------:R1:W0:Y:S08]  /*2080*/  LDSM.16.M88.4 R36, [R47+UR9] ;  /* 0x000000092f24783b */ /* 0x0002300008000200 */
[----:B------:R-:W0:Y:S01]  /*2090*/  LDSM.16.M88.4 R40, [R40+0x800] ;  /* 0x000800002828783b */ /* 0x000e220000000200 */
[----:B------:R-:W-:-:S05]  /*20a0*/  @P1 BRA `(.L_x_578) ;  /* 0xfffff92000001947 */ /* 0x000fca000383ffff */
.L_x_577:
[C---:B01----:R-:W-:Y:S01]  /*20b0*/  LOP3.LUT R35, R57.reuse, 0x2, RZ, 0xc0, !PT ;  /* 0x0000000239237812 */ /* 0x043fe200078ec0ff */
[----:B---3--:R-:W-:Y:S01]  /*20c0*/  CS2R R40, SRZ ;  /* 0x0000000000287805 */ /* 0x008fe2000001ff00 */
[----:B------:R-:W-:Y:S01]  /*20d0*/  LOP3.LUT P2, RZ, R57, 0x1, RZ, 0xc0, !PT ;  /* 0x0000000139ff7812 */ /* 0x000fe2000784c0ff */
[----:B------:R-:W-:Y:S01]  /*20e0*/  CS2R R42, SRZ ;  /* 0x00000000002a7805 */ /* 0x000fe2000001ff00 */
[----:B------:R-:W-:Y:S01]  /*20f0*/  SHF.R.U32.HI R35, RZ, 0x1, R35 ;  /* 0x00000001ff237819 */ /* 0x000fe20000011623 */
[----:B--2---:R-:W-:Y:S01]  /*2100*/  CS2R R36, SRZ ;  /* 0x0000000000247805 */ /* 0x004fe2000001ff00 */
[----:B------:R-:W-:Y:S01]  /*2110*/  IADD3 R34, P0, R68, c[0x0][0x2e8], RZ ;  /* 0x0000ba0044227a10 */ /* 0x000fe20007f1e0ff */
[----:B------:R-:W-:Y:S01]  /*2120*/  CS2R R38, SRZ ;  /* 0x0000000000267805 */ /* 0x000fe2000001ff00 */
[----:B------:R-:W-:-:S02]  /*2130*/  ISETP.NE.U32.AND P1, PT, R35, RZ, PT ;  /* 0x000000ff2300720c */ /* 0x000fc40003f25070 */
[----:B------:R-:W-:-:S04]  /*2140*/  IADD3.X R35, R69, c[0x0][0x2ec], RZ, P0, !PT ;  /* 0x0000bb0045237a10 */ /* 0x000fc800007fe4ff */
[----:B------:R-:W2:Y:S06]  /*2150*/  @P2 LDG.E.LTC128B.128.SYS R40, [R68] ;  /* 0x0000000044282381 */ /* 0x000eac00001eed20 */
[----:B------:R0:W3:Y:S01]  /*2160*/  @P1 LDG.E.LTC128B.128.SYS R36, [R34] ;  /* 0x0000000022241381 */ /* 0x0000e200001eed20 */
[----:B------:R-:W-:Y:S01]  /*2170*/  SHF.R.S32.HI R122, RZ, 0x1f, R58 ;  /* 0x0000001fff7a7819 */ /* 0x000fe2000001143a */
[----:B------:R-:W-:Y:S01]  /*2180*/  IMAD.MOV.U32 R121, RZ, RZ, 0x4 ;  /* 0x00000004ff797424 */ /* 0x000fe200078e00ff */
[----:B------:R-:W-:Y:S01]  /*2190*/  ISETP.NE.AND P2, PT, R92, c[0x0][0x2dc], PT ;  /* 0x0000b7005c007a0c */ /* 0x000fe20003f45270 */
[----:B------:R-:W-:Y:S01]  /*21a0*/  CS2R R88, SRZ ;  /* 0x0000000000587805 */ /* 0x000fe2000001ff00 */
[----:B------:R-:W-:Y:S01]  /*21b0*/  LEA.HI R122, R122, R58, RZ, 0x4 ;  /* 0x0000003a7a7a7211 */ /* 0x000fe200078f20ff */
[----:B------:R-:W-:Y:S01]  /*21c0*/  CS2R R90, SRZ ;  /* 0x00000000005a7805 */ /* 0x000fe2000001ff00 */
[----:B-----5:R-:W-:Y:S01]  /*21d0*/  IADD3 R50, R120, 0x10, RZ ;  /* 0x0000001078327810 */ /* 0x020fe20007ffe0ff */
[----:B------:R-:W-:Y:S01]  /*21e0*/  CS2R R84, SRZ ;  /* 0x0000000000547805 */ /* 0x000fe2000001ff00 */
[----:B------:R-:W-:Y:S01]  /*21f0*/  LOP3.LUT R122, R122, 0xfffffff0, RZ, 0xc0, !PT ;  /* 0xfffffff07a7a7812 */ /* 0x000fe200078ec0ff */
[----:B------:R-:W-:Y:S01]  /*2200*/  CS2R R86, SRZ ;  /* 0x0000000000567805 */ /* 0x000fe2000001ff00 */
[----:B------:R-:W-:Y:S01]  /*2210*/  SEL R99, RZ, c[0x0][0x2e0], P2 ;  /* 0x0000b800ff637a07 */ /* 0x000fe20001000000 */
[----:B------:R-:W-:Y:S01]  /*2220*/  IMAD.MOV.U32 R46, RZ, RZ, c[0x0][0x2f8] ;  /* 0x0000be00ff2e7624 */ /* 0x000fe200078e00ff */
[----:B------:R-:W-:-:S02]  /*2230*/  ISETP.GE.AND P3, PT, R50, c[0x0][0x178], PT ;  /* 0x00005e0032007a0c */ /* 0x000fc40003f66270 */
[----:B------:R-:W-:Y:S01]  /*2240*/  ISETP.GE.AND P4, PT, R120, c[0x0][0x178], PT ;  /* 0x00005e0078007a0c */ /* 0x000fe20003f86270 */
[----:B------:R-:W-:Y:S01]  /*2250*/  IMAD.IADD R99, R59, 0x1, R99 ;  /* 0x000000013b637824 */ /* 0x000fe200078e0263 */
[----:B------:R-:W-:Y:S01]  /*2260*/  SEL R44, R46, c[0x0][0x2f0], !P2 ;  /* 0x0000bc002e2c7a07 */ /* 0x000fe20005000000 */
[----:B------:R-:W-:-:S03]  /*2270*/  CS2R R50, SRZ ;  /* 0x0000000000327805 */ /* 0x000fc6000001ff00 */
[----:B------:R-:W-:-:S04]  /*2280*/  ISETP.GE.U32.AND P0, PT, R99, R98, PT ;  /* 0x000000626300720c */ /* 0x000fc80003f06070 */
[----:B------:R-:W-:Y:S02]  /*2290*/  SEL R45, R57, RZ, !P0 ;  /* 0x000000ff392d7207 */ /* 0x000fe40004000000 */
[----:B0-----:R-:W-:Y:S01]  /*22a0*/  IADD3 R34, P0, R44, R34, RZ ;  /* 0x000000222c227210 */ /* 0x001fe20007f1e0ff */
[----:B------:R-:W-:Y:S01]  /*22b0*/  IMAD.MOV.U32 R44, RZ, RZ, c[0x0][0x2fc] ;  /* 0x0000bf00ff2c7624 */ /* 0x000fe200078e00ff */
[C---:B------:R-:W-:Y:S02]  /*22c0*/  LOP3.LUT R48, R45.reuse, 0x2, RZ, 0xc0, !PT ;  /* 0x000000022d307812 */ /* 0x040fe400078ec0ff */
[----:B------:R-:W-:Y:S02]  /*22d0*/  LOP3.LUT P5, RZ, R45, 0x1, RZ, 0xc0, !PT ;  /* 0x000000012dff7812 */ /* 0x000fe400078ac0ff */
[----:B------:R-:W-:Y:S02]  /*22e0*/  SEL R49, R44, c[0x0][0x2f4], !P2 ;  /* 0x0000bd002c317a07 */ /* 0x000fe40005000000 */
[----:B------:R-:W-:-:S03]  /*22f0*/  SHF.R.U32.HI R48, RZ, 0x1, R48 ;  /* 0x00000001ff307819 */ /* 0x000fc60000011630 */
[----:B------:R-:W-:Y:S01]  /*2300*/  IMAD.X R35, R49, 0x1, R35, P0 ;  /* 0x0000000131237824 */ /* 0x000fe200000e0623 */
[----:B------:R-:W-:Y:S02]  /*2310*/  ISETP.NE.U32.AND P1, PT, R48, RZ, PT ;  /* 0x000000ff3000720c */ /* 0x000fe40003f25070 */
[----:B------:R-:W-:Y:S01]  /*2320*/  IADD3 R100, P0, R34, c[0x0][0x2e8], RZ ;  /* 0x0000ba0022647a10 */ /* 0x000fe20007f1e0ff */
[----:B------:R-:W-:-:S03]  /*2330*/  CS2R R48, SRZ ;  /* 0x0000000000307805 */ /* 0x000fc6000001ff00 */
[----:B------:R-:W-:Y:S01]  /*2340*/  IADD3.X R101, R35, c[0x0][0x2ec], RZ, P0, !PT ;  /* 0x0000bb0023657a10 */ /* 0x000fe200007fe4ff */
[----:B--2---:R0:W-:Y:S04]  /*2350*/  STS.128 [R122+0x1000], R40 ;  /* 0x001000287a007388 */ /* 0x0041e80000000c00 */
[----:B---3--:R1:W-:Y:S01]  /*2360*/  STS.128 [R93.X16+0x1000], R36 ;  /* 0x001000245d007388 */ /* 0x0083e2000000cc00 */
[----:B0-----:R-:W-:Y:S01]  /*2370*/  CS2R R40, SRZ ;  /* 0x0000000000287805 */ /* 0x001fe2000001ff00 */
[----:B------:R-:W-:Y:S01]  /*2380*/  CS2R R42, SRZ ;  /* 0x00000000002a7805 */ /* 0x000fe2000001ff00 */
[----:B-1----:R-:W-:-:S08]  /*2390*/  IMAD.WIDE R36, R120, R121, c[0x0][0x2c8] ;  /* 0x0000b20078247625 */ /* 0x002fd000078e0279 */
[----:B------:R0:W2:Y:S04]  /*23a0*/  @!P4 LDG.E.LTC128B.128.SYS R88, [R36] ;  /* 0x000000002458c381 */ /* 0x0000a800001eed20 */
[----:B------:R0:W3:Y:S04]  /*23b0*/  @!P3 LDG.E.LTC128B.128.SYS R84, [R36+0x40] ;  /* 0x000040002454b381 */ /* 0x0000e800001eed20 */
[----:B------:R-:W-:Y:S05]  /*23c0*/  BAR.SYNC.DEFER_BLOCKING 0x0 ;  /* 0x0000000000007b1d */ /* 0x000fea0000010000 */
[----:B------:R1:W2:Y:S04]  /*23d0*/  @P5 LDG.E.LTC128B.128.SYS R48, [R34] ;  /* 0x0000000022305381 */ /* 0x0002a800001eed20 */
[----:B------:R-:W3:Y:S01]  /*23e0*/  @P1 LDG.E.LTC128B.128.SYS R40, [R100] ;  /* 0x0000000064281381 */ /* 0x000ee200001eed20 */
[----:B------:R-:W-:Y:S01]  /*23f0*/  ULEA UR13, UR13, 0x1000, 0x7 ;  /* 0x000010000d0d7891 */ /* 0x000fe2000f8e383f */
[----:B0-----:R-:W-:Y:S01]  /*2400*/  CS2R R36, SRZ ;  /* 0x0000000000247805 */ /* 0x001fe2000001ff00 */
[----:B------:R-:W-:Y:S01]  /*2410*/  CS2R R38, SRZ ;  /* 0x0000000000267805 */ /* 0x000fe2000001ff00 */
[----:B-1----:R-:W-:-:S04]  /*2420*/  IADD3 R34, R120, 0x20, RZ ;  /* 0x0000002078227810 */ /* 0x002fc80007ffe0ff */
[C---:B------:R-:W-:Y:S02]  /*2430*/  ISETP.GE.AND P0, PT, R34.reuse, c[0x0][0x178], PT ;  /* 0x00005e0022007a0c */ /* 0x040fe40003f06270 */
[----:B------:R-:W0:Y:S01]  /*2440*/  LDSM.16.M88.4 R80, [R47+UR13] ;  /* 0x0000000d2f50783b */ /* 0x000e220008000200 */
[----:B------:R-:W-:-:S07]  /*2450*/  IMAD.WIDE R34, R34, R121, c[0x0][0x2c8] ;  /* 0x0000b20022227625 */ /* 0x000fce00078e0279 */
[----:B------:R-:W1:Y:S08]  /*2460*/  LDSM.16.M88.4 R76, [R47+UR13+0x800] ;  /* 0x0008000d2f4c783b */ /* 0x000e700008000200 */
[----:B------:R-:W0:Y:S08]  /*2470*/  LDSM.16.M88.4 R72, [R47+UR13+0x1000] ;  /* 0x0010000d2f48783b */ /* 0x000e300008000200 */
[----:B------:R-:W-:Y:S08]  /*2480*/  LDSM.16.M88.4 R68, [R47+UR13+0x1800] ;  /* 0x0018000d2f44783b */ /* 0x000ff00008000200 */
[----:B------:R-:W-:Y:S08]  /*2490*/  LDSM.16.M88.4 R64, [R0+UR13] ;  /* 0x0000000d0040783b */ /* 0x000ff00008000200 */
[----:B------:R-:W0:Y:S08]  /*24a0*/  LDSM.16.M88.4 R60, [R0+UR13+0x800] ;  /* 0x0008000d003c783b */ /* 0x000e300008000200 */
[----:B------:R-:W0:Y:S08]  /*24b0*/  LDSM.16.M88.4 R56, [R0+UR13+0x1000] ;  /* 0x0010000d0038783b */ /* 0x000e300008000200 */
[----:B------:R-:W0:Y:S01]  /*24c0*/  LDSM.16.M88.4 R52, [R0+UR13+0x1800] ;  /* 0x0018000d0034783b */ /* 0x000e220008000200 */
[----:B------:R-:W0:Y:S08]  /*24d0*/  I2F R33, R33 ;  /* 0x0000002100217306 */ /* 0x000e300000201400 */
[----:B------:R-:W-:Y:S08]  /*24e0*/  I2F R30, R30 ;  /* 0x0000001e001e7306 */ /* 0x000ff00000201400 */
[----:B------:R-:W-:Y:S08]  /*24f0*/  I2F R31, R31 ;  /* 0x0000001f001f7306 */ /* 0x000ff00000201400 */
[----:B------:R-:W-:Y:S01]  /*2500*/  I2F R28, R28 ;  /* 0x0000001c001c7306 */ /* 0x000fe20000201400 */
[----:B--2---:R-:W-:Y:S04]  /*2510*/  STS.128 [R122+0x1080], R48 ;  /* 0x001080307a007388 */ /* 0x004fe80000000c00 */
[----:B---3--:R2:W-:Y:S04]  /*2520*/  STS.128 [R93.X16+0x1080], R40 ;  /* 0x001080285d007388 */ /* 0x0085e8000000cc00 */
[----:B------:R-:W-:Y:S05]  /*2530*/  BAR.SYNC.DEFER_BLOCKING 0x0 ;  /* 0x0000000000007b1d */ /* 0x000fea0000010000 */
[----:B------:R-:W3:Y:S01]  /*2540*/  @!P0 LDG.E.LTC128B.128.SYS R36, [R34] ;  /* 0x0000000022248381 */ /* 0x000ee200001eed20 */
[----:B--2---:R-:W2:Y:S01]  /*2550*/  I2F R41, R32 ;  /* 0x0000002000297306 */ /* 0x004ea20000201400 */
[----:B0---4-:R-:W-:-:S07]  /*2560*/  FFMA R33, R33, R96, R89 ;  /* 0x0000006021217223 */ /* 0x011fce0000000059 */
[----:B------:R0:W-:Y:S02]  /*2570*/  I2F R42, R24 ;  /* 0x00000018002a7306 */ /* 0x0001e40000201400 */
[----:B0-----:R-:W-:Y:S01]  /*2580*/  SEL R24, R92, 0x2, !P2 ;  /* 0x000000025c187807 */ /* 0x001fe20005000000 */
[----:B--2---:R-:W-:-:S05]  /*2590*/  FFMA R41, R41, R96, R88 ;  /* 0x0000006029297223 */ /* 0x004fca0000000058 */
[----:B------:R-:W0:Y:S01]  /*25a0*/  I2F R32, R26 ;  /* 0x0000001a00207306 */ /* 0x000e220000201400 */
[----:B------:R-:W-:-:S04]  /*25b0*/  ISETP.NE.AND P2, PT, R24, c[0x0][0x2dc], PT ;  /* 0x0000b70018007a0c */ /* 0x000fc80003f45270 */
[----:B------:R-:W-:Y:S02]  /*25c0*/  SEL R24, RZ, c[0x0][0x2e0], P2 ;  /* 0x0000b800ff187a07 */ /* 0x000fe40001000000 */
[----:B------:R-:W-:Y:S01]  /*25d0*/  SEL R46, R46, c[0x0][0x2f0], !P2 ;  /* 0x0000bc002e2e7a07 */ /* 0x000fe20005000000 */
[----:B------:R2:W0:Y:S01]  /*25e0*/  I2F R40, R27 ;  /* 0x0000001b00287306 */ /* 0x0004220000201400 */
[----:B------:R-:W-:Y:S01]  /*25f0*/  SEL R44, R44, c[0x0][0x2f4], !P2 ;  /* 0x0000bd002c2c7a07 */ /* 0x000fe20005000000 */
[----:B------:R-:W-:Y:S01]  /*2600*/  IMAD.IADD R99, R99, 0x1, R24 ;  /* 0x0000000163637824 */ /* 0x000fe200078e0218 */
[----:B------:R-:W-:Y:S02]  /*2610*/  FSETP.GT.AND P2, PT, R41, c[0x0][0x340], PT ;  /* 0x0000d00029007a0b */ /* 0x000fe40003f44000 */
[----:B------:R-:W-:Y:S02]  /*2620*/  IADD3 R124, P0, R46, R100, RZ ;  /* 0x000000642e7c7210 */ /* 0x000fe40007f1e0ff */
[----:B------:R-:W-:Y:S01]  /*2630*/  ISETP.GE.U32.AND P1, PT, R99, R98, PT ;  /* 0x000000626300720c */ /* 0x000fe20003f26070 */
[----:B------:R0:W-:Y:S01]  /*2640*/  I2F R43, R25 ;  /* 0x00000019002b7306 */ /* 0x0001e20000201400 */
[----:B------:R-:W-:Y:S01]  /*2650*/  FSETP.GT.AND P3, PT, R33, c[0x0][0x340], PT ;  /* 0x0000d00021007a0b */ /* 0x000fe20003f64000 */
[----:B------:R-:W-:Y:S01]  /*2660*/  IMAD.X R125, R44, 0x1, R101, P0 ;  /* 0x000000012c7d7824 */ /* 0x000fe200000e0665 */
[----:B------:R-:W-:Y:S01]  /*2670*/  SEL R48, R45, RZ, !P1 ;  /* 0x000000ff2d307207 */ /* 0x000fe20004800000 */
[----:B--2---:R-:W-:-:S03]  /*2680*/  CS2R R26, SRZ ;  /* 0x00000000001a7805 */ /* 0x004fc6000001ff00 */
[----:B------:R-:W-:Y:S01]  /*2690*/  LOP3.LUT P1, RZ, R48, 0x1, RZ, 0xc0, !PT ;  /* 0x0000000130ff7812 */ /* 0x000fe2000782c0ff */
[----:B0-----:R-:W-:Y:S01]  /*26a0*/  CS2R R24, SRZ ;  /* 0x0000000000187805 */ /* 0x001fe2000001ff00 */
[C---:B------:R-:W-:Y:S01]  /*26b0*/  @!P2 FSETP.GTU.AND P0, PT, |R41|.reuse, +INF , PT ;  /* 0x7f8000002900a80b */ /* 0x040fe20003f0c200 */
[----:B------:R-:W-:Y:S01]  /*26c0*/  FFMA R32, R32, R96, R90 ;  /* 0x0000006020207223 */ /* 0x000fe2000000005a */
[----:B------:R-:W0:Y:S02]  /*26d0*/  I2F R29, R29 ;  /* 0x0000001d001d7306 */ /* 0x000e240000201400 */
[----:B------:R-:W-:-:S06]  /*26e0*/  @!P2 FSEL R41, R41, c[0x0][0x340], P0 ;  /* 0x0000d0002929aa08 */ /* 0x000fcc0000000000 */
[----:B------:R-:W2:Y:S01]  /*26f0*/  @P1 LDG.E.LTC128B.128.SYS R24, [R124] ;  /* 0x000000007c181381 */ /* 0x000ea200001eed20 */
[----:B------:R-:W-:Y:S01]  /*2700*/  FSETP.GT.AND P1, PT, R32, c[0x0][0x340], PT ;  /* 0x0000d00020007a0b */ /* 0x000fe20003f24000 */
[----:B------:R-:W0:Y:S01]  /*2710*/  I2F R18, R18 ;  /* 0x0000001200127306 */ /* 0x000e220000201400 */
[----:B------:R-:W-:Y:S01]  /*2720*/  @!P3 FSETP.GTU.AND P0, PT, |R33|, +INF , PT ;  /* 0x7f8000002100b80b */ /* 0x000fe20003f0c200 */
[----:B------:R-:W-:-:S03]  /*2730*/  FFMA R40, R40, R96, R91 ;  /* 0x0000006028287223 */ /* 0x000fc6000000005b */
[----:B------:R-:W-:Y:S02]  /*2740*/  @!P3 FSEL R33, R33, c[0x0][0x340], P0 ;  /* 0x0000d0002121ba08 */ /* 0x000fe40000000000 */
[----:B------:R-:W-:Y:S01]  /*2750*/  FSETP.GT.AND P2, PT, R40, c[0x0][0x340], PT ;  /* 0x0000d00028007a0b */ /* 0x000fe20003f44000 */
[----:B------:R-:W0:Y:S05]  /*2760*/  I2F R19, R19 ;  /* 0x0000001300137306 */ /* 0x000e2a0000201400 */
[----:B------:R-:W-:Y:S01]  /*2770*/  @!P1 FSETP.GTU.AND P0, PT, |R32|, +INF , PT ;  /* 0x7f8000002000980b */ /* 0x000fe20003f0c200 */
[----:B------:R-:W-:Y:S02]  /*2780*/  FFMA R30, R30, R96, R88 ;  /* 0x000000601e1e7223 */ /* 0x000fe40000000058 */
[----:B------:R-:W0:Y:S01]  /*2790*/  I2F R22, R22 ;  /* 0x0000001600167306 */ /* 0x000e220000201400 */
[----:B------:R-:W-:-:S02]  /*27a0*/  @!P1 FSEL R32, R32, c[0x0][0x340], P0 ;  /* 0x0000d00020209a08 */ /* 0x000fc40000000000 */
[----:B------:R-:W-:-:S05]  /*27b0*/  FSETP.GT.AND P3, PT, R30, c[0x0][0x340], PT ;  /* 0x0000d0001e007a0b */ /* 0x000fca0003f64000 */
[----:B------:R-:W0:Y:S01]  /*27c0*/  I2F R23, R23 ;  /* 0x0000001700177306 */ /* 0x000e220000201400 */
[----:B------:R-:W-:Y:S01]  /*27d0*/  @!P2 FSETP.GTU.AND P0, PT, |R40|, +INF , PT ;  /* 0x7f8000002800a80b */ /* 0x000fe20003f0c200 */
[----:B------:R-:W-:-:S03]  /*27e0*/  FFMA R31, R31, R96, R89 ;  /* 0x000000601f1f7223 */ /* 0x000fc60000000059 */
[----:B------:R-:W-:Y:S02]  /*27f0*/  @!P2 FSEL R40, R40, c[0x0][0x340], P0 ;  /* 0x0000d0002828aa08 */ /* 0x000fe40000000000 */
[----:B------:R-:W-:Y:S01]  /*2800*/  FSETP.GT.AND P1, PT, R31, c[0x0][0x340], PT ;  /* 0x0000d0001f007a0b */ /* 0x000fe20003f24000 */
[----:B------:R-:W0:Y:S05]  /*2810*/  I2F R20, R20 ;  /* 0x0000001400147306 */ /* 0x000e2a0000201400 */
[----:B------:R-:W-:Y:S01]  /*2820*/  @!P3 FSETP.GTU.AND P0, PT, |R30|, +INF , PT ;  /* 0x7f8000001e00b80b */ /* 0x000fe20003f0c200 */
[----:B------:R-:W-:-:S03]  /*2830*/  FFMA R28, R28, R96, R90 ;  /* 0x000000601c1c7223 */ /* 0x000fc6000000005a */
[----:B------:R-:W-:Y:S02]  /*2840*/  @!P3 FSEL R30, R30, c[0x0][0x340], P0 ;  /* 0x0000d0001e1eba08 */ /* 0x000fe40000000000 */
[----:B------:R-:W-:-:S06]  /*2850*/  FSETP.GT.AND P2, PT, R28, c[0x0][0x340], PT ;  /* 0x0000d0001c007a0b */ /* 0x000fcc0003f44000 */
[----:B------:R-:W-:Y:S01]  /*2860*/  @!P1 FSETP.GTU.AND P0, PT, |R31|, +INF , PT ;  /* 0x7f8000001f00980b */ /* 0x000fe20003f0c200 */
[----:B0-----:R-:W-:-:S03]  /*2870*/  FFMA R29, R29, R96, R91 ;  /* 0x000000601d1d7223 */ /* 0x001fc6000000005b */
[----:B------:R-:W-:Y:S02]  /*2880*/  @!P1 FSEL R31, R31, c[0x0][0x340], P0 ;  /* 0x0000d0001f1f9a08 */ /* 0x000fe40000000000 */
[----:B------:R-:W-:-:S06]  /*2890*/  FSETP.GT.AND P3, PT, R29, c[0x0][0x340], PT ;  /* 0x0000d0001d007a0b */ /* 0x000fcc0003f64000 */
[----:B------:R-:W-:Y:S01]  /*28a0*/  @!P2 FSETP.GTU.AND P0, PT, |R28|, +INF , PT ;  /* 0x7f8000001c00a80b */ /* 0x000fe20003f0c200 */
[----:B------:R-:W-:-:S03]  /*28b0*/  FFMA R42, R42, R96, R84 ;  /* 0x000000602a2a7223 */ /* 0x000fc60000000054 */
        /* <DEDUP_REMOVED lines=17> */
[----:B------:R-:W-:Y:S01]  /*29d0*/  FSETP.GT.AND P2, PT, R22, c[0x0][0x340], PT ;  /* 0x0000d00016007a0b */ /* 0x000fe20003f44000 */
[----:B------:R-:W-:Y:S01]  /*29e0*/  FFMA R23, R23, R96, R85 ;  /* 0x0000006017177223 */ /* 0x000fe20000000055 */
[----:B------:R-:W0:Y:S04]  /*29f0*/  I2F R21, R21 ;  /* 0x0000001500157306 */ /* 0x000e280000201400 */
[----:B------:R-:W-:Y:S02]  /*2a00*/  @!P1 FSETP.GTU.AND P0, PT, |R19|, +INF , PT ;  /* 0x7f8000001300980b */ /* 0x000fe40003f0c200 */
[----:B------:R-:W-:-:S02]  /*2a10*/  FSETP.GT.AND P3, PT, R23, c[0x0][0x340], PT ;  /* 0x0000d00017007a0b */ /* 0x000fc40003f64000 */
[----:B------:R-:W-:Y:S01]  /*2a20*/  @!P1 FSEL R19, R19, c[0x0][0x340], P0 ;  /* 0x0000d00013139a08 */ /* 0x000fe20000000000 */
[-C--:B------:R-:W-:Y:S01]  /*2a30*/  FFMA R18, R20, R96.reuse, R86 ;  /* 0x0000006014127223 */ /* 0x080fe20000000056 */
[----:B------:R-:W-:Y:S06]  /*2a40*/  F2I.NTZ R41, R41 ;  /* 0x0000002900297305 */ /* 0x000fec0000203100 */
[C---:B------:R-:W-:Y:S02]  /*2a50*/  @!P2 FSETP.GTU.AND P0, PT, |R22|.reuse, +INF , PT ;  /* 0x7f8000001600a80b */ /* 0x040fe40003f0c200 */
[----:B------:R-:W1:Y:S01]  /*2a60*/  F2I.NTZ R33, R33 ;  /* 0x0000002100217305 */ /* 0x000e620000203100 */
[----:B0-----:R-:W-:Y:S01]  /*2a70*/  FFMA R90, R21, R96, R87 ;  /* 0x00000060155a7223 */ /* 0x001fe20000000057 */
[----:B------:R-:W-:-:S02]  /*2a80*/  @!P2 FSEL R22, R22, c[0x0][0x340], P0 ;  /* 0x0000d0001616aa08 */ /* 0x000fc40000000000 */
[----:B------:R-:W-:-:S04]  /*2a90*/  FSETP.GT.AND P1, PT, R18, c[0x0][0x340], PT ;  /* 0x0000d00012007a0b */ /* 0x000fc80003f24000 */
[----:B------:R-:W-:Y:S01]  /*2aa0*/  F2I.NTZ R32, R32 ;  /* 0x0000002000207305 */ /* 0x000fe20000203100 */
[----:B------:R-:W-:-:S07]  /*2ab0*/  @!P3 FSETP.GTU.AND P2, PT, |R23|, +INF , PT ;  /* 0x7f8000001700b80b */ /* 0x000fce0003f4c200 */
[----:B------:R-:W0:Y:S08]  /*2ac0*/  F2I.NTZ R40, R40 ;  /* 0x0000002800287305 */ /* 0x000e300000203100 */
[----:B------:R-:W-:Y:S08]  /*2ad0*/  F2I.NTZ R30, R30 ;  /* 0x0000001e001e7305 */ /* 0x000ff00000203100 */
[----:B------:R-:W0:Y:S08]  /*2ae0*/  F2I.NTZ R31, R31 ;  /* 0x0000001f001f7305 */ /* 0x000e300000203100 */
[----:B------:R-:W-:Y:S08]  /*2af0*/  F2I.NTZ R28, R28 ;  /* 0x0000001c001c7305 */ /* 0x000ff00000203100 */
[----:B------:R-:W0:Y:S01]  /*2b00*/  F2I.NTZ R29, R29 ;  /* 0x0000001d001d7305 */ /* 0x000e220000203100 */
[----:B------:R-:W-:-:S02]  /*2b10*/  FSETP.GT.AND P0, PT, R90, c[0x0][0x340], PT ;  /* 0x0000d0005a007a0b */ /* 0x000fc40003f04000 */
[----:B------:R-:W-:Y:S02]  /*2b20*/  @!P3 FSEL R23, R23, c[0x0][0x340], P2 ;  /* 0x0000d0001717ba08 */ /* 0x000fe40001000000 */
[----:B------:R-:W-:Y:S02]  /*2b30*/  @!P1 FSETP.GTU.AND P2, PT, |R18|, +INF , PT ;  /* 0x7f8000001200980b */ /* 0x000fe40003f4c200 */
[----:B-1----:R-:W-:Y:S01]  /*2b40*/  I2IP.S8.S32.SAT R33, R33, R41, RZ ;  /* 0x0000002921217239 */ /* 0x002fe200000010ff */
[----:B------:R-:W3:Y:S01]  /*2b50*/  I2F R88, R16 ;  /* 0x0000001000587306 */ /* 0x000ee20000201400 */
[----:B0-----:R-:W-:Y:S02]  /*2b60*/  I2IP.S8.S32.SAT R32, R40, R32, RZ ;  /* 0x0000002028207239 */ /* 0x001fe400000010ff */
[----:B------:R-:W-:Y:S02]  /*2b70*/  I2IP.S8.S32.SAT R30, R31, R30, RZ ;  /* 0x0000001e1f1e7239 */ /* 0x000fe400000010ff */
[----:B------:R-:W-:-:S02]  /*2b80*/  @!P1 FSEL R18, R18, c[0x0][0x340], P2 ;  /* 0x0000d00012129a08 */ /* 0x000fc40001000000 */
[----:B------:R-:W-:Y:S02]  /*2b90*/  I2IP.S8.S32.SAT R28, R29, R28, RZ ;  /* 0x0000001c1d1c7239 */ /* 0x000fe400000010ff */
[----:B------:R-:W-:Y:S02]  /*2ba0*/  PRMT R123, R33, 0x5410, R32 ;  /* 0x00005410217b7816 */ /* 0x000fe40000000020 */
[----:B------:R-:W-:Y:S02]  /*2bb0*/  PRMT R100, R30, 0x5410, R28 ;  /* 0x000054101e647816 */ /* 0x000fe4000000001c */
[C---:B------:R-:W-:Y:S01]  /*2bc0*/  @!P0 FSETP.GTU.AND P1, PT, |R90|.reuse, +INF , PT ;  /* 0x7f8000005a00880b */ /* 0x040fe20003f2c200 */
[----:B------:R-:W0:Y:S03]  /*2bd0*/  I2F R17, R17 ;  /* 0x0000001100117306 */ /* 0x000e260000201400 */
[----:B------:R-:W-:Y:S01]  /*2be0*/  @!P0 FSEL R90, R90, c[0x0][0x340], P1 ;  /* 0x0000d0005a5a8a08 */ /* 0x000fe20000800000 */
[-C--:B------:R-:W-:Y:S04]  /*2bf0*/  IMMA.8816.S8.S8.SAT R110, R123.ROW, R82.reuse.COL, RZ ;  /* 0x000000527b6e7237 */ /* 0x080fe800000454ff */
[----:B------:R5:W-:Y:S01]  /*2c00*/  IMMA.8816.S8.S8.SAT R116, R100.ROW, R82.COL, RZ ;  /* 0x0000005264747237 */ /* 0x000be200000454ff */
[----:B------:R-:W-:Y:S08]  /*2c10*/  F2I.NTZ R49, R42 ;  /* 0x0000002a00317305 */ /* 0x000ff00000203100 */
[----:B------:R-:W1:Y:S08]  /*2c20*/  F2I.NTZ R84, R43 ;  /* 0x0000002b00547305 */ /* 0x000e700000203100 */
[----:B------:R-:W-:Y:S08]  /*2c30*/  F2I.NTZ R46, R46 ;  /* 0x0000002e002e7305 */ /* 0x000ff00000203100 */
[----:B------:R-:W0:Y:S01]  /*2c40*/  F2I.NTZ R86, R19 ;  /* 0x0000001300567305 */ /* 0x000e220000203100 */
[----:B---3--:R-:W-:-:S07]  /*2c50*/  FFMA R88, R88, R96, R36 ;  /* 0x0000006058587223 */ /* 0x008fce0000000024 */
[----:B------:R-:W-:Y:S01]  /*2c60*/  F2I.NTZ R89, R22 ;  /* 0x0000001600597305 */ /* 0x000fe20000203100 */
[----:B------:R-:W-:-:S07]  /*2c70*/  FSETP.GT.AND P1, PT, R88, c[0x0][0x340], PT ;  /* 0x0000d00058007a0b */ /* 0x000fce0003f24000 */
[----:B-----5:R-:W3:Y:S08]  /*2c80*/  F2I.NTZ R82, R23 ;  /* 0x0000001700527305 */ /* 0x020ef00000203100 */
[----:B------:R-:W-:Y:S08]  /*2c90*/  F2I.NTZ R87, R18 ;  /* 0x0000001200577305 */ /* 0x000ff00000203100 */
[----:B------:R-:W3:Y:S01]  /*2ca0*/  F2I.NTZ R90, R90 ;  /* 0x0000005a005a7305 */ /* 0x000ee20000203100 */
[----:B0-----:R-:W-:Y:S01]  /*2cb0*/  FFMA R17, R17, R96, R37 ;  /* 0x0000006011117223 */ /* 0x001fe20000000025 */
[----:B-1----:R-:W-:-:S06]  /*2cc0*/  I2IP.S8.S32.SAT R49, R84, R49, RZ ;  /* 0x0000003154317239 */ /* 0x002fcc00000010ff */
[----:B------:R-:W0:Y:S01]  /*2cd0*/  I2F R16, R10 ;  /* 0x0000000a00107306 */ /* 0x000e220000201400 */
[----:B------:R-:W-:Y:S02]  /*2ce0*/  I2IP.S8.S32.SAT R46, R86, R46, RZ ;  /* 0x0000002e562e7239 */ /* 0x000fe400000010ff */
[----:B---3--:R-:W-:Y:S02]  /*2cf0*/  I2IP.S8.S32.SAT R89, R82, R89, RZ ;  /* 0x0000005952597239 */ /* 0x008fe400000010ff */
[----:B------:R-:W-:Y:S02]  /*2d00*/  FSETP.GT.AND P2, PT, R17, c[0x0][0x340], PT ;  /* 0x0000d00011007a0b */ /* 0x000fe40003f44000 */
[----:B------:R-:W-:Y:S02]  /*2d10*/  I2IP.S8.S32.SAT R90, R90, R87, RZ ;  /* 0x000000575a5a7239 */ /* 0x000fe400000010ff */
[----:B------:R-:W-:Y:S02]  /*2d20*/  @!P1 FSETP.GTU.AND P0, PT, |R88|, +INF , PT ;  /* 0x7f8000005800980b */ /* 0x000fe40003f0c200 */
[----:B------:R-:W-:-:S02]  /*2d30*/  PRMT R46, R49, 0x5410, R46 ;  /* 0x00005410312e7816 */ /* 0x000fc4000000002e */
[----:B------:R-:W-:Y:S02]  /*2d40*/  PRMT R49, R89, 0x5410, R90 ;  /* 0x0000541059317816 */ /* 0x000fe4000000005a */
[----:B------:R-:W1:Y:S01]  /*2d50*/  I2F R89, R11 ;  /* 0x0000000b00597306 */ /* 0x000e620000201400 */
[----:B0-----:R-:W-:Y:S01]  /*2d60*/  FFMA R16, R16, R96, R38 ;  /* 0x0000006010107223 */ /* 0x001fe20000000026 */
[----:B------:R-:W5:Y:S01]  /*2d70*/  IMMA.8816.S8.S8.SAT R40, R123.ROW, R77.COL, RZ ;  /* 0x0000004d7b287237 */ /* 0x000f6200000454ff */
[----:B------:R-:W-:-:S03]  /*2d80*/  @!P1 FSEL R88, R88, c[0x0][0x340], P0 ;  /* 0x0000d00058589a08 */ /* 0x000fc60000000000 */
[----:B------:R-:W-:Y:S02]  /*2d90*/  FSETP.GT.AND P3, PT, R16, c[0x0][0x340], PT ;  /* 0x0000d00010007a0b */ /* 0x000fe40003f64000 */
[----:B------:R-:W-:Y:S01]  /*2da0*/  @!P2 FSETP.GTU.AND P0, PT, |R17|, +INF , PT ;  /* 0x7f8000001100a80b */ /* 0x000fe20003f0c200 */
[----:B------:R-:W0:Y:S01]  /*2db0*/  I2F R14, R14 ;  /* 0x0000000e000e7306 */ /* 0x000e220000201400 */
[CC--:B------:R-:W5:Y:S04]  /*2dc0*/  IMMA.8816.S8.S8.SAT R104, R123.reuse.ROW, R80.reuse.COL, RZ ;  /* 0x000000507b687237 */ /* 0x0c0f6800000454ff */
[C---:B------:R-:W5:Y:S04]  /*2dd0*/  IMMA.8816.S8.S8.SAT R108, R100.reuse.ROW, R80.COL, RZ ;  /* 0x00000050646c7237 */ /* 0x040f6800000454ff */
[CC--:B------:R-:W5:Y:S04]  /*2de0*/  IMMA.8816.S8.S8.SAT R106, R100.reuse.ROW, R81.reuse.COL, RZ ;  /* 0x00000051646a7237 */ /* 0x0c0f6800000454ff */
[C---:B------:R-:W5:Y:S04]  /*2df0*/  IMMA.8816.S8.S8.SAT R112, R123.reuse.ROW, R81.COL, RZ ;  /* 0x000000517b707237 */ /* 0x040f6800000454ff */
[CC--:B------:R-:W-:Y:S04]  /*2e00*/  IMMA.8816.S8.S8.SAT R28, R123.reuse.ROW, R72.reuse.COL, RZ ;  /* 0x000000487b1c7237 */ /* 0x0c0fe800000454ff */
[C---:B------:R-:W-:Y:S04]  /*2e10*/  IMMA.8816.S8.S8.SAT R80, R100.reuse.ROW, R72.COL, RZ ;  /* 0x0000004864507237 */ /* 0x040fe800000454ff */
[-C--:B------:R-:W-:Y:S04]  /*2e20*/  IMMA.8816.S8.S8.SAT R22, R100.ROW, R73.reuse.COL, RZ ;  /* 0x0000004964167237 */ /* 0x080fe800000454ff */
[----:B------:R-:W-:Y:S04]  /*2e30*/  IMMA.8816.S8.S8.SAT R20, R123.ROW, R73.COL, RZ ;  /* 0x000000497b147237 */ /* 0x000fe800000454ff */
[----:B-----5:R5:W-:Y:S02]  /*2e40*/  IMMA.8816.S8.S8.SAT R72, R46.ROW, R61.COL, R40 ;  /* 0x0000003d2e487237 */ /* 0x020be40000045428 */
[----:B-1---5:R-:W-:Y:S01]  /*2e50*/  FFMA R40, R89, R96, R39 ;  /* 0x0000006059287223 */ /* 0x022fe20000000027 */
[----:B------:R-:W1:Y:S01]  /*2e60*/  I2F R15, R15 ;  /* 0x0000000f000f7306 */ /* 0x000e620000201400 */
[----:B------:R-:W-:-:S02]  /*2e70*/  @!P2 FSEL R17, R17, c[0x0][0x340], P0 ;  /* 0x0000d0001111aa08 */ /* 0x000fc40000000000 */
[----:B------:R-:W-:Y:S02]  /*2e80*/  @!P3 FSETP.GTU.AND P0, PT, |R16|, +INF , PT ;  /* 0x7f8000001000b80b */ /* 0x000fe40003f0c200 */
[----:B------:R-:W-:Y:S01]  /*2e90*/  FSETP.GT.AND P1, PT, R40, c[0x0][0x340], PT ;  /* 0x0000d00028007a0b */ /* 0x000fe20003f24000 */
[----:B------:R-:W5:Y:S01]  /*2ea0*/  IMMA.8816.S8.S8.SAT R42, R100.ROW, R77.COL, RZ ;  /* 0x0000004d642a7237 */ /* 0x000f6200000454ff */
[-C--:B0-----:R-:W-:Y:S01]  /*2eb0*/  FFMA R14, R14, R96.reuse, R36 ;  /* 0x000000600e0e7223 */ /* 0x081fe20000000024 */
[----:B------:R-:W0:Y:S01]  /*2ec0*/  I2F R12, R12 ;  /* 0x0000000c000c7306 */ /* 0x000e220000201400 */
[----:B------:R-:W-:Y:S01]  /*2ed0*/  @!P3 FSEL R16, R16, c[0x0][0x340], P0 ;  /* 0x0000d0001010ba08 */ /* 0x000fe20000000000 */
[CC--:B------:R-:W-:Y:S02]  /*2ee0*/  IMMA.8816.S8.S8.SAT R104, R46.reuse.ROW, R64.reuse.COL, R104 ;  /* 0x000000402e687237 */ /* 0x0c0fe40000045468 */
[----:B------:R-:W-:Y:S02]  /*2ef0*/  FSETP.GT.AND P2, PT, R14, c[0x0][0x340], PT ;  /* 0x0000d0000e007a0b */ /* 0x000fe40003f44000 */
[C---:B------:R-:W-:Y:S03]  /*2f00*/  IMMA.8816.S8.S8.SAT R108, R49.reuse.ROW, R64.COL, R108 ;  /* 0x00000040316c7237 */ /* 0x040fe6000004546c */
[C---:B------:R-:W-:Y:S01]  /*2f10*/  @!P1 FSETP.GTU.AND P0, PT, |R40|.reuse, +INF , PT ;  /* 0x7f8000002800980b */ /* 0x040fe20003f0c200 */
[CC--:B------:R-:W-:Y:S01]  /*2f20*/  IMMA.8816.S8.S8.SAT R106, R49.reuse.ROW, R65.reuse.COL, R106 ;  /* 0x00000041316a7237 */ /* 0x0c0fe2000004546a */
[----:B------:R-:W3:Y:S03]  /*2f30*/  I2F R13, R13 ;  /* 0x0000000d000d7306 */ /* 0x000ee60000201400 */
[----:B------:R-:W-:Y:S04]  /*2f40*/  IMMA.8816.S8.S8.SAT R112, R46.ROW, R65.COL, R112 ;  /* 0x000000412e707237 */ /* 0x000fe80000045470 */
[----:B-----5:R5:W-:Y:S02]  /*2f50*/  IMMA.8816.S8.S8.SAT R64, R49.ROW, R61.COL, R42 ;  /* 0x0000003d31407237 */ /* 0x020be4000004542a */
[----:B-1---5:R-:W-:Y:S01]  /*2f60*/  FFMA R42, R15, R96, R37 ;  /* 0x000000600f2a7223 */ /* 0x022fe20000000025 */
[----:B------:R-:W-:-:S04]  /*2f70*/  @!P1 FSEL R40, R40, c[0x0][0x340], P0 ;  /* 0x0000d00028289a08 */ /* 0x000fc80000000000 */
[----:B------:R-:W-:Y:S02]  /*2f80*/  FSETP.GT.AND P3, PT, R42, c[0x0][0x340], PT ;  /* 0x0000d0002a007a0b */ /* 0x000fe40003f64000 */
[----:B------:R-:W-:Y:S01]  /*2f90*/  @!P2 FSETP.GTU.AND P0, PT, |R14|, +INF , PT ;  /* 0x7f8000000e00a80b */ /* 0x000fe20003f0c200 */
[-C--:B0-----:R-:W-:Y:S01]  /*2fa0*/  FFMA R41, R12, R96.reuse, R38 ;  /* 0x000000600c297223 */ /* 0x081fe20000000026 */
[----:B------:R3:W-:Y:S02]  /*2fb0*/  F2I.NTZ R37, R40 ;  /* 0x0000002800257305 */ /* 0x0007e40000203100 */
[----:B------:R-:W-:Y:S02]  /*2fc0*/  @!P2 FSEL R14, R14, c[0x0][0x340], P0 ;  /* 0x0000d0000e0eaa08 */ /* 0x000fe40000000000 */
[----:B------:R-:W-:Y:S01]  /*2fd0*/  FSETP.GT.AND P1, PT, R41, c[0x0][0x340], PT ;  /* 0x0000d00029007a0b */ /* 0x000fe20003f24000 */
[----:B---3--:R-:W-:-:S03]  /*2fe0*/  FFMA R40, R13, R96, R39 ;  /* 0x000000600d287223 */ /* 0x008fc60000000027 */
[----:B------:R-:W-:Y:S02]  /*2ff0*/  @!P3 FSETP.GTU.AND P2, PT, |R42|, +INF , PT ;  /* 0x7f8000002a00b80b */ /* 0x000fe40003f4c200 */
[----:B------:R-:W-:Y:S01]  /*3000*/  FSETP.GT.AND P0, PT, R40, c[0x0][0x340], PT ;  /* 0x0000d00028007a0b */ /* 0x000fe20003f04000 */
[----:B------:R-:W5:Y:S01]  /*3010*/  IMMA.8816.S8.S8.SAT R114, R100.ROW, R83.COL, RZ ;  /* 0x0000005364727237 */ /* 0x000f6200000454ff */
[----:B------:R-:W-:-:S03]  /*3020*/  @!P3 FSEL R42, R42, c[0x0][0x340], P2 ;  /* 0x0000d0002a2aba08 */ /* 0x000fc60001000000 */
[C---:B------:R-:W5:Y:S04]  /*3030*/  IMMA.8816.S8.S8.SAT R118, R123.reuse.ROW, R83.COL, RZ ;  /* 0x000000537b767237 */ /* 0x040f6800000454ff */
[----:B------:R-:W5:Y:S01]  /*3040*/  IMMA.8816.S8.S8.SAT R50, R123.ROW, R76.COL, RZ ;  /* 0x0000004c7b327237 */ /* 0x000f6200000454ff */
[----:B------:R-:W-:-:S03]  /*3050*/  @!P1 FSETP.GTU.AND P2, PT, |R41|, +INF , PT ;  /* 0x7f8000002900980b */ /* 0x000fc60003f4c200 */
[C---:B------:R-:W5:Y:S04]  /*3060*/  IMMA.8816.S8.S8.SAT R44, R100.reuse.ROW, R76.COL, RZ ;  /* 0x0000004c642c7237 */ /* 0x040f6800000454ff */
[CC--:B------:R-:W5:Y:S04]  /*3070*/  IMMA.8816.S8.S8.SAT R32, R123.reuse.ROW, R78.reuse.COL, RZ ;  /* 0x0000004e7b207237 */ /* 0x0c0f6800000454ff */
[C---:B------:R-:W5:Y:S04]  /*3080*/  IMMA.8816.S8.S8.SAT R76, R100.reuse.ROW, R78.COL, RZ ;  /* 0x0000004e644c7237 */ /* 0x040f6800000454ff */
[-C--:B------:R-:W5:Y:S04]  /*3090*/  IMMA.8816.S8.S8.SAT R30, R100.ROW, R79.reuse.COL, RZ ;  /* 0x0000004f641e7237 */ /* 0x080f6800000454ff */
[----:B------:R-:W5:Y:S01]  /*30a0*/  IMMA.8816.S8.S8.SAT R78, R123.ROW, R79.COL, RZ ;  /* 0x0000004f7b4e7237 */ /* 0x000f6200000454ff */
[----:B------:R-:W-:-:S02]  /*30b0*/  @!P1 FSEL R41, R41, c[0x0][0x340], P2 ;  /* 0x0000d00029299a08 */ /* 0x000fc40001000000 */
[C---:B------:R-:W-:Y:S01]  /*30c0*/  @!P0 FSETP.GTU.AND P1, PT, |R40|.reuse, +INF , PT ;  /* 0x7f8000002800880b */ /* 0x040fe20003f2c200 */
[----:B------:R-:W5:Y:S04]  /*30d0*/  IMMA.8816.S8.S8.SAT R18, R123.ROW, R74.COL, RZ ;  /* 0x0000004a7b127237 */ /* 0x000f6800000454ff */
[----:B------:R-:W-:Y:S01]  /*30e0*/  IMMA.8816.S8.S8.SAT R110, R46.ROW, R66.COL, R110 ;  /* 0x000000422e6e7237 */ /* 0x000fe2000004546e */
[----:B------:R-:W-:-:S03]  /*30f0*/  @!P0 FSEL R40, R40, c[0x0][0x340], P1 ;  /* 0x0000d00028288a08 */ /* 0x000fc60000800000 */
[C---:B------:R-:W-:Y:S04]  /*3100*/  IMMA.8816.S8.S8.SAT R116, R49.reuse.ROW, R66.COL, R116 ;  /* 0x0000004231747237 */ /* 0x040fe80000045474 */
[CC--:B-----5:R-:W-:Y:S04]  /*3110*/  IMMA.8816.S8.S8.SAT R114, R49.reuse.ROW, R67.reuse.COL, R114 ;  /* 0x0000004331727237 */ /* 0x0e0fe80000045472 */
[C---:B------:R-:W-:Y:S01]  /*3120*/  IMMA.8816.S8.S8.SAT R118, R46.reuse.ROW, R67.COL, R118 ;  /* 0x000000432e767237 */ /* 0x040fe20000045476 */
[----:B------:R-:W-:Y:S03]  /*3130*/  F2I.NTZ R36, R16 ;  /* 0x0000001000247305 */ /* 0x000fe60000203100 */
[-C--:B------:R-:W-:Y:S04]  /*3140*/  IMMA.8816.S8.S8.SAT R10, R46.ROW, R60.reuse.COL, R50 ;  /* 0x0000003c2e0a7237 */ /* 0x080fe80000045432 */
[----:B------:R-:W-:Y:S04]  /*3150*/  IMMA.8816.S8.S8.SAT R66, R49.ROW, R60.COL, R44 ;  /* 0x0000003c31427237 */ /* 0x000fe8000004542c */
[C---:B------:R-:W5:Y:S04]  /*3160*/  IMMA.8816.S8.S8.SAT R84, R100.reuse.ROW, R74.COL, RZ ;  /* 0x0000004a64547237 */ /* 0x040f6800000454ff */
[-C--:B------:R-:W5:Y:S04]  /*3170*/  IMMA.8816.S8.S8.SAT R82, R100.ROW, R75.reuse.COL, RZ ;  /* 0x0000004b64527237 */ /* 0x080f6800000454ff */
[----:B------:R-:W5:Y:S04]  /*3180*/  IMMA.8816.S8.S8.SAT R86, R123.ROW, R75.COL, RZ ;  /* 0x0000004b7b567237 */ /* 0x000f6800000454ff */
[CC--:B------:R5:W-:Y:S02]  /*3190*/  IMMA.8816.S8.S8.SAT R60, R46.reuse.ROW, R62.reuse.COL, R32 ;  /* 0x0000003e2e3c7237 */ /* 0x0c0be40000045420 */
[----:B-----5:R0:W-:Y:S02]  /*31a0*/  F2I.NTZ R32, R88 ;  /* 0x0000005800207305 */ /* 0x0201e40000203100 */
[C---:B------:R-:W-:Y:S04]  /*31b0*/  IMMA.8816.S8.S8.SAT R76, R49.reuse.ROW, R62.COL, R76 ;  /* 0x0000003e314c7237 */ /* 0x040fe8000004544c */
[-C--:B------:R-:W-:Y:S02]  /*31c0*/  IMMA.8816.S8.S8.SAT R74, R49.ROW, R63.reuse.COL, R30 ;  /* 0x0000003f314a7237 */ /* 0x080fe4000004541e */
[----:B------:R1:W-:Y:S02]  /*31d0*/  F2I.NTZ R33, R17 ;  /* 0x0000001100217305 */ /* 0x0003e40000203100 */
[C---:B------:R-:W-:Y:S04]  /*31e0*/  IMMA.8816.S8.S8.SAT R78, R46.reuse.ROW, R63.COL, R78 ;  /* 0x0000003f2e4e7237 */ /* 0x040fe8000004544e */
[----:B------:R-:W-:Y:S04]  /*31f0*/  IMMA.8816.S8.S8.SAT R62, R46.ROW, R56.COL, R28 ;  /* 0x000000382e3e7237 */ /* 0x000fe8000004541c */
[C---:B------:R-:W-:Y:S04]  /*3200*/  IMMA.8816.S8.S8.SAT R90, R100.reuse.ROW, R68.COL, RZ ;  /* 0x00000044645a7237 */ /* 0x040fe800000454ff */
[CC--:B0-----:R-:W-:Y:S04]  /*3210*/  IMMA.8816.S8.S8.SAT R88, R100.reuse.ROW, R69.reuse.COL, RZ ;  /* 0x0000004564587237 */ /* 0x0c1fe800000454ff */
[C---:B------:R-:W-:Y:S04]  /*3220*/  IMMA.8816.S8.S8.SAT R102, R100.reuse.ROW, R70.COL, RZ ;  /* 0x0000004664667237 */ /* 0x040fe800000454ff */
[C---:B------:R-:W5:Y:S04]  /*3230*/  IMMA.8816.S8.S8.SAT R30, R123.reuse.ROW, R68.COL, RZ ;  /* 0x000000447b1e7237 */ /* 0x040f6800000454ff */
[C---:B------:R-:W5:Y:S04]  /*3240*/  IMMA.8816.S8.S8.SAT R98, R123.reuse.ROW, R69.COL, RZ ;  /* 0x000000457b627237 */ /* 0x040f6800000454ff */
[C---:B------:R-:W5:Y:S04]  /*3250*/  IMMA.8816.S8.S8.SAT R28, R123.reuse.ROW, R70.COL, RZ ;  /* 0x000000467b1c7237 */ /* 0x040f6800000454ff */
[-C--:B------:R-:W5:Y:S04]  /*3260*/  IMMA.8816.S8.S8.SAT R100, R100.ROW, R71.reuse.COL, RZ ;  /* 0x0000004764647237 */ /* 0x080f6800000454ff */
[----:B-1----:R-:W5:Y:S04]  /*3270*/  IMMA.8816.S8.S8.SAT R16, R123.ROW, R71.COL, RZ ;  /* 0x000000477b107237 */ /* 0x002f6800000454ff */
[C---:B------:R-:W5:Y:S04]  /*3280*/  IMMA.8816.S8.S8.SAT R80, R49.reuse.ROW, R56.COL, R80 ;  /* 0x0000003831507237 */ /* 0x040f680000045450 */
[-C--:B------:R-:W5:Y:S04]  /*3290*/  IMMA.8816.S8.S8.SAT R68, R49.ROW, R57.reuse.COL, R22 ;  /* 0x0000003931447237 */ /* 0x080f680000045416 */
[C---:B------:R5:W-:Y:S02]  /*32a0*/  IMMA.8816.S8.S8.SAT R70, R46.reuse.ROW, R57.COL, R20 ;  /* 0x000000392e467237 */ /* 0x040be40000045414 */
[----:B-----5:R-:W-:Y:S02]  /*32b0*/  F2I.NTZ R20, R41 ;  /* 0x0000002900147305 */ /* 0x020fe40000203100 */
[----:B------:R5:W-:Y:S06]  /*32c0*/  IMMA.8816.S8.S8.SAT R56, R46.ROW, R58.COL, R18 ;  /* 0x0000003a2e387237 */ /* 0x000bec0000045412 */
[----:B-----5:R-:W0:Y:S01]  /*32d0*/  F2I.NTZ R18, R40 ;  /* 0x0000002800127305 */ /* 0x020e220000203100 */
[----:B------:R-:W-:-:S07]  /*32e0*/  IADD3 R120, R120, 0x30, RZ ;  /* 0x0000003078787810 */ /* 0x000fce0007ffe0ff */
[----:B------:R-:W-:Y:S08]  /*32f0*/  F2I.NTZ R38, R14 ;  /* 0x0000000e00267305 */ /* 0x000ff00000203100 */
[----:B------:R1:W3:Y:S01]  /*3300*/  F2I.NTZ R39, R42 ;  /* 0x0000002a00277305 */ /* 0x0002e20000203100 */
[----:B------:R-:W-:Y:S01]  /*3310*/  ISETP.GE.AND P0, PT, R120, c[0x0][0x178], PT ;  /* 0x00005e0078007a0c */ /* 0x000fe20003f06270 */
[----:B------:R-:W-:Y:S01]  /*3320*/  CS2R R22, SRZ ;  /* 0x0000000000167805 */ /* 0x000fe2000001ff00 */
[----:B0-----:R-:W-:-:S02]  /*3330*/  I2IP.S8.S32.SAT R18, R18, R20, RZ ;  /* 0x0000001412127239 */ /* 0x001fc400000010ff */
[----:B------:R-:W-:Y:S01]  /*3340*/  I2IP.S8.S32.SAT R32, R33, R32, RZ ;  /* 0x0000002021207239 */ /* 0x000fe200000010ff */
[----:B------:R-:W-:Y:S01]  /*3350*/  CS2R R20, SRZ ;  /* 0x0000000000147805 */ /* 0x000fe2000001ff00 */
[----:B------:R-:W-:Y:S01]  /*3360*/  I2IP.S8.S32.SAT R36, R37, R36, RZ ;  /* 0x0000002425247239 */ /* 0x000fe200000010ff */
[C---:B------:R-:W5:Y:S01]  /*3370*/  IMMA.8816.S8.S8.SAT R84, R49.reuse.ROW, R58.COL, R84 ;  /* 0x0000003a31547237 */ /* 0x040f620000045454 */
[----:B-1----:R-:W-:Y:S01]  /*3380*/  LDSM.16.M88.4 R40, [R0+UR13+0x1880] ;  /* 0x0018800d0028783b */ /* 0x002fe20008000200 */
[----:B---3--:R-:W-:Y:S02]  /*3390*/  I2IP.S8.S32.SAT R38, R39, R38, RZ ;  /* 0x0000002627267239 */ /* 0x008fe400000010ff */
[----:B------:R-:W5:Y:S01]  /*33a0*/  IMMA.8816.S8.S8.SAT R82, R49.ROW, R59.COL, R82 ;  /* 0x0000003b31527237 */ /* 0x000f620000045452 */
[----:B------:R-:W-:-:S04]  /*33b0*/  PRMT R123, R32, 0x5410, R36 ;  /* 0x00005410207b7816 */ /* 0x000fc80000000024 */
[----:B------:R0:W3:Y:S01]  /*33c0*/  @!P0 LDG.E.LTC128B.128.SYS R20, [R34+0x40] ;  /* 0x0000400022148381 */ /* 0x0000e200001eed20 */
[C---:B------:R-:W-:Y:S01]  /*33d0*/  IMMA.8816.S8.S8.SAT R86, R46.reuse.ROW, R59.COL, R86 ;  /* 0x0000003b2e567237 */ /* 0x040fe20000045456 */
[----:B------:R-:W-:Y:S01]  /*33e0*/  PRMT R126, R38, 0x5410, R18 ;  /* 0x00005410267e7816 */ /* 0x000fe20000000012 */
[----:B------:R-:W-:Y:S01]  /*33f0*/  CS2R R50, SRZ ;  /* 0x0000000000327805 */ /* 0x000fe2000001ff00 */
[----:B------:R-:W-:Y:S01]  /*3400*/  LDSM.16.M88.4 R36, [R0+UR13+0x80] ;  /* 0x0000800d0024783b */ /* 0x000fe20008000200 */
[CC--:B------:R-:W-:Y:S04]  /*3410*/  IMMA.8816.S8.S8.SAT R58, R46.reuse.ROW, R52.reuse.COL, R30 ;  /* 0x000000342e3a7237 */ /* 0x0c0fe8000004541e */
[C---:B------:R-:W5:Y:S03]  /*3420*/  IMMA.8816.S8.S8.SAT R90, R49.reuse.ROW, R52.COL, R90 ;  /* 0x00000034315a7237 */ /* 0x040f66000004545a */
[----:B0-----:R-:W-:Y:S01]  /*3430*/  LDSM.16.M88.4 R32, [R0+UR13+0x880] ;  /* 0x0008800d0020783b */ /* 0x001fe20008000200 */
[-C--:B------:R-:W5:Y:S04]  /*3440*/  IMMA.8816.S8.S8.SAT R88, R49.ROW, R53.reuse.COL, R88 ;  /* 0x0000003531587237 */ /* 0x080f680000045458 */
[----:B------:R-:W-:Y:S01]  /*3450*/  IMMA.8816.S8.S8.SAT R98, R46.ROW, R53.COL, R98 ;  /* 0x000000352e627237 */ /* 0x000fe20000045462 */
[----:B------:R-:W-:-:S02]  /*3460*/  ULDC.64 UR4, c[0x0][0x2e8] ;  /* 0x0000ba0000047ab9 */ /* 0x000fc40000000a00 */
[----:B------:R-:W0:Y:S01]  /*3470*/  LDSM.16.M88.4 R12, [R47+UR13+0x80] ;  /* 0x0000800d2f0c783b */ /* 0x000e220008000200 */
[----:B------:R5:W-:Y:S07]  /*3480*/  IMMA.8816.S8.S8.SAT R52, R46.ROW, R54.COL, R28 ;  /* 0x000000362e347237 */ /* 0x000bee000004541c */
[----:B-----5:R1:W-:Y:S02]  /*3490*/  LDSM.16.M88.4 R28, [R0+UR13+0x1080] ;  /* 0x0010800d001c783b */ /* 0x0203e40008000200 */
[----:B-1----:R-:W-:-:S04]  /*34a0*/  LOP3.LUT R0, R48, 0x2, RZ, 0xc0, !PT ;  /* 0x0000000230007812 */ /* 0x002fc800078ec0ff */
[----:B------:R-:W-:Y:S01]  /*34b0*/  SHF.R.U32.HI R0, RZ, 0x1, R0 ;  /* 0x00000001ff007819 */ /* 0x000fe20000011600 */
[C---:B------:R-:W5:Y:S03]  /*34c0*/  IMMA.8816.S8.S8.SAT R102, R49.reuse.ROW, R54.COL, R102 ;  /* 0x0000003631667237 */ /* 0x040f660000045466 */
[----:B------:R-:W-:Y:S01]  /*34d0*/  ISETP.NE.U32.AND P0, PT, R0, RZ, PT ;  /* 0x000000ff0000720c */ /* 0x000fe20003f05070 */
[----:B------:R5:W5:Y:S02]  /*34e0*/  IMMA.8816.S8.S8.SAT R100, R49.ROW, R55.COL, R100 ;  /* 0x0000003731647237 */ /* 0x000b640000045464 */
[----:B-----5:R-:W-:-:S09]  /*34f0*/  CS2R R48, SRZ ;  /* 0x0000000000307805 */ /* 0x020fd2000001ff00 */
[----:B------:R-:W3:Y:S01]  /*3500*/  @P0 LDG.E.LTC128B.128.SYS R48, [R124.64+UR4] ;  /* 0x000000047c300981 */ /* 0x000ee2000c1eed20 */
[----:B------:R5:W-:Y:S03]  /*3510*/  IMMA.8816.S8.S8.SAT R54, R46.ROW, R55.COL, R16 ;  /* 0x000000372e367237 */ /* 0x000be60000045410 */
[----:B-----5:R-:W1:Y:S01]  /*3520*/  LDSM.16.M88.4 R16, [R47+UR13+0x880] ;  /* 0x0008800d2f10783b */ /* 0x020e620008000200 */
[CC--:B0-----:R-:W-:Y:S04]  /*3530*/  IMMA.8816.S8.S8.SAT R104, R123.reuse.ROW, R12.reuse.COL, R104 ;  /* 0x0000000c7b687237 */ /* 0x0c1fe80000045468 */
[C---:B------:R-:W5:Y:S04]  /*3540*/  IMMA.8816.S8.S8.SAT R108, R126.reuse.ROW, R12.COL, R108 ;  /* 0x0000000c7e6c7237 */ /* 0x040f68000004546c */
[CC--:B------:R-:W5:Y:S04]  /*3550*/  IMMA.8816.S8.S8.SAT R106, R126.reuse.ROW, R13.reuse.COL, R106 ;  /* 0x0000000d7e6a7237 */ /* 0x0c0f68000004546a */
[C---:B------:R-:W-:Y:S04]  /*3560*/  IMMA.8816.S8.S8.SAT R112, R123.reuse.ROW, R13.COL, R112 ;  /* 0x0000000d7b707237 */ /* 0x040fe80000045470 */
[CC--:B------:R-:W-:Y:S04]  /*3570*/  IMMA.8816.S8.S8.SAT R110, R123.reuse.ROW, R14.reuse.COL, R110 ;  /* 0x0000000e7b6e7237 */ /* 0x0c0fe8000004546e */
[C---:B------:R-:W5:Y:S04]  /*3580*/  IMMA.8816.S8.S8.SAT R116, R126.reuse.ROW, R14.COL, R116 ;  /* 0x0000000e7e747237 */ /* 0x040f680000045474 */
[-C--:B------:R-:W5:Y:S04]  /*3590*/  IMMA.8816.S8.S8.SAT R114, R126.ROW, R15.reuse.COL, R114 ;  /* 0x0000000f7e727237 */ /* 0x080f680000045472 */
[----:B------:R5:W-:Y:S02]  /*35a0*/  IMMA.8816.S8.S8.SAT R118, R123.ROW, R15.COL, R118 ;  /* 0x0000000f7b767237 */ /* 0x000be40000045476 */
[----:B-----5:R-:W0:Y:S01]  /*35b0*/  LDSM.16.M88.4 R12, [R47+UR13+0x1080] ;  /* 0x0010800d2f0c783b */ /* 0x020e220008000200 */
[----:B------:R-:W-:-:S07]  /*35c0*/  ISETP.NE.U32.AND P0, PT, RZ, c[0x0][0x368], PT ;  /* 0x0000da00ff007a0c */ /* 0x000fce0003f05070 */
[----:B------:R-:W0:Y:S01]  /*35d0*/  LDSM.16.M88.4 R44, [R47+UR13+0x1880] ;  /* 0x0018800d2f2c783b */ /* 0x000e220008000200 */
[----:B------:R-:W-:-:S07]  /*35e0*/  ISETP.NE.AND.EX P0, PT, RZ, c[0x0][0x36c], PT, P0 ;  /* 0x0000db00ff007a0c */ /* 0x000fce0003f05300 */
[----:B--2---:R2:W-:Y:S05]  /*35f0*/  STS.128 [R122+0x1000], R24 ;  /* 0x001000187a007388 */ /* 0x0045ea0000000c00 */
[----:B--2---:R-:W-:Y:S02]  /*3600*/  @P0 IMAD.MOV.U32 R24, RZ, RZ, c[0x0][0x368] ;  /* 0x0000da00ff180624 */ /* 0x004fe400078e00ff */
[----:B------:R-:W-:Y:S01]  /*3610*/  @P0 IMAD.MOV.U32 R25, RZ, RZ, c[0x0][0x36c] ;  /* 0x0000db00ff190624 */ /* 0x000fe200078e00ff */
[----:B------:R-:W2:Y:S08]  /*3620*/  I2F R8, R8 ;  /* 0x0000000800087306 */ /* 0x000eb00000201400 */
[----:B------:R-:W0:Y:S08]  /*3630*/  I2F R26, R9 ;  /* 0x00000009001a7306 */ /* 0x000e300000201400 */
[----:B------:R-:W-:Y:S01]  /*3640*/  I2F R9, R6 ;  /* 0x0000000600097306 */ /* 0x000fe20000201400 */
[----:B---3--:R3:W-:Y:S04]  /*3650*/  STS.128 [R93.X16+0x1000], R48 ;  /* 0x001000305d007388 */ /* 0x0087e8000000cc00 */
[----:B------:R-:W-:Y:S05]  /*3660*/  BAR.SYNC.DEFER_BLOCKING 0x0 ;  /* 0x0000000000007b1d */ /* 0x000fea0000010000 */
[----:B------:R2:W4:Y:S02]  /*3670*/  @P0 LDG.E.SYS R0, [R24] ;  /* 0x0000000018000381 */ /* 0x00052400001ee900 */
[----:B--2---:R-:W-:Y:S01]  /*3680*/  FFMA R24, R8, R96, R20 ;  /* 0x0000006008187223 */ /* 0x004fe20000000014 */
[----:B------:R-:W2:Y:S04]  /*3690*/  I2F R25, R2 ;  /* 0x0000000200197306 */ /* 0x000ea80000201400 */
[----:B------:R-:W-:-:S04]  /*36a0*/  FSETP.GT.AND P2, PT, R24, c[0x0][0x340], PT ;  /* 0x0000d00018007a0b */ /* 0x000fc80003f44000 */
[----:B------:R0:W1:Y:S02]  /*36b0*/  I2F R2, R3 ;  /* 0x0000000300027306 */ /* 0x0000640000201400 */
[----:B0-----:R-:W-:-:S06]  /*36c0*/  FFMA R3, R26, R96, R21 ;  /* 0x000000601a037223 */ /* 0x001fcc0000000015 */
[C---:B------:R-:W-:Y:S02]  /*36d0*/  @!P2 FSETP.GTU.AND P1, PT, |R24|.reuse, +INF , PT ;  /* 0x7f8000001800a80b */ /* 0x040fe40003f2c200 */
[----:B------:R-:W-:Y:S01]  /*36e0*/  FSETP.GT.AND P3, PT, R3, c[0x0][0x340], PT ;  /* 0x0000d00003007a0b */ /* 0x000fe20003f64000 */
[----:B------:R-:W0:Y:S01]  /*36f0*/  I2F R8, R7 ;  /* 0x0000000700087306 */ /* 0x000e220000201400 */
[----:B------:R-:W-:-:S07]  /*3700*/  @!P2 FSEL R24, R24, c[0x0][0x340], P1 ;  /* 0x0000d0001818aa08 */ /* 0x000fce0000800000 */
[----:B------:R2:W0:Y:S03]  /*3710*/  I2F R7, R4 ;  /* 0x0000000400077306 */ /* 0x0004260000201400 */
[----:B------:R-:W-:Y:S01]  /*3720*/  @!P3 FSETP.GTU.AND P1, PT, |R3|, +INF , PT ;  /* 0x7f8000000300b80b */ /* 0x000fe20003f2c200 */
[----:B--2---:R-:W-:-:S05]  /*3730*/  FFMA R4, R25, R96, R22 ;  /* 0x0000006019047223 */ /* 0x004fca0000000016 */
[----:B------:R-:W-:Y:S01]  /*3740*/  FSETP.GT.AND P4, PT, R4, c[0x0][0x340], PT ;  /* 0x0000d00004007a0b */ /* 0x000fe20003f84000 */
[----:B------:R1:W2:Y:S01]  /*3750*/  I2F R6, R5 ;  /* 0x0000000500067306 */ /* 0x0002a20000201400 */
[----:B------:R-:W-:Y:S01]  /*3760*/  @!P3 FSEL R3, R3, c[0x0][0x340], P1 ;  /* 0x0000d0000303ba08 */ /* 0x000fe20000800000 */
[----:B-1----:R-:W-:-:S09]  /*3770*/  FFMA R5, R2, R96, R23 ;  /* 0x0000006002057223 */ /* 0x002fd20000000017 */
[C---:B------:R-:W-:Y:S02]  /*3780*/  @!P4 FSETP.GTU.AND P1, PT, |R4|.reuse, +INF , PT ;  /* 0x7f8000000400c80b */ /* 0x040fe40003f2c200 */
[----:B------:R-:W-:Y:S01]  /*3790*/  FSETP.GT.AND P2, PT, R5, c[0x0][0x340], PT ;  /* 0x0000d00005007a0b */ /* 0x000fe20003f44000 */
[-C--:B------:R-:W-:Y:S01]  /*37a0*/  FFMA R20, R9, R96.reuse, R20 ;  /* 0x0000006009147223 */ /* 0x080fe20000000014 */
[----:B------:R-:W-:Y:S01]  /*37b0*/  @!P4 FSEL R4, R4, c[0x0][0x340], P1 ;  /* 0x0000d0000404ca08 */ /* 0x000fe20000800000 */
[----:B0-----:R-:W-:-:S03]  /*37c0*/  FFMA R21, R8, R96, R21 ;  /* 0x0000006008157223 */ /* 0x001fc60000000015 */
[----:B------:R-:W-:-:S06]  /*37d0*/  FSETP.GT.AND P3, PT, R20, c[0x0][0x340], PT ;  /* 0x0000d00014007a0b */ /* 0x000fcc0003f64000 */
[----:B------:R-:W-:Y:S02]  /*37e0*/  @!P2 FSETP.GTU.AND P1, PT, |R5|, +INF , PT ;  /* 0x7f8000000500a80b */ /* 0x000fe40003f2c200 */
[----:B------:R-:W-:Y:S02]  /*37f0*/  FSETP.GT.AND P4, PT, R21, c[0x0][0x340], PT ;  /* 0x0000d00015007a0b */ /* 0x000fe40003f84000 */
[----:B------:R-:W-:Y:S01]  /*3800*/  @!P2 FSEL R5, R5, c[0x0][0x340], P1 ;  /* 0x0000d0000505aa08 */ /* 0x000fe20000800000 */
[----:B------:R-:W-:-:S07]  /*3810*/  FFMA R8, R7, R96, R22 ;  /* 0x0000006007087223 */ /* 0x000fce0000000016 */
[----:B------:R-:W-:Y:S01]  /*3820*/  @!P3 FSETP.GTU.AND P1, PT, |R20|, +INF , PT ;  /* 0x7f8000001400b80b */ /* 0x000fe20003f2c200 */
[----:B--2---:R-:W-:Y:S01]  /*3830*/  FFMA R23, R6, R96, R23 ;  /* 0x0000006006177223 */ /* 0x004fe20000000017 */
[----:B------:R-:W-:Y:S02]  /*3840*/  FSETP.GT.AND P2, PT, R8, c[0x0][0x340], PT ;  /* 0x0000d00008007a0b */ /* 0x000fe40003f44000 */
[----:B------:R-:W-:Y:S02]  /*3850*/  @!P3 FSEL R20, R20, c[0x0][0x340], P1 ;  /* 0x0000d0001414ba08 */ /* 0x000fe40000800000 */
[----:B------:R-:W-:Y:S01]  /*3860*/  @!P4 FSETP.GTU.AND P3, PT, |R21|, +INF , PT ;  /* 0x7f8000001500c80b */ /* 0x000fe20003f6c200 */
[----:B------:R-:W-:Y:S05]  /*3870*/  F2I.NTZ R4, R4 ;  /* 0x0000000400047305 */ /* 0x000fea0000203100 */
[----:B------:R-:W-:-:S03]  /*3880*/  FSETP.GT.AND P1, PT, R23, c[0x0][0x340], PT ;  /* 0x0000d00017007a0b */ /* 0x000fc60003f24000 */
[----:B------:R-:W0:Y:S01]  /*3890*/  F2I.NTZ R5, R5 ;  /* 0x0000000500057305 */ /* 0x000e220000203100 */
[----:B------:R-:W-:-:S07]  /*38a0*/  @!P4 FSEL R21, R21, c[0x0][0x340], P3 ;  /* 0x0000d0001515ca08 */ /* 0x000fce0001800000 */
[----:B------:R-:W-:Y:S01]  /*38b0*/  F2I.NTZ R2, R24 ;  /* 0x0000001800027305 */ /* 0x000fe20000203100 */
[----:B------:R-:W-:-:S07]  /*38c0*/  @!P2 FSETP.GTU.AND P3, PT, |R8|, +INF , PT ;  /* 0x7f8000000800a80b */ /* 0x000fce0003f6c200 */
[----:B------:R-:W1:Y:S01]  /*38d0*/  F2I.NTZ R3, R3 ;  /* 0x0000000300037305 */ /* 0x000e620000203100 */
[----:B------:R-:W-:Y:S02]  /*38e0*/  @!P2 FSEL R8, R8, c[0x0][0x340], P3 ;  /* 0x0000d0000808aa08 */ /* 0x000fe40001800000 */
[----:B------:R-:W-:Y:S02]  /*38f0*/  @!P1 FSETP.GTU.AND P2, PT, |R23|, +INF , PT ;  /* 0x7f8000001700980b */ /* 0x000fe40003f4c200 */
[----:B0-----:R-:W-:Y:S02]  /*3900*/  I2IP.S8.S32.SAT R4, R5, R4, RZ ;  /* 0x0000000405047239 */ /* 0x001fe400000010ff */
[----:B------:R-:W-:Y:S01]  /*3910*/  @!P1 FSEL R23, R23, c[0x0][0x340], P2 ;  /* 0x0000d00017179a08 */ /* 0x000fe20001000000 */
[----:B------:R-:W-:Y:S01]  /*3920*/  F2I.NTZ R6, R20 ;  /* 0x0000001400067305 */ /* 0x000fe20000203100 */
[----:B------:R-:W0:Y:S01]  /*3930*/  S2R R5, SR_CTAID.Y ;  /* 0x0000000000057919 */ /* 0x000e220000002600 */
[----:B-1----:R-:W-:-:S06]  /*3940*/  I2IP.S8.S32.SAT R2, R3, R2, RZ ;  /* 0x0000000203027239 */ /* 0x002fcc00000010ff */
[----:B------:R-:W1:Y:S01]  /*3950*/  F2I.NTZ R7, R21 ;  /* 0x0000001500077305 */ /* 0x000e620000203100 */
[----:B------:R-:W-:Y:S02]  /*3960*/  PRMT R2, R2, 0x5410, R4 ;  /* 0x0000541002027816 */ /* 0x000fe40000000004 */
[----:B------:R-:W2:Y:S05]  /*3970*/  S2R R4, SR_CTAID.X ;  /* 0x0000000000047919 */ /* 0x000eaa0000002500 */
[----:B------:R-:W-:Y:S08]  /*3980*/  F2I.NTZ R8, R8 ;  /* 0x0000000800087305 */ /* 0x000ff00000203100 */
[----:B------:R-:W0:Y:S01]  /*3990*/  F2I.NTZ R23, R23 ;  /* 0x0000001700177305 */ /* 0x000e220000203100 */
[----:B-1----:R-:W-:Y:S01]  /*39a0*/  I2IP.S8.S32.SAT R3, R7, R6, RZ ;  /* 0x0000000607037239 */ /* 0x002fe200000010ff */
[----:B------:R-:W-:Y:S01]  /*39b0*/  IMAD.MOV.U32 R6, RZ, RZ, -0x1 ;  /* 0xffffffffff067424 */ /* 0x000fe200078e00ff */
[C---:B------:R-:W5:Y:S04]  /*39c0*/  IMMA.8816.S8.S8.SAT R66, R126.reuse.ROW, R16.COL, R66 ;  /* 0x000000107e427237 */ /* 0x040f680000045442 */
[----:B------:R-:W5:Y:S01]  /*39d0*/  IMMA.8816.S8.S8.SAT R64, R126.ROW, R17.COL, R64 ;  /* 0x000000117e407237 */ /* 0x000f620000045440 */
[----:B------:R-:W-:-:S03]  /*39e0*/  SHF.L.U32 R6, R6, c[0x0][0x214], RZ ;  /* 0x0000850006067a19 */ /* 0x000fc600000006ff */
[----:B------:R-:W5:Y:S01]  /*39f0*/  IMMA.8816.S8.S8.SAT R76, R126.ROW, R18.COL, R76 ;  /* 0x000000127e4c7237 */ /* 0x000f62000004544c */
[----:B0-----:R-:W-:-:S03]  /*3a00*/  I2IP.S8.S32.SAT R8, R23, R8, RZ ;  /* 0x0000000817087239 */ /* 0x001fc600000010ff */
[C---:B------:R-:W5:Y:S04]  /*3a10*/  IMMA.8816.S8.S8.SAT R74, R126.reuse.ROW, R19.COL, R74 ;  /* 0x000000137e4a7237 */ /* 0x040f68000004544a */
[----:B------:R-:W5:Y:S01]  /*3a20*/  IMMA.8816.S8.S8.SAT R80, R126.ROW, R12.COL, R80 ;  /* 0x0000000c7e507237 */ /* 0x000f620000045450 */
[----:B------:R-:W-:-:S03]  /*3a30*/  PRMT R3, R3, 0x5410, R8 ;  /* 0x0000541003037816 */ /* 0x000fc60000000008 */
[C---:B------:R-:W5:Y:S04]  /*3a40*/  IMMA.8816.S8.S8.SAT R68, R126.reuse.ROW, R13.COL, R68 ;  /* 0x0000000d7e447237 */ /* 0x040f680000045444 */
[C---:B------:R-:W5:Y:S04]  /*3a50*/  IMMA.8816.S8.S8.SAT R84, R126.reuse.ROW, R14.COL, R84 ;  /* 0x0000000e7e547237 */ /* 0x040f680000045454 */
[C---:B------:R-:W5:Y:S04]  /*3a60*/  IMMA.8816.S8.S8.SAT R82, R126.reuse.ROW, R15.COL, R82 ;  /* 0x0000000f7e527237 */ /* 0x040f680000045452 */
[C---:B------:R-:W5:Y:S04]  /*3a70*/  IMMA.8816.S8.S8.SAT R90, R126.reuse.ROW, R44.COL, R90 ;  /* 0x0000002c7e5a7237 */ /* 0x040f68000004545a */
[C---:B------:R-:W5:Y:S04]  /*3a80*/  IMMA.8816.S8.S8.SAT R88, R126.reuse.ROW, R45.COL, R88 ;  /* 0x0000002d7e587237 */ /* 0x040f680000045458 */
[C---:B------:R-:W5:Y:S04]  /*3a90*/  IMMA.8816.S8.S8.SAT R102, R126.reuse.ROW, R46.COL, R102 ;  /* 0x0000002e7e667237 */ /* 0x040f680000045466 */
[----:B------:R-:W5:Y:S01]  /*3aa0*/  IMMA.8816.S8.S8.SAT R100, R126.ROW, R47.COL, R100 ;  /* 0x0000002f7e647237 */ /* 0x000f620000045464 */
[----:B------:R-:W-:-:S02]  /*3ab0*/  SHF.L.U32 R7, R5, c[0x0][0x214], RZ ;  /* 0x0000850005077a19 */ /* 0x000fc400000006ff */
[----:B--2---:R-:W-:Y:S01]  /*3ac0*/  LOP3.LUT R5, R4, R6, RZ, 0x30, !PT ;  /* 0x0000000604057212 */ /* 0x004fe200078e30ff */
[----:B------:R-:W-:Y:S01]  /*3ad0*/  IMAD.MOV.U32 R6, RZ, RZ, c[0x0][0x380] ;  /* 0x0000e000ff067624 */ /* 0x000fe200078e00ff */
[C---:B------:R-:W-:Y:S04]  /*3ae0*/  IMMA.8816.S8.S8.SAT R108, R3.reuse.ROW, R36.COL, R108 ;  /* 0x00000024036c7237 */ /* 0x040fe8000004546c */
[----:B------:R-:W-:Y:S01]  /*3af0*/  IMMA.8816.S8.S8.SAT R106, R3.ROW, R37.COL, R106 ;  /* 0x00000025036a7237 */ /* 0x000fe2000004546a */
[----:B------:R-:W-:-:S03]  /*3b00*/  ISETP.NE.AND P2, PT, R6, 0x1, PT ;  /* 0x000000010600780c */ /* 0x000fc60003f45270 */
[C---:B------:R-:W-:Y:S04]  /*3b10*/  IMMA.8816.S8.S8.SAT R116, R3.reuse.ROW, R38.COL, R116 ;  /* 0x0000002603747237 */ /* 0x040fe80000045474 */
[C---:B------:R-:W-:Y:S04]  /*3b20*/  IMMA.8816.S8.S8.SAT R114, R3.reuse.ROW, R39.COL, R114 ;  /* 0x0000002703727237 */ /* 0x040fe80000045472 */
[C---:B-----5:R-:W-:Y:S04]  /*3b30*/  IMMA.8816.S8.S8.SAT R66, R3.reuse.ROW, R32.COL, R66 ;  /* 0x0000002003427237 */ /* 0x060fe80000045442 */
[C---:B------:R-:W-:Y:S04]  /*3b40*/  IMMA.8816.S8.S8.SAT R64, R3.reuse.ROW, R33.COL, R64 ;  /* 0x0000002103407237 */ /* 0x040fe80000045440 */
        /* <DEDUP_REMOVED lines=9> */
[----:B------:R5:W-:Y:S02]  /*3be0*/  IMMA.8816.S8.S8.SAT R100, R3.ROW, R43.COL, R100 ;  /* 0x0000002b03647237 */ /* 0x000be40000045464 */
[----:B-----5:R-:W-:-:S02]  /*3bf0*/  IMAD.MOV.U32 R3, RZ, RZ, c[0x0][0x1f8] ;  /* 0x00007e00ff037624 */ /* 0x020fc400078e00ff */
[C---:B------:R-:W5:Y:S03]  /*3c00*/  IMMA.8816.S8.S8.SAT R10, R123.reuse.ROW, R16.COL, R10 ;  /* 0x000000107b0a7237 */ /* 0x040f66000004540a */
[----:B------:R-:W-:Y:S01]  /*3c10*/  ISETP.LT.OR P1, PT, R3, 0x2, P2 ;  /* 0x000000020300780c */ /* 0x000fe20001721670 */
[C---:B------:R-:W5:Y:S04]  /*3c20*/  IMMA.8816.S8.S8.SAT R72, R123.reuse.ROW, R17.COL, R72 ;  /* 0x000000117b487237 */ /* 0x040f680000045448 */
[C---:B------:R-:W5:Y:S04]  /*3c30*/  IMMA.8816.S8.S8.SAT R60, R123.reuse.ROW, R18.COL, R60 ;  /* 0x000000127b3c7237 */ /* 0x040f68000004543c */
[C---:B------:R-:W5:Y:S04]  /*3c40*/  IMMA.8816.S8.S8.SAT R78, R123.reuse.ROW, R19.COL, R78 ;  /* 0x000000137b4e7237 */ /* 0x040f68000004544e */
[C---:B------:R-:W5:Y:S04]  /*3c50*/  IMMA.8816.S8.S8.SAT R62, R123.reuse.ROW, R12.COL, R62 ;  /* 0x0000000c7b3e7237 */ /* 0x040f68000004543e */
[C---:B------:R-:W5:Y:S04]  /*3c60*/  IMMA.8816.S8.S8.SAT R70, R123.reuse.ROW, R13.COL, R70 ;  /* 0x0000000d7b467237 */ /* 0x040f680000045446 */
[C---:B------:R5:W5:Y:S04]  /*3c70*/  IMMA.8816.S8.S8.SAT R56, R123.reuse.ROW, R14.COL, R56 ;  /* 0x0000000e7b387237 */ /* 0x040b680000045438 */
[C---:B------:R5:W5:Y:S04]  /*3c80*/  IMMA.8816.S8.S8.SAT R86, R123.reuse.ROW, R15.COL, R86 ;  /* 0x0000000f7b567237 */ /* 0x040b680000045456 */
[C---:B------:R-:W5:Y:S04]  /*3c90*/  IMMA.8816.S8.S8.SAT R58, R123.reuse.ROW, R44.COL, R58 ;  /* 0x0000002c7b3a7237 */ /* 0x040f68000004543a */
[C---:B------:R-:W5:Y:S04]  /*3ca0*/  IMMA.8816.S8.S8.SAT R98, R123.reuse.ROW, R45.COL, R98 ;  /* 0x0000002d7b627237 */ /* 0x040f680000045462 */
[C---:B------:R-:W5:Y:S04]  /*3cb0*/  IMMA.8816.S8.S8.SAT R52, R123.reuse.ROW, R46.COL, R52 ;  /* 0x0000002e7b347237 */ /* 0x040f680000045434 */
[----:B------:R-:W5:Y:S01]  /*3cc0*/  IMMA.8816.S8.S8.SAT R54, R123.ROW, R47.COL, R54 ;  /* 0x0000002f7b367237 */ /* 0x000f620000045436 */
[----:B------:R-:W-:Y:S01]  /*3cd0*/  SHF.R.S32.HI R4, RZ, c[0x0][0x214], R4 ;  /* 0x00008500ff047a19 */ /* 0x000fe20000011404 */
[----:B------:R-:W-:-:S02]  /*3ce0*/  IMAD.IADD R5, R7, 0x1, R5 ;  /* 0x0000000107057824 */ /* 0x000fc400078e0205 */
[C---:B------:R-:W5:Y:S02]  /*3cf0*/  IMMA.8816.S8.S8.SAT R104, R2.reuse.ROW, R36.COL, R104 ;  /* 0x0000002402687237 */ /* 0x040f640000045468 */
[----:B-----5:R-:W-:Y:S02]  /*3d00*/  IMAD R14, R5, c[0x0][0x1f0], R4 ;  /* 0x00007c00050e7a24 */ /* 0x020fe400078e0204 */
[----:B------:R-:W5:Y:S01]  /*3d10*/  IMMA.8816.S8.S8.SAT R112, R2.ROW, R37.COL, R112 ;  /* 0x0000002502707237 */ /* 0x000f620000045470 */
[----:B------:R-:W-:-:S03]  /*3d20*/  IMAD.MOV.U32 R6, RZ, RZ, c[0x0][0x360] ;  /* 0x0000d800ff067624 */ /* 0x000fc600078e00ff */
[----:B------:R-:W5:Y:S01]  /*3d30*/  IMMA.8816.S8.S8.SAT R110, R2.ROW, R38.COL, R110 ;  /* 0x00000026026e7237 */ /* 0x000f62000004546e */
[----:B------:R-:W-:-:S03]  /*3d40*/  IMAD.WIDE R14, R14, R121, c[0x0][0x378] ;  /* 0x0000de000e0e7625 */ /* 0x000fc600078e0279 */
[----:B------:R-:W5:Y:S01]  /*3d50*/  IMMA.8816.S8.S8.SAT R118, R2.ROW, R39.COL, R118 ;  /* 0x0000002702767237 */ /* 0x000f620000045476 */
[----:B------:R-:W-:-:S03]  /*3d60*/  @!P0 IMAD.MOV.U32 R0, RZ, RZ, c[0x0][0x358] ;  /* 0x0000d600ff008624 */ /* 0x000fc600078e00ff */
[C---:B------:R-:W5:Y:S04]  /*3d70*/  IMMA.8816.S8.S8.SAT R10, R2.reuse.ROW, R32.COL, R10 ;  /* 0x00000020020a7237 */ /* 0x040f68000004540a */
        /* <DEDUP_REMOVED lines=10> */
[----:B------:R5:W5:Y:S02]  /*3e20*/  IMMA.8816.S8.S8.SAT R54, R2.ROW, R43.COL, R54 ;  /* 0x0000002b02367237 */ /* 0x000b640000045436 */
[----:B-----5:R-:W-:Y:S01]  /*3e30*/  IMAD.MOV.U32 R2, RZ, RZ, -0x1 ;  /* 0xffffffffff027424 */ /* 0x020fe200078e00ff */
[----:B------:R-:W-:Y:S05]  /*3e40*/  @P1 BRA `(.L_x_579) ;  /* 0x000000c000001947 */ /* 0x000fea0003800000 */
[----:B---3--:R-:W-:Y:S01]  /*3e50*/  ISETP.GT.AND P0, PT, R95, RZ, PT ;  /* 0x000000ff5f00720c */ /* 0x008fe20003f04270 */
[----:B------:R-:W-:Y:S01]  /*3e60*/  BMOV.32.CLEAR RZ, B0 ;  /* 0x0000000000ff7355 */ /* 0x000fe20000100000 */
[----:B------:R-:W-:Y:S01]  /*3e70*/  BSSY B0, `(.L_x_580) ;  /* 0x0000006000007945 */ /* 0x000fe20003800000 */
[----:B------:R-:W-:Y:S01]  /*3e80*/  IMAD.MOV.U32 R6, RZ, RZ, c[0x0][0x360] ;  /* 0x0000d800ff067624 */ /* 0x000fe200078e00ff */
[----:B------:R-:W-:-:S08]  /*3e90*/  MOV R2, 0xffffffff ;  /* 0xffffffff00027802 */ /* 0x000fd00000000f00 */
[----:B------:R-:W-:Y:S05]  /*3ea0*/  @P0 BRA `(.L_x_581) ;  /* 0x0000002000000947 */ /* 0x000fea0003800000 */
[----:B------:R-:W2:Y:S02]  /*3eb0*/  LDG.E.STRONG.GPU R2, [R14] ;  /* 0x000000000e027381 */ /* 0x000ea400001f4900 */
[----:B--2---:R-:W-:-:S05]  /*3ec0*/  CCTL.IVALL ;  /* 0x00000000ff00798f */ /* 0x004fca0002000000 */
.L_x_581:
[----:B------:R-:W-:Y:S05]  /*3ed0*/  BSYNC B0 ;  /* 0x0000000000007941 */ /* 0x000fea0003800000 */
.L_x_580:
[----:B------:R-:W-:-:S04]  /*3ee0*/  IADD3 R3, R3, -0x1, RZ ;  /* 0xffffffff03037810 */ /* 0x000fc80007ffe0ff */
[----:B------:R-:W-:-:S04]  /*3ef0*/  ISETP.NE.AND P0, PT, R3, R94, PT ;  /* 0x0000005e0300720c */ /* 0x000fc80003f05270 */
[----:B------:R-:W-:Y:S02]  /*3f00*/  FSEL R6, R6, -QNAN , !P0 ;  /* 0xffffffff06067808 */ /* 0x000fe40004000000 */
.L_x_579:
[----:B---3--:R-:W-:Y:S01]  /*3f10*/  SHF.R.S32.HI R7, RZ, 0x1f, R95 ;  /* 0x0000001fff077819 */ /* 0x008fe2000001145f */
[----:B------:R-:W-:-:S03]  /*3f20*/  IMAD.MOV.U32 R9, RZ, RZ, c[0x0][0x1bc] ;  /* 0x00006f00ff097624 */ /* 0x000fc600078e00ff */
[CC--:B------:R-:W-:Y:S02]  /*3f30*/  LEA.HI R3, R7.reuse, R95.reuse, RZ, 0x5 ;  /* 0x0000005f07037211 */ /* 0x0c0fe400078f28ff */
[----:B------:R-:W-:Y:S02]  /*3f40*/  LEA.HI R7, R7, R95, RZ, 0x7 ;  /* 0x0000005f07077211 */ /* 0x000fe400078f38ff */
[----:B------:R-:W-:Y:S02]  /*3f50*/  LOP3.LUT R3, R3, 0xffffffe0, RZ, 0xc0, !PT ;  /* 0xffffffe003037812 */ /* 0x000fe400078ec0ff */
[----:B------:R-:W-:-:S03]  /*3f60*/  SHF.R.S32.HI R7, RZ, 0x7, R7 ;  /* 0x00000007ff077819 */ /* 0x000fc60000011407 */
[----:B------:R-:W-:-:S05]  /*3f70*/  IMAD.IADD R3, R95, 0x1, -R3 ;  /* 0x000000015f037824 */ /* 0x000fca00078e0a03 */
[----:B------:R-:W-:-:S04]  /*3f80*/  SHF.R.S32.HI R8, RZ, 0x1f, R3 ;  /* 0x0000001fff087819 */ /* 0x000fc80000011403 */
[----:B------:R-:W-:-:S04]  /*3f90*/  LEA.HI R8, R8, R3, RZ, 0x2 ;  /* 0x0000000308087211 */ /* 0x000fc800078f10ff */
[C---:B------:R-:W-:Y:S02]  /*3fa0*/  LOP3.LUT R12, R8.reuse, 0x1ffffffc, RZ, 0xc0, !PT ;  /* 0x1ffffffc080c7812 */ /* 0x040fe400078ec0ff */
[----:B------:R-:W-:-:S03]  /*3fb0*/  LEA.HI.SX32 R13, R8, R97, 0x1e ;  /* 0x00000061080d7211 */ /* 0x000fc600078ff2ff */
[----:B------:R-:W-:Y:S02]  /*3fc0*/  IMAD.IADD R12, R3, 0x1, -R12 ;  /* 0x00000001030c7824 */ /* 0x000fe400078e0a0c */
[----:B------:R-:W-:Y:S02]  /*3fd0*/  IMAD R3, R9, c[0x0][0x1b8], RZ ;  /* 0x00006e0009037a24 */ /* 0x000fe400078e02ff */
[----:B------:R-:W-:Y:S01]  /*3fe0*/  IMAD R12, R7, 0x10, R12 ;  /* 0x00000010070c7824 */ /* 0x000fe200078e020c */
[----:B------:R-:W-:Y:S01]  /*3ff0*/  CS2R R8, SRZ ;  /* 0x0000000000087805 */ /* 0x000fe2000001ff00 */
[----:B------:R-:W-:Y:S01]  /*4000*/  IMAD R13, R4, 0x40, R13 ;  /* 0x00000040040d7824 */ /* 0x000fe200078e020d */
[----:B------:R-:W-:Y:S01]  /*4010*/  ISETP.NE.AND P3, PT, R3, 0x1, PT ;  /* 0x000000010300780c */ /* 0x000fe20003f65270 */
[----:B------:R-:W-:Y:S02]  /*4020*/  IMAD R12, R5, 0x10, R12 ;  /* 0x00000010050c7824 */ /* 0x000fe400078e020c */
[----:B------:R-:W-:-:S02]  /*4030*/  IMAD.MOV.U32 R7, RZ, RZ, RZ ;  /* 0x000000ffff077224 */ /* 0x000fc400078e00ff */
[----:B------:R-:W-:-:S07]  /*4040*/  IMAD.SHL.U32 R12, R12, 0x8, RZ ;  /* 0x000000080c0c7824 */ /* 0x000fce00078e00ff */
[----:B------:R-:W-:Y:S05]  /*4050*/  @!P3 BRA `(.L_x_582) ;  /* 0x000008500000b947 */ /* 0x000fea0003800000 */
[----:B------:R-:W-:Y:S02]  /*4060*/  ISETP.GE.AND P0, PT, R3, RZ, PT ;  /* 0x000000ff0300720c */ /* 0x000fe40003f06270 */
[----:B------:R-:W-:-:S10]  /*4070*/  MOV R4, RZ ;  /* 0x000000ff00047202 */ /* 0x000fd40000000f00 */
[----:B------:R-:W-:Y:S05]  /*4080*/  @!P0 BRA `(.L_x_583) ;  /* 0x000005e000008947 */ /* 0x000fea0003800000 */
[----:B------:R-:W-:Y:S02]  /*4090*/  LOP3.LUT P0, RZ, R3, 0x40000000, RZ, 0xc0, !PT ;  /* 0x4000000003ff7812 */ /* 0x000fe4000780c0ff */
[----:B------:R-:W-:-:S10]  /*40a0*/  MOV R4, 0x1 ;  /* 0x0000000100047802 */ /* 0x000fd40000000f00 */
[----:B------:R-:W-:Y:S05]  /*40b0*/  @P0 BRA `(.L_x_583) ;  /* 0x000005b000000947 */ /* 0x000fea0003800000 */
        /* <DEDUP_REMOVED lines=42> */
[----:B------:R-:W-:-:S04]  /*4360*/  PRMT R4, R3, 0x9910, RZ ;  /* 0x0000991003047816 */ /* 0x000fc800000000ff */
[----:B------:R-:W-:Y:S01]  /*4370*/  ISETP.GE.AND P0, PT, R4, RZ, PT ;  /* 0x000000ff0400720c */ /* 0x000fe20003f06270 */
[----:B------:R-:W-:-:S11]  /*4380*/  IMAD.MOV.U32 R4, RZ, RZ, 0x10 ;  /* 0x00000010ff047424 */ /* 0x000fd600078e00ff */
        /* <DEDUP_REMOVED lines=40> */
[----:B------:R-:W-:Y:S01]  /*4610*/  LOP3.LUT P1, RZ, R3, 0x2, RZ, 0xc0, !PT ;  /* 0x0000000203ff7812 */ /* 0x000fe2000782c0ff */
[----:B------:R-:W-:-:S11]  /*4620*/  IMAD.MOV.U32 R4, RZ, RZ, 0x1e ;  /* 0x0000001eff047424 */ /* 0x000fd600078e00ff */
[----:B------:R-:W-:Y:S01]  /*4630*/  @!P1 LOP3.LUT R7, R3, 0x1, RZ, 0xc0, !PT ;  /* 0x0000000103079812 */ /* 0x000fe200078ec0ff */
[----:B------:R-:W-:-:S03]  /*4640*/  @!P1 IMAD.MOV.U32 R5, RZ, RZ, 0x1f ;  /* 0x0000001fff059424 */ /* 0x000fc600078e00ff */
[----:B------:R-:W-:-:S04]  /*4650*/  @!P1 ISETP.NE.U32.AND P0, PT, R7, 0x1, PT ;  /* 0x000000010700980c */ /* 0x000fc80003f05070 */
[----:B------:R-:W-:-:S04]  /*4660*/  @!P1 SEL R4, R5, 0x20, !P0 ;  /* 0x0000002005049807 */ /* 0x000fc80004000000 */
.L_x_583:
[----:B------:R-:W-:Y:S02]  /*4670*/  IADD3 R5, R3, -0x1, RZ ;  /* 0xffffffff03057810 */ /* 0x000fe40007ffe0ff */
[----:B------:R-:W-:Y:S02]  /*4680*/  IADD3 R7, -R4, 0x1f, RZ ;  /* 0x0000001f04077810 */ /* 0x000fe40007ffe1ff */
[----:B------:R-:W-:-:S12]  /*4690*/  LOP3.LUT P0, RZ, R5, R3, RZ, 0xc0, !PT ;  /* 0x0000000305ff7212 */ /* 0x000fd8000780c0ff */
[----:B------:R-:W-:-:S04]  /*46a0*/  @P0 IADD3 R7, -R4, 0x20, RZ ;  /* 0x0000002004070810 */ /* 0x000fc80007ffe1ff */
[----:B------:R-:W-:-:S04]  /*46b0*/  IADD3 R22, R7, 0x1f, RZ ;  /* 0x0000001f07167810 */ /* 0x000fc80007ffe0ff */
[CC--:B------:R-:W-:Y:S02]  /*46c0*/  SHF.L.U32 R23, R92.reuse, R22.reuse, RZ ;  /* 0x000000165c177219 */ /* 0x0c0fe400000006ff */
[----:B------:R-:W-:Y:S02]  /*46d0*/  SHF.L.U64.HI R22, R92, R22, RZ ;  /* 0x000000165c167219 */ /* 0x000fe400000102ff */
[----:B------:R-:W-:-:S04]  /*46e0*/  IADD3 R23, P1, P0, R3, -0x1, R23 ;  /* 0xffffffff03177810 */ /* 0x000fc8000783e017 */
[----:B------:R-:W-:-:S04]  /*46f0*/  IADD3.X R22, RZ, -0x1, R22, P1, P0 ;  /* 0xffffffffff167810 */ /* 0x000fc80000fe0416 */
[----:B------:R-:W-:-:S12]  /*4700*/  ISETP.NE.U32.AND P0, PT, R22, RZ, PT ;  /* 0x000000ff1600720c */ /* 0x000fd80003f05070 */
[----:B------:R-:W-:Y:S05]  /*4710*/  @!P0 BRA `(.L_x_584) ;  /* 0x0000004000008947 */ /* 0x000fea0003800000 */
[----:B------:R-:W-:Y:S02]  /*4720*/  MOV R21, RZ ;  /* 0x000000ff00157202 */ /* 0x000fe40000000f00 */
[----:B------:R-:W-:-:S03]  /*4730*/  MOV R16, 0x4750 ;  /* 0x0000475000107802 */ /* 0x000fc60000000f00 */
[----:B----4-:R-:W-:Y:S05]  /*4740*/  CALL.REL.NOINC `($__internal_8_$__cuda_sm20_div_u64) ;  /* 0x0000470000007944 */ /* 0x010fea0003c00000 */
[----:B------:R-:W-:Y:S05]  /*4750*/  BRA `(.L_x_585) ;  /* 0x0000013000007947 */ /* 0x000fea0003800000 */
.L_x_584:
[----:B------:R-:W0:Y:S01]  /*4760*/  I2F.U32.RP R4, R3 ;  /* 0x0000000300047306 */ /* 0x000e220000209000 */
[----:B------:R-:W-:-:S07]  /*4770*/  ISETP.NE.U32.AND P0, PT, R3, RZ, PT ;  /* 0x000000ff0300720c */ /* 0x000fce0003f05070 */
[----:B0-----:R-:W0:Y:S02]  /*4780*/  MUFU.RCP R4, R4 ;  /* 0x0000000400047308 */ /* 0x001e240000001000 */
[----:B0-----:R-:W-:-:S06]  /*4790*/  IADD3 R4, R4, 0xffffffe, RZ ;  /* 0x0ffffffe04047810 */ /* 0x001fcc0007ffe0ff */
[----:B------:R0:W1:Y:S02]  /*47a0*/  F2I.FTZ.U32.TRUNC.NTZ R5, R4 ;  /* 0x0000000400057305 */ /* 0x000064000021f000 */
[----:B0-----:R-:W-:-:S04]  /*47b0*/  IMAD.MOV R4, RZ, RZ, -R3 ;  /* 0x000000ffff047224 */ /* 0x001fc800078e0a03 */
[----:B-1----:R-:W-:Y:S02]  /*47c0*/  IMAD R8, R4, R5, RZ ;  /* 0x0000000504087224 */ /* 0x002fe400078e02ff */
[----:B------:R-:W-:-:S04]  /*47d0*/  IMAD.MOV.U32 R4, RZ, RZ, RZ ;  /* 0x000000ffff047224 */ /* 0x000fc800078e00ff */
[----:B------:R-:W-:-:S06]  /*47e0*/  IMAD.HI.U32 R5, R5, R8, R4 ;  /* 0x0000000805057227 */ /* 0x000fcc00078e0004 */
[----:B------:R-:W-:-:S05]  /*47f0*/  IMAD.HI.U32 R5, R5, R23, RZ ;  /* 0x0000001705057227 */ /* 0x000fca00078e00ff */
[----:B------:R-:W-:-:S05]  /*4800*/  IADD3 R4, -R5, RZ, RZ ;  /* 0x000000ff05047210 */ /* 0x000fca0007ffe1ff */
[----:B------:R-:W-:-:S05]  /*4810*/  IMAD R4, R3, R4, R23 ;  /* 0x0000000403047224 */ /* 0x000fca00078e0217 */
[----:B------:R-:W-:-:S12]  /*4820*/  ISETP.GE.U32.AND P4, PT, R4, R3, PT ;  /* 0x000000030400720c */ /* 0x000fd80003f86070 */
[----:B------:R-:W-:Y:S01]  /*4830*/  @P4 IMAD.IADD R4, R4, 0x1, -R3 ;  /* 0x0000000104044824 */ /* 0x000fe200078e0a03 */
[----:B------:R-:W-:-:S04]  /*4840*/  @P4 IADD3 R5, R5, 0x1, RZ ;  /* 0x0000000105054810 */ /* 0x000fc80007ffe0ff */
[----:B------:R-:W-:-:S12]  /*4850*/  ISETP.GE.U32.AND P1, PT, R4, R3, PT ;  /* 0x000000030400720c */ /* 0x000fd80003f26070 */
[----:B------:R-:W-:-:S04]  /*4860*/  @P1 IADD3 R5, R5, 0x1, RZ ;  /* 0x0000000105051810 */ /* 0x000fc80007ffe0ff */
[----:B------:R-:W-:-:S04]  /*4870*/  @!P0 LOP3.LUT R5, RZ, R3, RZ, 0x33, !PT ;  /* 0x00000003ff058212 */ /* 0x000fc800078e33ff */
[----:B------:R-:W-:Y:S02]  /*4880*/  MOV R4, R5 ;  /* 0x0000000500047202 */ /* 0x000fe40000000f00 */
.L_x_585:
[----:B------:R-:W-:Y:S02]  /*4890*/  IADD3 R7, R7, -0x1, RZ ;  /* 0xffffffff07077810 */ /* 0x000fe40007ffe0ff */
[----:B------:R-:W-:-:S04]  /*48a0*/  MOV R8, R4 ;  /* 0x0000000400087202 */ /* 0x000fc80000000f00 */
.L_x_582:
[----:B------:R-:W-:Y:S01]  /*48b0*/  IADD3 R26, R13, 0x8, RZ ;  /* 0x000000080d1a7810 */ /* 0x000fe20007ffe0ff */
[----:B------:R-:W-:Y:S01]  /*48c0*/  IMAD.MOV.U32 R18, RZ, RZ, c[0x0][0x308] ;  /* 0x0000c200ff127624 */ /* 0x000fe200078e00ff */
[----:B------:R-:W-:Y:S01]  /*48d0*/  MOV R17, c[0x0][0x30c] ;  /* 0x0000c30000117a02 */ /* 0x000fe20000000f00 */
[----:B------:R-:W-:Y:S01]  /*48e0*/  IMAD.MOV.U32 R20, RZ, RZ, c[0x0][0x310] ;  /* 0x0000c400ff147624 */ /* 0x000fe200078e00ff */
[----:B------:R-:W-:Y:S01]  /*48f0*/  MOV R19, c[0x0][0x314] ;  /* 0x0000c50000137a02 */ /* 0x000fe20000000f00 */
[----:B------:R-:W-:Y:S01]  /*4900*/  IMAD.MOV.U32 R25, RZ, RZ, RZ ;  /* 0x000000ffff197224 */ /* 0x000fe200078e00ff */
        /* <DEDUP_REMOVED lines=98> */
.L_x_587:
[----:B------:R-:W-:Y:S01]  /*4f30*/  IADD3 R5, R3, -0x1, RZ ;  /* 0xffffffff03057810 */ /* 0x000fe20007ffe0ff */
[----:B------:R-:W-:Y:S01]  /*4f40*/  IMAD.MOV.U32 R22, RZ, RZ, 0x1 ;  /* 0x00000001ff167424 */ /* 0x000fe200078e00ff */
        /* <DEDUP_REMOVED lines=14> */
.L_x_588:
        /* <DEDUP_REMOVED lines=19> */
.L_x_589:
[----:B------:R-:W-:Y:S02]  /*5160*/  IADD3 R25, R25, -0x1, RZ ;  /* 0xffffffff19197810 */ /* 0x000fe40007ffe0ff */
[----:B------:R-:W-:-:S04]  /*5170*/  MOV R9, R4 ;  /* 0x0000000400097202 */ /* 0x000fc80000000f00 */
.L_x_586:
[----:B------:R-:W-:Y:S01]  /*5180*/  SHF.R.S32.HI R16, RZ, 0x1f, R12 ;  /* 0x0000001fff107819 */ /* 0x000fe2000001140c */
[----:B------:R-:W-:-:S03]  /*5190*/  IMAD.MOV.U32 R3, RZ, RZ, 0x1 ;  /* 0x00000001ff037424 */ /* 0x000fc600078e00ff */
[----:B------:R-:W-:Y:S02]  /*51a0*/  LEA.HI R16, R16, R12, RZ, 0x5 ;  /* 0x0000000c10107211 */ /* 0x000fe400078f28ff */
[C---:B------:R-:W-:Y:S02]  /*51b0*/  ISETP.LT.AND P5, PT, R3.reuse, c[0x0][0x1f8], PT ;  /* 0x00007e0003007a0c */ /* 0x040fe40003fa1270 */
[----:B------:R-:W-:Y:S02]  /*51c0*/  LOP3.LUT R4, R16, 0xffffffe0, RZ, 0xc0, !PT ;  /* 0xffffffe010047812 */ /* 0x000fe400078ec0ff */
[----:B------:R-:W-:Y:S02]  /*51d0*/  SHF.R.S32.HI R16, RZ, 0x5, R16 ;  /* 0x00000005ff107819 */ /* 0x000fe40000011410 */
[----:B------:R-:W-:Y:S01]  /*51e0*/  ISETP.EQ.AND P0, PT, R3, c[0x0][0x380], PT ;  /* 0x0000e00003007a0c */ /* 0x000fe20003f02270 */
[----:B------:R-:W-:Y:S01]  /*51f0*/  IMAD.IADD R4, R12, 0x1, -R4 ;  /* 0x000000010c047824 */ /* 0x000fe200078e0a04 */
[----:B------:R-:W-:Y:S01]  /*5200*/  SHF.R.S32.HI R23, RZ, 0x1f, R16 ;  /* 0x0000001fff177819 */ /* 0x000fe20000011410 */
[----:B------:R-:W-:-:S03]  /*5210*/  IMAD.MOV.U32 R3, RZ, RZ, c[0x0][0x1bc] ;  /* 0x00006f00ff037624 */ /* 0x000fc600078e00ff */
[--C-:B------:R-:W-:Y:S01]  /*5220*/  SHF.R.S32.HI R5, RZ, 0x1f, R4.reuse ;  /* 0x0000001fff057819 */ /* 0x100fe20000011404 */
[C---:B------:R-:W-:Y:S02]  /*5230*/  IMAD R21, R23.reuse, c[0x0][0x320], RZ ;  /* 0x0000c80017157a24 */ /* 0x040fe400078e02ff */
[----:B------:R-:W-:Y:S02]  /*5240*/  IMAD R23, R23, c[0x0][0x308], RZ ;  /* 0x0000c20017177a24 */ /* 0x000fe400078e02ff */
[----:B------:R-:W-:-:S04]  /*5250*/  IMAD.WIDE.U32 R28, R16, c[0x0][0x320], R4 ;  /* 0x0000c800101c7a25 */ /* 0x000fc800078e0004 */
[----:B------:R-:W-:Y:S01]  /*5260*/  IMAD.WIDE.U32 R4, R16, c[0x0][0x308], R4 ;  /* 0x0000c20010047a25 */ /* 0x000fe200078e0004 */
[----:B------:R-:W-:-:S03]  /*5270*/  IADD3 R22, P4, R28, c[0x0][0x330], RZ ;  /* 0x0000cc001c167a10 */ /* 0x000fc60007f9e0ff */
[----:B------:R-:W-:Y:S01]  /*5280*/  IMAD R21, R16, c[0x0][0x324], R21 ;  /* 0x0000c90010157a24 */ /* 0x000fe200078e0215 */
[----:B------:R-:W-:Y:S01]  /*5290*/  IADD3 R24, P1, R4, c[0x0][0x318], RZ ;  /* 0x0000c60004187a10 */ /* 0x000fe20007f3e0ff */
[----:B------:R-:W-:Y:S02]  /*52a0*/  IMAD R23, R16, c[0x0][0x30c], R23 ;  /* 0x0000c30010177a24 */ /* 0x000fe400078e0217 */
[----:B------:R-:W-:Y:S01]  /*52b0*/  IMAD R16, R3, c[0x0][0x1b8], RZ ;  /* 0x00006e0003107a24 */ /* 0x000fe200078e02ff */
[----:B------:R-:W-:Y:S02]  /*52c0*/  IADD3.X R21, R29, c[0x0][0x334], R21, P4, !PT ;  /* 0x0000cd001d157a10 */ /* 0x000fe400027fe415 */
[----:B------:R-:W-:Y:S01]  /*52d0*/  IADD3.X R23, R5, c[0x0][0x31c], R23, P1, !PT ;  /* 0x0000c70005177a10 */ /* 0x000fe20000ffe417 */
[----:B------:R-:W-:Y:S01]  /*52e0*/  IMAD R4, R16, c[0x0][0x1a8], RZ ;  /* 0x00006a0010047a24 */ /* 0x000fe200078e02ff */
[----:B------:R-:W-:Y:S05]  /*52f0*/  @P5 BRA P0, `(.L_x_590) ;  /* 0x0000019000005947 */ /* 0x000fea0000000000 */
[----:B------:R-:W-:-:S04]  /*5300*/  MOV R2, c[0x0][0x380] ;  /* 0x0000e00000027a02 */ /* 0x000fc80000000f00 */
[----:B------:R-:W-:-:S12]  /*5310*/  ISETP.NE.AND P0, PT, R2, 0x2, PT ;  /* 0x000000020200780c */ /* 0x000fd80003f05270 */
[----:B------:R-:W-:Y:S05]  /*5320*/  @P0 BRA `(.L_x_591) ;  /* 0x000003b000000947 */ /* 0x000fea0003800000 */
[----:B------:R-:W-:Y:S01]  /*5330*/  MOV R5, c[0x0][0x1b8] ;  /* 0x00006e0000057a02 */ /* 0x000fe20000000f00 */
[----:B------:R-:W-:Y:S01]  /*5340*/  IMAD.WIDE R28, R94, c[0x0][0x1a8], RZ ;  /* 0x00006a005e1c7a25 */ /* 0x000fe200078e02ff */
[----:B------:R-:W-:Y:S02]  /*5350*/  SHF.R.S32.HI R3, RZ, 0x1f, R3 ;  /* 0x0000001fff037819 */ /* 0x000fe40000011403 */
[----:B------:R-:W-:Y:S01]  /*5360*/  SHF.R.S32.HI R5, RZ, 0x1f, R5 ;  /* 0x0000001fff057819 */ /* 0x000fe20000011405 */
[----:B------:R-:W-:Y:S02]  /*5370*/  IMAD R2, R29, c[0x0][0x1b8], RZ ;  /* 0x00006e001d027a24 */ /* 0x000fe400078e02ff */
[----:B------:R-:W-:-:S04]  /*5380*/  IMAD.WIDE.U32 R30, R28, c[0x0][0x1b8], RZ ;  /* 0x00006e001c1e7a25 */ /* 0x000fc800078e00ff */
[----:B------:R-:W-:Y:S02]  /*5390*/  IMAD R2, R28, R5, R2 ;  /* 0x000000051c027224 */ /* 0x000fe400078e0202 */
[----:B------:R-:W-:-:S03]  /*53a0*/  IMAD.WIDE.U32 R28, R30, c[0x0][0x1bc], RZ ;  /* 0x00006f001e1c7a25 */ /* 0x000fc600078e00ff */
[----:B------:R-:W-:Y:S02]  /*53b0*/  IADD3 R2, R31, R2, RZ ;  /* 0x000000021f027210 */ /* 0x000fe40007ffe0ff */
[----:B------:R-:W-:-:S03]  /*53c0*/  MOV R31, R21 ;  /* 0x00000015001f7202 */ /* 0x000fc60000000f00 */
[----:B------:R-:W-:-:S04]  /*53d0*/  IMAD R2, R2, c[0x0][0x1bc], RZ ;  /* 0x00006f0002027a24 */ /* 0x000fc800078e02ff */
[----:B------:R-:W-:Y:S01]  /*53e0*/  IMAD R3, R3, R30, R2 ;  /* 0x0000001e03037224 */ /* 0x000fe200078e0202 */
[----:B------:R-:W-:Y:S02]  /*53f0*/  MOV R2, c[0x0][0x1c0] ;  /* 0x0000700000027a02 */ /* 0x000fe40000000f00 */
[----:B------:R-:W-:Y:S02]  /*5400*/  MOV R30, R22 ;  /* 0x00000016001e7202 */ /* 0x000fe40000000f00 */
[----:B------:R-:W-:Y:S02]  /*5410*/  IADD3 R3, R29, R3, RZ ;  /* 0x000000031d037210 */ /* 0x000fe40007ffe0ff */
[----:B------:R-:W-:Y:S01]  /*5420*/  SHF.R.S32.HI R2, RZ, 0x1f, R2 ;  /* 0x0000001fff027819 */ /* 0x000fe20000011402 */
[----:B------:R-:W-:-:S04]  /*5430*/  IMAD.WIDE.U32 R30, R28, c[0x0][0x1c0], R30 ;  /* 0x000070001c1e7a25 */ /* 0x000fc800078e001e */
[----:B------:R-:W-:Y:S01]  /*5440*/  IMAD R3, R3, c[0x0][0x1c0], RZ ;  /* 0x0000700003037a24 */ /* 0x000fe200078e02ff */
[----:B------:R-:W-:-:S03]  /*5450*/  MOV R22, R30 ;  /* 0x0000001e00167202 */ /* 0x000fc60000000f00 */
[----:B------:R-:W-:-:S05]  /*5460*/  IMAD R2, R2, R28, R3 ;  /* 0x0000001c02027224 */ /* 0x000fca00078e0203 */
[----:B------:R-:W-:Y:S01]  /*5470*/  IADD3 R21, R31, R2, RZ ;  /* 0x000000021f157210 */ /* 0x000fe20007ffe0ff */
[----:B------:R-:W-:Y:S05]  /*5480*/  BRA `(.L_x_591) ;  /* 0x0000025000007947 */ /* 0x000fea0003800000 */
.L_x_590:
[----:B------:R-:W-:Y:S01]  /*5490*/  ISETP.NE.AND P0, PT, R2, R94, PT ;  /* 0x0000005e0200720c */ /* 0x000fe20003f05270 */
[----:B------:R-:W-:Y:S02]  /*54a0*/  IMAD.MOV.U32 R20, RZ, RZ, c[0x0][0x310] ;  /* 0x0000c400ff147624 */ /* 0x000fe400078e00ff */
[----:B------:R-:W-:Y:S02]  /*54b0*/  IMAD.MOV.U32 R19, RZ, RZ, c[0x0][0x314] ;  /* 0x0000c500ff137624 */ /* 0x000fe400078e00ff */
[----:B------:R-:W-:Y:S02]  /*54c0*/  IMAD.MOV.U32 R18, RZ, RZ, c[0x0][0x308] ;  /* 0x0000c200ff127624 */ /* 0x000fe400078e00ff */
[----:B------:R-:W-:-:S05]  /*54d0*/  IMAD.MOV.U32 R17, RZ, RZ, c[0x0][0x30c] ;  /* 0x0000c300ff117624 */ /* 0x000fca00078e00ff */
[----:B------:R-:W-:Y:S01]  /*54e0*/  BAR.RED.AND.DEFER_BLOCKING 0x0, P0 ;  /* 0x0000000000007b1d */ /* 0x000fe20000014400 */
[----:B------:R-:W-:-:S04]  /*54f0*/  ISETP.NE.AND P0, PT, R94, RZ, PT ;  /* 0x000000ff5e00720c */ /* 0x000fc80003f05270 */
[----:B------:R-:W-:Y:S02]  /*5500*/  SEL R25, R25, R7, !P0 ;  /* 0x0000000719197207 */ /* 0x000fe40004000000 */
[----:B------:R-:W-:Y:S02]  /*5510*/  SEL R9, R9, R8, !P0 ;  /* 0x0000000809097207 */ /* 0x000fe40004000000 */
[----:B------:R-:W-:Y:S02]  /*5520*/  SEL R24, R24, R22, !P0 ;  /* 0x0000001618187207 */ /* 0x000fe40004000000 */
[----:B------:R-:W-:Y:S02]  /*5530*/  SEL R23, R23, R21, !P0 ;  /* 0x0000001517177207 */ /* 0x000fe40004000000 */
[----:B------:R-:W-:Y:S02]  /*5540*/  SEL R20, R20, c[0x0][0x328], !P0 ;  /* 0x0000ca0014147a07 */ /* 0x000fe40004000000 */
[----:B------:R-:W-:-:S02]  /*5550*/  SEL R19, R19, c[0x0][0x32c], !P0 ;  /* 0x0000cb0013137a07 */ /* 0x000fc40004000000 */
[----:B------:R-:W-:Y:S02]  /*5560*/  SEL R18, R18, c[0x0][0x320], !P0 ;  /* 0x0000c80012127a07 */ /* 0x000fe40004000000 */
[----:B------:R-:W-:Y:S01]  /*5570*/  SEL R17, R17, c[0x0][0x324], !P0 ;  /* 0x0000c90011117a07 */ /* 0x000fe20004000000 */
[----:B------:R-:W0:Y:S02]  /*5580*/  B2R.RESULT RZ, P1 ;  /* 0x0000000000ff731c */ /* 0x000e240000024000 */
[----:B0-----:R-:W-:Y:S05]  /*5590*/  @!P1 BRA `(.L_x_592) ;  /* 0x000000f000009947 */ /* 0x001fea0003800000 */
[----:B------:R-:W-:-:S12]  /*55a0*/  ISETP.GT.AND P1, PT, R95, RZ, PT ;  /* 0x000000ff5f00720c */ /* 0x000fd80003f24270 */
.L_x_594:
[----:B------:R-:W-:Y:S05]  /*55b0*/  @P1 BRA `(.L_x_593) ;  /* 0x0000002000001947 */ /* 0x000fea0003800000 */
[----:B------:R-:W2:Y:S02]  /*55c0*/  LDG.E.STRONG.GPU R2, [R14] ;  /* 0x000000000e027381 */ /* 0x000ea400001f4900 */
[----:B--2---:R-:W-:-:S05]  /*55d0*/  CCTL.IVALL ;  /* 0x00000000ff00798f */ /* 0x004fca0002000000 */
.L_x_593:
[----:B------:R-:W-:Y:S01]  /*55e0*/  ISETP.NE.AND P0, PT, R2, R94, PT ;  /* 0x0000005e0200720c */ /* 0x000fe20003f05270 */
[----:B------:R-:W-:Y:S11]  /*55f0*/  WARPSYNC 0xffffffff ;  /* 0xffffffff00007948 */ /* 0x000ff60003800000 */
[----:B------:R-:W-:Y:S05]  /*5600*/  BAR.RED.AND.DEFER_BLOCKING 0x0, P0 ;  /* 0x0000000000007b1d */ /* 0x000fea0000014400 */
[----:B------:R-:W0:Y:S02]  /*5610*/  B2R.RESULT RZ, P0 ;  /* 0x0000000000ff731c */ /* 0x000e240000004000 */
[----:B0-----:R-:W-:Y:S05]  /*5620*/  @!P0 BRA `(.L_x_592) ;  /* 0x0000006000008947 */ /* 0x001fea0003800000 */
.L_x_595:
[----:B------:R-:W-:Y:S01]  /*5630*/  VOTE.ANY R3, PT, PT ;  /* 0x0000000000037806 */ /* 0x000fe200038e0100 */
[----:B------:R-:W-:Y:S01]  /*5640*/  YIELD ;  /* 0x0000000000007946 */ /* 0x000fe20003800000 */
[----:B------:R-:W-:-:S02]  /*5650*/  VOTEU.ANY UR4, UPT, PT ;  /* 0x0000000000047886 */ /* 0x000fc400038e0100 */
[----:B------:R-:W-:-:S12]  /*5660*/  LOP3.LUT P0, RZ, R3, UR4, RZ, 0xc, !PT ;  /* 0x0000000403ff7c12 */ /* 0x000fd8000f800cff */
[----:B----4-:R-:W-:Y:S05]  /*5670*/  @!P0 BRA.U `(.L_x_594) ;  /* 0xffffff3100008947 */ /* 0x010fea000383ffff */
[----:B------:R-:W-:Y:S05]  /*5680*/  BRA `(.L_x_595) ;  /* 0xffffffa000007947 */ /* 0x000fea000383ffff */
.L_x_592:
[----:B------:R-:W-:Y:S04]  /*5690*/  WARPSYNC 0xffffffff ;  /* 0xffffffff00007948 */ /* 0x000fe80003800000 */
[----:B------:R-:W-:Y:S05]  /*56a0*/  BAR.SYNC.DEFER_BLOCKING 0x0 ;  /* 0x0000000000007b1d */ /* 0x000fea0000010000 */
[----:B------:R-:W-:Y:S05]  /*56b0*/  MEMBAR.SC.GPU ;  /* 0x0000000000007992 */ /* 0x000fea0000002000 */
[----:B------:R-:W-:-:S00]  /*56c0*/  ERRBAR ;  /* 0x00000000000079ab */ /* 0x000fc00000000000 */
[----:B------:R-:W-:-:S05]  /*56d0*/  CCTL.IVALL ;  /* 0x00000000ff00798f */ /* 0x000fca0002000000 */
.L_x_591:
[C---:B------:R-:W-:Y:S01]  /*56e0*/  @P3 IMAD.HI.U32 R2, R13.reuse, R9, RZ ;  /* 0x000000090d023227 */ /* 0x040fe200078e00ff */
[----:B------:R-:W-:-:S03]  /*56f0*/  ISETP.GE.AND P5, PT, R13, R4, PT ;  /* 0x000000040d00720c */ /* 0x000fc60003fa6270 */
[----:B------:R-:W-:Y:S01]  /*5700*/  IMAD.MOV.U32 R3, RZ, RZ, R13 ;  /* 0x000000ffff037224 */ /* 0x000fe200078e000d */
[----:B------:R-:W-:-:S04]  /*5710*/  ISETP.LT.AND P6, PT, R12, c[0x0][0x1c0], !P5 ;  /* 0x000070000c007a0c */ /* 0x000fc80006fc1270 */
[----:B------:R-:W-:-:S05]  /*5720*/  @P3 SHF.R.U32.HI R3, RZ, R25, R2 ;  /* 0x00000019ff033219 */ /* 0x000fca0000011602 */
[----:B------:R-:W-:Y:S02]  /*5730*/  IMAD.MOV R2, RZ, RZ, -R3 ;  /* 0x000000ffff027224 */ /* 0x000fe400078e0a03 */
[----:B------:R-:W-:Y:S02]  /*5740*/  IMAD R5, R19, R3, RZ ;  /* 0x0000000313057224 */ /* 0x000fe400078e02ff */
[----:B------:R-:W-:-:S04]  /*5750*/  IMAD R2, R16, R2, R13 ;  /* 0x0000000210027224 */ /* 0x000fc800078e020d */
[----:B------:R-:W-:Y:S01]  /*5760*/  IMAD.SHL.U32 R28, R2, 0x20, RZ ;  /* 0x00000020021c7824 */ /* 0x000fe200078e00ff */
[----:B------:R-:W-:-:S04]  /*5770*/  SHF.R.S32.HI R2, RZ, 0x1f, R3 ;  /* 0x0000001fff027819 */ /* 0x000fc80000011403 */
[----:B------:R-:W-:Y:S01]  /*5780*/  SHF.R.S32.HI R29, RZ, 0x1f, R28 ;  /* 0x0000001fff1d7819 */ /* 0x000fe2000001141c */
[----:B------:R-:W-:-:S04]  /*5790*/  IMAD R5, R2, R20, R5 ;  /* 0x0000001402057224 */ /* 0x000fc800078e0205 */
[----:B------:R-:W-:Y:S02]  /*57a0*/  IMAD.WIDE.U32 R28, R3, R20, R28 ;  /* 0x00000014031c7225 */ /* 0x000fe400078e001c */
[----:B------:R-:W-:-:S03]  /*57b0*/  CS2R R2, SRZ ;  /* 0x0000000000027805 */ /* 0x000fc6000001ff00 */
[----:B------:R-:W-:-:S04]  /*57c0*/  IADD3 R28, P0, R24, R28, RZ ;  /* 0x0000001c181c7210 */ /* 0x000fc80007f1e0ff */
[----:B------:R-:W-:-:S08]  /*57d0*/  IADD3.X R29, R23, R29, R5, P0, !PT ;  /* 0x0000001d171d7210 */ /* 0x000fd000007fe405 */
[----:B------:R-:W2:Y:S01]  /*57e0*/  @P6 LDG.E.LTC128B.64.SYS R2, [R28] ;  /* 0x000000001c026381 */ /* 0x000ea200001eeb20 */
[----:B------:R-:W0:Y:S01]  /*57f0*/  I2F R112, R112 ;  /* 0x0000007000707306 */ /* 0x000e220000201400 */
[----:B------:R-:W-:-:S07]  /*5800*/  @P3 IMAD.HI.U32 R37, R13, R8, RZ ;  /* 0x000000080d253227 */ /* 0x000fce00078e00ff */
[----:B------:R-:W1:Y:S08]  /*5810*/  I2F R113, R113 ;  /* 0x0000007100717306 */ /* 0x000e700000201400 */
[----:B------:R-:W3:Y:S08]  /*5820*/  I2F R104, R104 ;  /* 0x0000006800687306 */ /* 0x000ef00000201400 */
[----:B------:R-:W-:Y:S08]  /*5830*/  I2F R105, R105 ;  /* 0x0000006900697306 */ /* 0x000ff00000201400 */
[----:B------:R-:W0:Y:S08]  /*5840*/  I2F R118, R118 ;  /* 0x0000007600767306 */ /* 0x000e300000201400 */
[----:B------:R-:W0:Y:S08]  /*5850*/  I2F R119, R119 ;  /* 0x0000007700777306 */ /* 0x000e300000201400 */
[----:B------:R-:W0:Y:S08]  /*5860*/  I2F R110, R110 ;  /* 0x0000006e006e7306 */ /* 0x000e300000201400 */
[----:B------:R-:W0:Y:S01]  /*5870*/  I2F R111, R111 ;  /* 0x0000006f006f7306 */ /* 0x000e220000201400 */
[----:B--2---:R-:W-:-:S02]  /*5880*/  PRMT R35, R2, 0xaaa2, R2 ;  /* 0x0000aaa202237816 */ /* 0x004fc40000000002 */
[C-C-:B------:R-:W-:Y:S02]  /*5890*/  PRMT R5, R2.reuse, 0xbbb3, R2.reuse ;  /* 0x0000bbb302057816 */ /* 0x140fe40000000002 */
[----:B------:R-:W-:Y:S02]  /*58a0*/  IADD3 R35, R35, 0x4b400000, RZ ;  /* 0x4b40000023237810 */ /* 0x000fe40007ffe0ff */
[----:B------:R-:W-:Y:S02]  /*58b0*/  IADD3 R5, R5, 0x4b400000, RZ ;  /* 0x4b40000005057810 */ /* 0x000fe40007ffe0ff */
[--C-:B------:R-:W-:Y:S01]  /*58c0*/  PRMT R27, R2, 0x8880, R2.reuse ;  /* 0x00008880021b7816 */ /* 0x100fe20000000002 */
[----:B------:R-:W-:Y:S01]  /*58d0*/  FADD R35, R35, -12582912 ;  /* 0xcb40000023237421 */ /* 0x000fe20000000000 */
[----:B------:R-:W-:Y:S01]  /*58e0*/  PRMT R31, R3, 0xaaa2, R3 ;  /* 0x0000aaa2031f7816 */ /* 0x000fe20000000003 */
[----:B------:R-:W-:Y:S01]  /*58f0*/  FADD R36, R5, -12582912 ;  /* 0xcb40000005247421 */ /* 0x000fe20000000000 */
[----:B------:R-:W-:Y:S01]  /*5900*/  IADD3 R5, R27, 0x4b400000, RZ ;  /* 0x4b4000001b057810 */ /* 0x000fe20007ffe0ff */
[-C--:B0---4-:R-:W-:Y:S01]  /*5910*/  FFMA R35, R112, R0.reuse, R35 ;  /* 0x0000000070237223 */ /* 0x091fe20000000023 */
[----:B------:R-:W-:Y:S01]  /*5920*/  PRMT R27, R2, 0x9991, R2 ;  /* 0x00009991021b7816 */ /* 0x000fe20000000002 */
[----:B-1----:R-:W-:Y:S01]  /*5930*/  FFMA R36, R113, R0, R36 ;  /* 0x0000000071247223 */ /* 0x002fe20000000024 */
[----:B------:R-:W-:Y:S01]  /*5940*/  IADD3 R31, R31, 0x4b400000, RZ ;  /* 0x4b4000001f1f7810 */ /* 0x000fe20007ffe0ff */
[----:B------:R-:W-:Y:S01]  /*5950*/  FADD R33, R5, -12582912 ;  /* 0xcb40000005217421 */ /* 0x000fe20000000000 */
[----:B------:R-:W-:-:S02]  /*5960*/  FSETP.GT.AND P4, PT, R35, R6, PT ;  /* 0x000000062300720b */ /* 0x000fc40003f84000 */
[----:B------:R-:W-:Y:S01]  /*5970*/  FSETP.GT.AND P0, PT, R36, R6, PT ;  /* 0x000000062400720b */ /* 0x000fe20003f04000 */
[-C--:B---3--:R-:W-:Y:S01]  /*5980*/  FFMA R33, R104, R0.reuse, R33 ;  /* 0x0000000068217223 */ /* 0x088fe20000000021 */
[----:B------:R-:W-:Y:S01]  /*5990*/  IADD3 R5, R27, 0x4b400000, RZ ;  /* 0x4b4000001b057810 */ /* 0x000fe20007ffe0ff */
[----:B------:R-:W-:Y:S01]  /*59a0*/  FADD R31, R31, -12582912 ;  /* 0xcb4000001f1f7421 */ /* 0x000fe20000000000 */
[C-C-:B------:R-:W-:Y:S02]  /*59b0*/  PRMT R28, R3.reuse, 0xbbb3, R3.reuse ;  /* 0x0000bbb3031c7816 */ /* 0x140fe40000000003 */
[----:B------:R-:W-:Y:S01]  /*59c0*/  PRMT R27, R3, 0x9991, R3 ;  /* 0x00009991031b7816 */ /* 0x000fe20000000003 */
[----:B------:R-:W-:Y:S01]  /*59d0*/  FADD R5, R5, -12582912 ;  /* 0xcb40000005057421 */ /* 0x000fe20000000000 */
[----:B------:R-:W-:Y:S01]  /*59e0*/  IADD3 R28, R28, 0x4b400000, RZ ;  /* 0x4b4000001c1c7810 */ /* 0x000fe20007ffe0ff */
[-C--:B------:R-:W-:Y:S01]  /*59f0*/  FFMA R31, R118, R0.reuse, R31 ;  /* 0x00000000761f7223 */ /* 0x080fe2000000001f */
[----:B------:R-:W-:Y:S01]  /*5a00*/  @!P4 FSETP.GTU.AND P1, PT, |R35|, +INF , PT ;  /* 0x7f8000002300c80b */ /* 0x000fe20003f2c200 */
[----:B------:R-:W-:Y:S01]  /*5a10*/  FFMA R34, R105, R0, R5 ;  /* 0x0000000069227223 */ /* 0x000fe20000000005 */
[----:B------:R-:W-:Y:S01]  /*5a20*/  PRMT R5, R3, 0x8880, R3 ;  /* 0x0000888003057816 */ /* 0x000fe20000000003 */
[----:B------:R-:W-:Y:S01]  /*5a30*/  FADD R28, R28, -12582912 ;  /* 0xcb4000001c1c7421 */ /* 0x000fe20000000000 */
[----:B------:R-:W-:-:S02]  /*5a40*/  @!P4 FSEL R35, R6, R35, !P1 ;  /* 0x000000230623c208 */ /* 0x000fc40004800000 */
[----:B------:R-:W-:Y:S01]  /*5a50*/  FSETP.GT.AND P4, PT, R33, R6, PT ;  /* 0x000000062100720b */ /* 0x000fe20003f84000 */
[----:B------:R-:W-:Y:S01]  /*5a60*/  FFMA R32, R119, R0, R28 ;  /* 0x0000000077207223 */ /* 0x000fe2000000001c */
[----:B------:R-:W-:Y:S01]  /*5a70*/  IADD3 R5, R5, 0x4b400000, RZ ;  /* 0x4b40000005057810 */ /* 0x000fe20007ffe0ff */
[----:B------:R-:W-:Y:S01]  /*5a80*/  IMAD.MOV.U32 R28, RZ, RZ, R13 ;  /* 0x000000ffff1c7224 */ /* 0x000fe200078e000d */
[----:B------:R-:W-:Y:S01]  /*5a90*/  IADD3 R27, R27, 0x4b400000, RZ ;  /* 0x4b4000001b1b7810 */ /* 0x000fe20007ffe0ff */
[----:B------:R-:W-:Y:S01]  /*5aa0*/  F2I.NTZ R35, R35 ;  /* 0x0000002300237305 */ /* 0x000fe20000203100 */
[----:B------:R-:W-:Y:S01]  /*5ab0*/  @!P0 FSETP.GTU.AND P1, PT, |R36|, +INF , PT ;  /* 0x7f8000002400880b */ /* 0x000fe20003f2c200 */
[----:B------:R-:W-:Y:S01]  /*5ac0*/  FADD R5, R5, -12582912 ;  /* 0xcb40000005057421 */ /* 0x000fe20000000000 */
[----:B------:R-:W-:Y:S01]  /*5ad0*/  @P3 SHF.R.U32.HI R28, RZ, R7, R37 ;  /* 0x00000007ff1c3219 */ /* 0x000fe20000011625 */
[----:B------:R-:W-:Y:S01]  /*5ae0*/  FADD R27, R27, -12582912 ;  /* 0xcb4000001b1b7421 */ /* 0x000fe20000000000 */
[----:B------:R-:W-:Y:S01]  /*5af0*/  @!P0 FSEL R36, R6, R36, !P1 ;  /* 0x0000002406248208 */ /* 0x000fe20004800000 */
[----:B------:R-:W-:Y:S01]  /*5b00*/  FFMA R29, R110, R0, R5 ;  /* 0x000000006e1d7223 */ /* 0x000fe20000000005 */
[----:B------:R-:W-:Y:S01]  /*5b10*/  FSETP.GT.AND P0, PT, R34, R6, PT ;  /* 0x000000062200720b */ /* 0x000fe20003f04000 */
[----:B------:R-:W-:-:S02]  /*5b20*/  FFMA R30, R111, R0, R27 ;  /* 0x000000006f1e7223 */ /* 0x000fc4000000001b */
[----:B------:R-:W-:Y:S01]  /*5b30*/  IMAD.MOV.U32 R5, RZ, RZ, R26 ;  /* 0x000000ffff057224 */ /* 0x000fe200078e001a */
[----:B------:R-:W0:Y:S01]  /*5b40*/  F2I.NTZ R36, R36 ;  /* 0x0000002400247305 */ /* 0x000e220000203100 */
[----:B------:R-:W-:Y:S01]  /*5b50*/  @P3 IMAD.HI.U32 R27, R26, R9, RZ ;  /* 0x000000091a1b3227 */ /* 0x000fe200078e00ff */
[----:B------:R-:W-:-:S03]  /*5b60*/  @!P4 FSETP.GTU.AND P1, PT, |R33|, +INF , PT ;  /* 0x7f8000002100c80b */ /* 0x000fc60003f2c200 */
[----:B------:R-:W-:Y:S01]  /*5b70*/  IMAD.MOV R40, RZ, RZ, -R28 ;  /* 0x000000ffff287224 */ /* 0x000fe200078e0a1c */
[----:B------:R-:W-:Y:S02]  /*5b80*/  @!P4 FSEL R33, R6, R33, !P1 ;  /* 0x000000210621c208 */ /* 0x000fe40004800000 */
[----:B------:R-:W-:Y:S01]  /*5b90*/  FSETP.GT.AND P4, PT, R31, R6, PT ;  /* 0x000000061f00720b */ /* 0x000fe20003f84000 */
[----:B------:R-:W-:Y:S01]  /*5ba0*/  IMAD R40, R16, R40, R13 ;  /* 0x0000002810287224 */ /* 0x000fe200078e020d */
[----:B------:R-:W-:Y:S02]  /*5bb0*/  @P3 SHF.R.U32.HI R5, RZ, R25, R27 ;  /* 0x00000019ff053219 */ /* 0x000fe4000001161b */
[----:B------:R-:W-:Y:S01]  /*5bc0*/  F2I.NTZ R33, R33 ;  /* 0x0000002100217305 */ /* 0x000fe20000203100 */
[----:B------:R-:W-:Y:S01]  /*5bd0*/  IMAD.SHL.U32 R40, R40, 0x20, RZ ;  /* 0x0000002028287824 */ /* 0x000fe200078e00ff */
[----:B------:R-:W-:Y:S01]  /*5be0*/  @!P0 FSETP.GTU.AND P1, PT, |R34|, +INF , PT ;  /* 0x7f8000002200880b */ /* 0x000fe20003f2c200 */
[--C-:B------:R-:W-:Y:S01]  /*5bf0*/  IMAD.MOV R38, RZ, RZ, -R5.reuse ;  /* 0x000000ffff267224 */ /* 0x100fe200078e0a05 */
[----:B------:R-:W-:Y:S01]  /*5c00*/  SHF.R.S32.HI R37, RZ, 0x1f, R5 ;  /* 0x0000001fff257819 */ /* 0x000fe20000011405 */
[----:B------:R-:W-:Y:S01]  /*5c10*/  IMAD R27, R19, R5, RZ ;  /* 0x00000005131b7224 */ /* 0x000fe200078e02ff */
[----:B------:R-:W-:Y:S01]  /*5c20*/  @!P0 FSEL R34, R6, R34, !P1 ;  /* 0x0000002206228208 */ /* 0x000fe20004800000 */
[----:B------:R-:W-:Y:S01]  /*5c30*/  IMAD R38, R16, R38, R26 ;  /* 0x0000002610267224 */ /* 0x000fe200078e021a */
[----:B------:R-:W-:Y:S01]  /*5c40*/  FSETP.GT.AND P0, PT, R32, R6, PT ;  /* 0x000000062000720b */ /* 0x000fe20003f04000 */
[----:B------:R-:W-:Y:S01]  /*5c50*/  IMAD R27, R37, R20, R27 ;  /* 0x00000014251b7224 */ /* 0x000fe200078e021b */
[----:B------:R-:W-:Y:S01]  /*5c60*/  SHF.R.S32.HI R41, RZ, 0x1f, R40 ;  /* 0x0000001fff297819 */ /* 0x000fe20000011428 */
[----:B------:R-:W-:Y:S01]  /*5c70*/  IMAD.SHL.U32 R38, R38, 0x20, RZ ;  /* 0x0000002026267824 */ /* 0x000fe200078e00ff */
[----:B------:R-:W-:Y:S01]  /*5c80*/  F2I.NTZ R34, R34 ;  /* 0x0000002200227305 */ /* 0x000fe20000203100 */
[----:B0-----:R-:W-:-:S02]  /*5c90*/  I2IP.S8.S32.SAT R35, R36, R35, RZ ;  /* 0x0000002324237239 */ /* 0x001fc400000010ff */
[----:B------:R-:W-:Y:S01]  /*5ca0*/  @!P4 FSETP.GTU.AND P1, PT, |R31|, +INF , PT ;  /* 0x7f8000001f00c80b */ /* 0x000fe20003f2c200 */
[----:B------:R-:W-:Y:S01]  /*5cb0*/  IMAD.WIDE.U32 R40, R28, c[0x0][0x328], R40 ;  /* 0x0000ca001c287a25 */ /* 0x000fe200078e0028 */
[--C-:B------:R-:W-:Y:S02]  /*5cc0*/  SHF.R.S32.HI R39, RZ, 0x1f, R38.reuse ;  /* 0x0000001fff277819 */ /* 0x100fe40000011426 */
[----:B------:R-:W-:Y:S02]  /*5cd0*/  @!P4 FSEL R31, R6, R31, !P1 ;  /* 0x0000001f061fc208 */ /* 0x000fe40004800000 */
[----:B------:R-:W-:Y:S01]  /*5ce0*/  FSETP.GT.AND P4, PT, R29, R6, PT ;  /* 0x000000061d00720b */ /* 0x000fe20003f84000 */
[----:B------:R-:W-:-:S03]  /*5cf0*/  IMAD.WIDE.U32 R38, R5, R20, R38 ;  /* 0x0000001405267225 */ /* 0x000fc600078e0026 */
[----:B------:R-:W-:Y:S02]  /*5d00*/  F2I.NTZ R31, R31 ;  /* 0x0000001f001f7305 */ /* 0x000fe40000203100 */
[----:B------:R-:W-:-:S04]  /*5d10*/  @!P0 FSETP.GTU.AND P1, PT, |R32|, +INF , PT ;  /* 0x7f8000002000880b */ /* 0x000fc80003f2c200 */
[----:B------:R-:W-:Y:S02]  /*5d20*/  @!P0 FSEL R32, R6, R32, !P1 ;  /* 0x0000002006208208 */ /* 0x000fe40004800000 */
[----:B------:R-:W-:-:S04]  /*5d30*/  FSETP.GT.AND P0, PT, R30, R6, PT ;  /* 0x000000061e00720b */ /* 0x000fc80003f04000 */
[----:B------:R-:W0:Y:S02]  /*5d40*/  F2I.NTZ R32, R32 ;  /* 0x0000002000207305 */ /* 0x000e240000203100 */
[----:B------:R-:W-:-:S04]  /*5d50*/  @!P4 FSETP.GTU.AND P1, PT, |R29|, +INF , PT ;  /* 0x7f8000001d00c80b */ /* 0x000fc80003f2c200 */
[----:B------:R-:W-:Y:S02]  /*5d60*/  @!P4 FSEL R29, R6, R29, !P1 ;  /* 0x0000001d061dc208 */ /* 0x000fe40004800000 */
[----:B------:R-:W-:Y:S02]  /*5d70*/  ISETP.GE.AND P4, PT, R26, R4, PT ;  /* 0x000000041a00720c */ /* 0x000fe40003f86270 */
[----:B------:R-:W-:Y:S02]  /*5d80*/  SHF.R.S32.HI R4, RZ, 0x1f, R28 ;  /* 0x0000001fff047819 */ /* 0x000fe4000001141c */
[----:B------:R-:W-:Y:S02]  /*5d90*/  F2I.NTZ R29, R29 ;  /* 0x0000001d001d7305 */ /* 0x000fe40000203100 */
[----:B------:R-:W-:Y:S01]  /*5da0*/  @!P0 FSETP.GTU.AND P1, PT, |R30|, +INF , PT ;  /* 0x7f8000001e00880b */ /* 0x000fe20003f2c200 */
[----:B------:R-:W-:Y:S01]  /*5db0*/  IMAD R4, R4, c[0x0][0x328], RZ ;  /* 0x0000ca0004047a24 */ /* 0x000fe200078e02ff */
[----:B0-----:R-:W-:-:S02]  /*5dc0*/  I2IP.S8.S32.SAT R5, R32, R31, RZ ;  /* 0x0000001f20057239 */ /* 0x001fc400000010ff */
[----:B------:R-:W-:Y:S01]  /*5dd0*/  @!P0 FSEL R30, R6, R30, !P1 ;  /* 0x0000001e061e8208 */ /* 0x000fe20004800000 */
[----:B------:R-:W-:Y:S01]  /*5de0*/  IMAD R4, R28, c[0x0][0x32c], R4 ;  /* 0x0000cb001c047a24 */ /* 0x000fe200078e0204 */
[----:B------:R-:W-:-:S04]  /*5df0*/  IADD3 R40, P0, R22, R40, RZ ;  /* 0x0000002816287210 */ /* 0x000fc80007f1e0ff */
[----:B------:R-:W0:Y:S01]  /*5e00*/  F2I.NTZ R30, R30 ;  /* 0x0000001e001e7305 */ /* 0x000e220000203100 */
[----:B------:R-:W-:Y:S02]  /*5e10*/  IADD3.X R41, R21, R41, R4, P0, !PT ;  /* 0x0000002915297210 */ /* 0x000fe400007fe404 */
[----:B------:R-:W-:Y:S02]  /*5e20*/  ISETP.LT.AND P1, PT, R12, c[0x0][0x1c0], !P4 ;  /* 0x000070000c007a0c */ /* 0x000fe40006721270 */
[----:B------:R-:W-:Y:S02]  /*5e30*/  IADD3 R28, P0, R24, R38, RZ ;  /* 0x00000026181c7210 */ /* 0x000fe40007f1e0ff */
[----:B------:R-:W-:Y:S02]  /*5e40*/  I2IP.S8.S32.SAT R4, R34, R33, R35 ;  /* 0x0000002122047239 */ /* 0x000fe40000001023 */
[----:B0-----:R-:W-:Y:S02]  /*5e50*/  I2IP.S8.S32.SAT R5, R30, R29, R5 ;  /* 0x0000001d1e057239 */ /* 0x001fe40000001005 */
[----:B------:R-:W-:-:S06]  /*5e60*/  IADD3.X R29, R23, R39, R27, P0, !PT ;  /* 0x00000027171d7210 */ /* 0x000fcc00007fe41b */
[----:B------:R0:W-:Y:S04]  /*5e70*/  @P6 STG.E.64.SYS [R40], R4 ;  /* 0x0000000428006386 */ /* 0x0001e8000010eb00 */
[----:B------:R1:W2:Y:S01]  /*5e80*/  @P1 LDG.E.LTC128B.64.SYS R2, [R28] ;  /* 0x000000001c021381 */ /* 0x0002a200001eeb20 */
[----:B------:R-:W3:Y:S01]  /*5e90*/  I2F R106, R106 ;  /* 0x0000006a006a7306 */ /* 0x000ee20000201400 */
[----:B------:R-:W-:-:S07]  /*5ea0*/  IMAD.MOV.U32 R27, RZ, RZ, R13 ;  /* 0x000000ffff1b7224 */ /* 0x000fce00078e000d */
[----:B------:R-:W0:Y:S01]  /*5eb0*/  I2F R107, R107 ;  /* 0x0000006b006b7306 */ /* 0x000e220000201400 */
[----:B-1----:R-:W-:-:S07]  /*5ec0*/  IMAD.MOV.U32 R29, RZ, RZ, R26 ;  /* 0x000000ffff1d7224 */ /* 0x002fce00078e001a */
[----:B------:R-:W1:Y:S08]  /*5ed0*/  I2F R108, R108 ;  /* 0x0000006c006c7306 */ /* 0x000e700000201400 */
[----:B------:R-:W0:Y:S08]  /*5ee0*/  I2F R109, R109 ;  /* 0x0000006d006d7306 */ /* 0x000e300000201400 */
[----:B------:R-:W0:Y:S08]  /*5ef0*/  I2F R114, R114 ;  /* 0x0000007200727306 */ /* 0x000e300000201400 */
[----:B------:R-:W0:Y:S08]  /*5f00*/  I2F R115, R115 ;  /* 0x0000007300737306 */ /* 0x000e300000201400 */
[----:B------:R-:W0:Y:S08]  /*5f10*/  I2F R116, R116 ;  /* 0x0000007400747306 */ /* 0x000e300000201400 */
[----:B------:R-:W0:Y:S01]  /*5f20*/  I2F R117, R117 ;  /* 0x0000007500757306 */ /* 0x000e220000201400 */
[----:B--2---:R-:W-:-:S02]  /*5f30*/  PRMT R35, R2, 0xaaa2, R2 ;  /* 0x0000aaa202237816 */ /* 0x004fc40000000002 */
[--C-:B------:R-:W-:Y:S02]  /*5f40*/  PRMT R36, R2, 0xbbb3, R2.reuse ;  /* 0x0000bbb302247816 */ /* 0x100fe40000000002 */
[----:B------:R-:W-:Y:S02]  /*5f50*/  IADD3 R35, R35, 0x4b400000, RZ ;  /* 0x4b40000023237810 */ /* 0x000fe40007ffe0ff */
[----:B------:R-:W-:Y:S02]  /*5f60*/  IADD3 R36, R36, 0x4b400000, RZ ;  /* 0x4b40000024247810 */ /* 0x000fe40007ffe0ff */
[C-C-:B------:R-:W-:Y:S01]  /*5f70*/  PRMT R33, R2.reuse, 0x8880, R2.reuse ;  /* 0x0000888002217816 */ /* 0x140fe20000000002 */
[----:B------:R-:W-:Y:S01]  /*5f80*/  FADD R35, R35, -12582912 ;  /* 0xcb40000023237421 */ /* 0x000fe20000000000 */
[----:B------:R-:W-:Y:S01]  /*5f90*/  PRMT R34, R2, 0x9991, R2 ;  /* 0x0000999102227816 */ /* 0x000fe20000000002 */
[----:B------:R-:W-:Y:S01]  /*5fa0*/  FADD R36, R36, -12582912 ;  /* 0xcb40000024247421 */ /* 0x000fe20000000000 */
[----:B------:R-:W-:Y:S01]  /*5fb0*/  IADD3 R33, R33, 0x4b400000, RZ ;  /* 0x4b40000021217810 */ /* 0x000fe20007ffe0ff */
[-C--:B---3--:R-:W-:Y:S01]  /*5fc0*/  FFMA R35, R106, R0.reuse, R35 ;  /* 0x000000006a237223 */ /* 0x088fe20000000023 */
[----:B------:R-:W-:Y:S01]  /*5fd0*/  IADD3 R34, R34, 0x4b400000, RZ ;  /* 0x4b40000022227810 */ /* 0x000fe20007ffe0ff */
[----:B0-----:R-:W-:Y:S01]  /*5fe0*/  FFMA R36, R107, R0, R36 ;  /* 0x000000006b247223 */ /* 0x001fe20000000024 */
[----:B------:R-:W-:Y:S01]  /*5ff0*/  PRMT R31, R3, 0xaaa2, R3 ;  /* 0x0000aaa2031f7816 */ /* 0x000fe20000000003 */
[----:B------:R-:W-:Y:S01]  /*6000*/  FADD R33, R33, -12582912 ;  /* 0xcb40000021217421 */ /* 0x000fe20000000000 */
[----:B------:R-:W-:Y:S01]  /*6010*/  FSETP.GT.AND P6, PT, R35, R6, PT ;  /* 0x000000062300720b */ /* 0x000fe20003fc4000 */
[----:B------:R-:W-:Y:S01]  /*6020*/  FADD R34, R34, -12582912 ;  /* 0xcb40000022227421 */ /* 0x000fe20000000000 */
[----:B------:R-:W-:Y:S01]  /*6030*/  IADD3 R31, R31, 0x4b400000, RZ ;  /* 0x4b4000001f1f7810 */ /* 0x000fe20007ffe0ff */
[-C--:B-1----:R-:W-:Y:S01]  /*6040*/  FFMA R33, R108, R0.reuse, R33 ;  /* 0x000000006c217223 */ /* 0x082fe20000000021 */
[--C-:B------:R-:W-:Y:S01]  /*6050*/  PRMT R4, R3, 0xbbb3, R3.reuse ;  /* 0x0000bbb303047816 */ /* 0x100fe20000000003 */
[----:B------:R-:W-:Y:S01]  /*6060*/  FFMA R34, R109, R0, R34 ;  /* 0x000000006d227223 */ /* 0x000fe20000000022 */
[----:B------:R-:W-:Y:S01]  /*6070*/  PRMT R5, R3, 0x8880, R3 ;  /* 0x0000888003057816 */ /* 0x000fe20000000003 */
[----:B------:R-:W-:Y:S01]  /*6080*/  FADD R31, R31, -12582912 ;  /* 0xcb4000001f1f7421 */ /* 0x000fe20000000000 */
[----:B------:R-:W-:-:S02]  /*6090*/  IADD3 R4, R4, 0x4b400000, RZ ;  /* 0x4b40000004047810 */ /* 0x000fc40007ffe0ff */
[----:B------:R-:W-:Y:S01]  /*60a0*/  IADD3 R5, R5, 0x4b400000, RZ ;  /* 0x4b40000005057810 */ /* 0x000fe20007ffe0ff */
[-C--:B------:R-:W-:Y:S01]  /*60b0*/  FFMA R31, R114, R0.reuse, R31 ;  /* 0x00000000721f7223 */ /* 0x080fe2000000001f */
[----:B------:R-:W-:Y:S01]  /*60c0*/  @!P6 FSETP.GTU.AND P0, PT, |R35|, +INF , PT ;  /* 0x7f8000002300e80b */ /* 0x000fe20003f0c200 */
[----:B------:R-:W-:Y:S01]  /*60d0*/  FADD R4, R4, -12582912 ;  /* 0xcb40000004047421 */ /* 0x000fe20000000000 */
[----:B------:R-:W-:Y:S01]  /*60e0*/  PRMT R30, R3, 0x9991, R3 ;  /* 0x00009991031e7816 */ /* 0x000fe20000000003 */
[----:B------:R-:W-:Y:S01]  /*60f0*/  FADD R5, R5, -12582912 ;  /* 0xcb40000005057421 */ /* 0x000fe20000000000 */
[----:B------:R-:W-:Y:S01]  /*6100*/  @!P6 FSEL R35, R6, R35, !P0 ;  /* 0x000000230623e208 */ /* 0x000fe20004000000 */
[----:B------:R-:W-:Y:S01]  /*6110*/  FFMA R32, R115, R0, R4 ;  /* 0x0000000073207223 */ /* 0x000fe20000000004 */
[----:B------:R-:W-:Y:S01]  /*6120*/  FSETP.GT.AND P6, PT, R36, R6, PT ;  /* 0x000000062400720b */ /* 0x000fe20003fc4000 */
[----:B------:R-:W-:Y:S01]  /*6130*/  FFMA R5, R116, R0, R5 ;  /* 0x0000000074057223 */ /* 0x000fe20000000005 */
[----:B------:R-:W-:Y:S01]  /*6140*/  IADD3 R30, R30, 0x4b400000, RZ ;  /* 0x4b4000001e1e7810 */ /* 0x000fe20007ffe0ff */
[----:B------:R-:W-:Y:S02]  /*6150*/  @P3 IMAD.HI.U32 R4, R13, R9, RZ ;  /* 0x000000090d043227 */ /* 0x000fe400078e00ff */
[----:B------:R-:W-:Y:S03]  /*6160*/  F2I.NTZ R35, R35 ;  /* 0x0000002300237305 */ /* 0x000fe60000203100 */
[----:B------:R-:W-:Y:S01]  /*6170*/  FADD R30, R30, -12582912 ;  /* 0xcb4000001e1e7421 */ /* 0x000fe20000000000 */
[----:B------:R-:W-:Y:S01]  /*6180*/  @P3 SHF.R.U32.HI R27, RZ, R25, R4 ;  /* 0x00000019ff1b3219 */ /* 0x000fe20000011604 */
[----:B------:R-:W-:-:S03]  /*6190*/  @P3 IMAD.HI.U32 R4, R26, R8, RZ ;  /* 0x000000081a043227 */ /* 0x000fc600078e00ff */
[----:B------:R-:W-:Y:S01]  /*61a0*/  @!P6 FSETP.GTU.AND P0, PT, |R36|, +INF , PT ;  /* 0x7f8000002400e80b */ /* 0x000fe20003f0c200 */
[----:B------:R-:W-:Y:S01]  /*61b0*/  FFMA R30, R117, R0, R30 ;  /* 0x00000000751e7223 */ /* 0x000fe2000000001e */
[----:B------:R-:W-:Y:S01]  /*61c0*/  @P3 SHF.R.U32.HI R29, RZ, R7, R4 ;  /* 0x00000007ff1d3219 */ /* 0x000fe20000011604 */
[----:B------:R-:W-:Y:S01]  /*61d0*/  IMAD.MOV R40, RZ, RZ, -R27 ;  /* 0x000000ffff287224 */ /* 0x000fe200078e0a1b */
[----:B------:R-:W-:Y:S01]  /*61e0*/  @!P6 FSEL R36, R6, R36, !P0 ;  /* 0x000000240624e208 */ /* 0x000fe20004000000 */
[----:B------:R-:W-:Y:S01]  /*61f0*/  IMAD R4, R19, R27, RZ ;  /* 0x0000001b13047224 */ /* 0x000fe200078e02ff */
[----:B------:R-:W-:Y:S01]  /*6200*/  FSETP.GT.AND P6, PT, R33, R6, PT ;  /* 0x000000062100720b */ /* 0x000fe20003fc4000 */
[----:B------:R-:W-:Y:S01]  /*6210*/  IMAD R40, R16, R40, R13 ;  /* 0x0000002810287224 */ /* 0x000fe200078e020d */
[----:B------:R-:W-:Y:S01]  /*6220*/  SHF.R.S32.HI R28, RZ, 0x1f, R27 ;  /* 0x0000001fff1c7819 */ /* 0x000fe2000001141b */
[----:B------:R-:W-:Y:S01]  /*6230*/  IMAD.MOV R38, RZ, RZ, -R29 ;  /* 0x000000ffff267224 */ /* 0x000fe200078e0a1d */
[----:B------:R-:W-:Y:S01]  /*6240*/  F2I.NTZ R36, R36 ;  /* 0x0000002400247305 */ /* 0x000fe20000203100 */
[----:B------:R-:W-:-:S02]  /*6250*/  IMAD.SHL.U32 R40, R40, 0x20, RZ ;  /* 0x0000002028287824 */ /* 0x000fc400078e00ff */
[----:B------:R-:W-:Y:S02]  /*6260*/  IMAD R38, R16, R38, R26 ;  /* 0x0000002610267224 */ /* 0x000fe400078e021a */
[----:B------:R-:W-:Y:S01]  /*6270*/  IMAD R4, R28, R20, R4 ;  /* 0x000000141c047224 */ /* 0x000fe200078e0204 */
[----:B------:R-:W-:Y:S01]  /*6280*/  SHF.R.S32.HI R41, RZ, 0x1f, R40 ;  /* 0x0000001fff297819 */ /* 0x000fe20000011428 */
[----:B------:R-:W-:Y:S01]  /*6290*/  IMAD.SHL.U32 R38, R38, 0x20, RZ ;  /* 0x0000002026267824 */ /* 0x000fe200078e00ff */
[----:B------:R-:W-:-:S03]  /*62a0*/  @!P6 FSETP.GTU.AND P0, PT, |R33|, +INF , PT ;  /* 0x7f8000002100e80b */ /* 0x000fc60003f0c200 */
[----:B------:R-:W-:Y:S01]  /*62b0*/  IMAD.WIDE.U32 R40, R27, R20, R40 ;  /* 0x000000141b287225 */ /* 0x000fe200078e0028 */
[----:B------:R-:W-:Y:S02]  /*62c0*/  @!P6 FSEL R33, R6, R33, !P0 ;  /* 0x000000210621e208 */ /* 0x000fe40004000000 */
[----:B------:R-:W-:Y:S01]  /*62d0*/  FSETP.GT.AND P6, PT, R34, R6, PT ;  /* 0x000000062200720b */ /* 0x000fe20003fc4000 */
[----:B------:R-:W-:Y:S01]  /*62e0*/  IMAD.IADD R4, R41, 0x1, R4 ;  /* 0x0000000129047824 */ /* 0x000fe200078e0204 */
[----:B------:R-:W-:Y:S02]  /*62f0*/  SHF.R.S32.HI R27, RZ, 0x1f, R29 ;  /* 0x0000001fff1b7819 */ /* 0x000fe4000001141d */
[----:B------:R-:W-:Y:S01]  /*6300*/  F2I.NTZ R33, R33 ;  /* 0x0000002100217305 */ /* 0x000fe20000203100 */
[----:B------:R-:W-:Y:S02]  /*6310*/  SHF.R.S32.HI R39, RZ, 0x1f, R38 ;  /* 0x0000001fff277819 */ /* 0x000fe40000011426 */
[----:B------:R-:W-:-:S03]  /*6320*/  IMAD R27, R27, c[0x0][0x328], RZ ;  /* 0x0000ca001b1b7a24 */ /* 0x000fc600078e02ff */
[C---:B------:R-:W-:Y:S02]  /*6330*/  IMAD.WIDE.U32 R38, R29.reuse, c[0x0][0x328], R38 ;  /* 0x0000ca001d267a25 */ /* 0x040fe400078e0026 */
[----:B------:R-:W-:Y:S02]  /*6340*/  @!P6 FSETP.GTU.AND P0, PT, |R34|, +INF , PT ;  /* 0x7f8000002200e80b */ /* 0x000fe40003f0c200 */
[----:B------:R-:W-:Y:S01]  /*6350*/  IMAD R37, R29, c[0x0][0x32c], R27 ;  /* 0x0000cb001d257a24 */ /* 0x000fe200078e021b */
[----:B------:R-:W-:Y:S02]  /*6360*/  IADD3 R27, R12, 0x20, RZ ;  /* 0x000000200c1b7810 */ /* 0x000fe40007ffe0ff */
[----:B------:R-:W-:Y:S02]  /*6370*/  @!P6 FSEL R34, R6, R34, !P0 ;  /* 0x000000220622e208 */ /* 0x000fe40004000000 */
[----:B------:R-:W-:-:S04]  /*6380*/  FSETP.GT.AND P6, PT, R31, R6, PT ;  /* 0x000000061f00720b */ /* 0x000fc80003fc4000 */
[----:B------:R-:W-:Y:S08]  /*6390*/  F2I.NTZ R34, R34 ;  /* 0x0000002200227305 */ /* 0x000ff00000203100 */
[----:B------:R-:W-:-:S04]  /*63a0*/  @!P6 FSETP.GTU.AND P0, PT, |R31|, +INF , PT ;  /* 0x7f8000001f00e80b */ /* 0x000fc80003f0c200 */
[----:B------:R-:W-:Y:S02]  /*63b0*/  @!P6 FSEL R31, R6, R31, !P0 ;  /* 0x0000001f061fe208 */ /* 0x000fe40004000000 */
[----:B------:R-:W-:-:S04]  /*63c0*/  FSETP.GT.AND P6, PT, R32, R6, PT ;  /* 0x000000062000720b */ /* 0x000fc80003fc4000 */
[----:B------:R-:W-:Y:S08]  /*63d0*/  F2I.NTZ R31, R31 ;  /* 0x0000001f001f7305 */ /* 0x000ff00000203100 */
[----:B------:R-:W-:-:S04]  /*63e0*/  @!P6 FSETP.GTU.AND P0, PT, |R32|, +INF , PT ;  /* 0x7f8000002000e80b */ /* 0x000fc80003f0c200 */
[----:B------:R-:W-:Y:S02]  /*63f0*/  @!P6 FSEL R32, R6, R32, !P0 ;  /* 0x000000200620e208 */ /* 0x000fe40004000000 */
[----:B------:R-:W-:-:S04]  /*6400*/  FSETP.GT.AND P6, PT, R5, R6, PT ;  /* 0x000000060500720b */ /* 0x000fc80003fc4000 */
[----:B------:R-:W0:Y:S08]  /*6410*/  F2I.NTZ R32, R32 ;  /* 0x0000002000207305 */ /* 0x000e300000203100 */
[----:B------:R-:W-:-:S04]  /*6420*/  @!P6 FSETP.GTU.AND P0, PT, |R5|, +INF , PT ;  /* 0x7f8000000500e80b */ /* 0x000fc80003f0c200 */
[----:B------:R-:W-:Y:S02]  /*6430*/  @!P6 FSEL R5, R6, R5, !P0 ;  /* 0x000000050605e208 */ /* 0x000fe40004000000 */
[----:B------:R-:W-:Y:S02]  /*6440*/  FSETP.GT.AND P6, PT, R30, R6, PT ;  /* 0x000000061e00720b */ /* 0x000fe40003fc4000 */
[----:B0-----:R-:W-:Y:S02]  /*6450*/  I2IP.S8.S32.SAT R31, R32, R31, RZ ;  /* 0x0000001f201f7239 */ /* 0x001fe400000010ff */
[----:B------:R-:W-:Y:S08]  /*6460*/  F2I.NTZ R5, R5 ;  /* 0x0000000500057305 */ /* 0x000ff00000203100 */
[----:B------:R-:W-:-:S04]  /*6470*/  @!P6 FSETP.GTU.AND P0, PT, |R30|, +INF , PT ;  /* 0x7f8000001e00e80b */ /* 0x000fc80003f0c200 */
[----:B------:R-:W-:-:S06]  /*6480*/  @!P6 FSEL R30, R6, R30, !P0 ;  /* 0x0000001e061ee208 */ /* 0x000fcc0004000000 */
[----:B------:R-:W0:Y:S02]  /*6490*/  F2I.NTZ R30, R30 ;  /* 0x0000001e001e7305 */ /* 0x000e240000203100 */
[----:B------:R-:W-:-:S04]  /*64a0*/  IADD3 R28, P6, P0, R24, R18, R40 ;  /* 0x00000012181c7210 */ /* 0x000fc800078de028 */
[----:B------:R-:W-:Y:S02]  /*64b0*/  IADD3.X R29, R23, R17, R4, P6, P0 ;  /* 0x00000011171d7210 */ /* 0x000fe400037e0404 */
[----:B------:R-:W-:Y:S02]  /*64c0*/  IADD3 R38, P6, R22, R38, RZ ;  /* 0x0000002616267210 */ /* 0x000fe40007fde0ff */
[----:B------:R-:W-:Y:S02]  /*64d0*/  I2IP.S8.S32.SAT R4, R36, R35, RZ ;  /* 0x0000002324047239 */ /* 0x000fe400000010ff */
[----:B------:R-:W-:Y:S02]  /*64e0*/  ISETP.LT.AND P0, PT, R27, c[0x0][0x1c0], !P5 ;  /* 0x000070001b007a0c */ /* 0x000fe40006f01270 */
[----:B------:R-:W-:Y:S02]  /*64f0*/  IADD3.X R39, R21, R39, R37, P6, !PT ;  /* 0x0000002715277210 */ /* 0x000fe400037fe425 */
[----:B------:R-:W-:-:S02]  /*6500*/  I2IP.S8.S32.SAT R4, R34, R33, R4 ;  /* 0x0000002122047239 */ /* 0x000fc40000001004 */
[----:B0-----:R-:W-:-:S08]  /*6510*/  I2IP.S8.S32.SAT R5, R30, R5, R31 ;  /* 0x000000051e057239 */ /* 0x001fd0000000101f */
[----:B------:R0:W-:Y:S04]  /*6520*/  @P1 STG.E.64.SYS [R38], R4 ;  /* 0x0000000426001386 */ /* 0x0001e8000010eb00 */
[----:B------:R1:W2:Y:S01]  /*6530*/  @P0 LDG.E.LTC128B.64.SYS R2, [R28] ;  /* 0x000000001c020381 */ /* 0x0002a200001eeb20 */
[----:B------:R-:W3:Y:S08]  /*6540*/  I2F R72, R72 ;  /* 0x0000004800487306 */ /* 0x000ef00000201400 */
[----:B------:R-:W0:Y:S01]  /*6550*/  I2F R73, R73 ;  /* 0x0000004900497306 */ /* 0x000e220000201400 */
[----:B-1----:R-:W-:-:S02]  /*6560*/  IMAD.MOV.U32 R29, RZ, RZ, R13 ;  /* 0x000000ffff1d7224 */ /* 0x002fc400078e000d */
[----:B------:R-:W-:-:S05]  /*6570*/  IMAD.MOV.U32 R28, RZ, RZ, R26 ;  /* 0x000000ffff1c7224 */ /* 0x000fca00078e001a */
        /* <DEDUP_REMOVED lines=10> */
[--C-:B------:R-:W-:Y:S01]  /*6620*/  PRMT R32, R2, 0x8880, R2.reuse ;  /* 0x0000888002207816 */ /* 0x100fe20000000002 */
[----:B------:R-:W-:Y:S01]  /*6630*/  FADD R34, R34, -12582912 ;  /* 0xcb40000022227421 */ /* 0x000fe20000000000 */
[----:B------:R-:W-:Y:S01]  /*6640*/  PRMT R33, R2, 0x9991, R2 ;  /* 0x0000999102217816 */ /* 0x000fe20000000002 */
[----:B------:R-:W-:Y:S01]  /*6650*/  FADD R35, R35, -12582912 ;  /* 0xcb40000023237421 */ /* 0x000fe20000000000 */
[----:B------:R-:W-:Y:S01]  /*6660*/  IADD3 R32, R32, 0x4b400000, RZ ;  /* 0x4b40000020207810 */ /* 0x000fe20007ffe0ff */
[-C--:B---3--:R-:W-:Y:S01]  /*6670*/  FFMA R34, R72, R0.reuse, R34 ;  /* 0x0000000048227223 */ /* 0x088fe20000000022 */
[----:B------:R-:W-:Y:S01]  /*6680*/  IADD3 R33, R33, 0x4b400000, RZ ;  /* 0x4b40000021217810 */ /* 0x000fe20007ffe0ff */
[----:B0-----:R-:W-:Y:S01]  /*6690*/  FFMA R35, R73, R0, R35 ;  /* 0x0000000049237223 */ /* 0x001fe20000000023 */
[--C-:B------:R-:W-:Y:S01]  /*66a0*/  PRMT R30, R3, 0xaaa2, R3.reuse ;  /* 0x0000aaa2031e7816 */ /* 0x100fe20000000003 */
[----:B------:R-:W-:Y:S01]  /*66b0*/  FADD R32, R32, -12582912 ;  /* 0xcb40000020207421 */ /* 0x000fe20000000000 */
[----:B------:R-:W-:Y:S01]  /*66c0*/  FSETP.GT.AND P6, PT, R34, R6, PT ;  /* 0x000000062200720b */ /* 0x000fe20003fc4000 */
[----:B------:R-:W-:Y:S01]  /*66d0*/  FADD R33, R33, -12582912 ;  /* 0xcb40000021217421 */ /* 0x000fe20000000000 */
[----:B------:R-:W-:Y:S01]  /*66e0*/  IADD3 R30, R30, 0x4b400000, RZ ;  /* 0x4b4000001e1e7810 */ /* 0x000fe20007ffe0ff */
[-C--:B-1----:R-:W-:Y:S01]  /*66f0*/  FFMA R32, R10, R0.reuse, R32 ;  /* 0x000000000a207223 */ /* 0x082fe20000000020 */
[----:B------:R-:W-:Y:S01]  /*6700*/  PRMT R4, R3, 0xbbb3, R3 ;  /* 0x0000bbb303047816 */ /* 0x000fe20000000003 */
[----:B------:R-:W-:Y:S01]  /*6710*/  FFMA R33, R11, R0, R33 ;  /* 0x000000000b217223 */ /* 0x000fe20000000021 */
[----:B------:R-:W-:Y:S01]  /*6720*/  PRMT R5, R3, 0x8880, R3 ;  /* 0x0000888003057816 */ /* 0x000fe20000000003 */
[----:B------:R-:W-:Y:S01]  /*6730*/  FADD R30, R30, -12582912 ;  /* 0xcb4000001e1e7421 */ /* 0x000fe20000000000 */
[----:B------:R-:W-:Y:S01]  /*6740*/  IADD3 R4, R4, 0x4b400000, RZ ;  /* 0x4b40000004047810 */ /* 0x000fe20007ffe0ff */
[----:B------:R-:W-:Y:S01]  /*6750*/  @P3 IMAD.HI.U32 R10, R13, R8, RZ ;  /* 0x000000080d0a3227 */ /* 0x000fe200078e00ff */
[----:B------:R-:W-:-:S02]  /*6760*/  IADD3 R5, R5, 0x4b400000, RZ ;  /* 0x4b40000005057810 */ /* 0x000fc40007ffe0ff */
[----:B------:R-:W-:Y:S01]  /*6770*/  @!P6 FSETP.GTU.AND P1, PT, |R34|, +INF , PT ;  /* 0x7f8000002200e80b */ /* 0x000fe20003f2c200 */
[----:B------:R-:W-:Y:S01]  /*6780*/  FFMA R30, R78, R0, R30 ;  /* 0x000000004e1e7223 */ /* 0x000fe2000000001e */
[----:B------:R-:W-:Y:S01]  /*6790*/  PRMT R36, R3, 0x9991, R3 ;  /* 0x0000999103247816 */ /* 0x000fe20000000003 */
[----:B------:R-:W-:Y:S01]  /*67a0*/  FADD R4, R4, -12582912 ;  /* 0xcb40000004047421 */ /* 0x000fe20000000000 */
[----:B------:R-:W-:Y:S01]  /*67b0*/  @!P6 FSEL R34, R6, R34, !P1 ;  /* 0x000000220622e208 */ /* 0x000fe20004800000 */
[----:B------:R-:W-:Y:S01]  /*67c0*/  FADD R5, R5, -12582912 ;  /* 0xcb40000005057421 */ /* 0x000fe20000000000 */
[----:B------:R-:W-:Y:S01]  /*67d0*/  FSETP.GT.AND P6, PT, R35, R6, PT ;  /* 0x000000062300720b */ /* 0x000fe20003fc4000 */
[-C--:B------:R-:W-:Y:S01]  /*67e0*/  FFMA R31, R79, R0.reuse, R4 ;  /* 0x000000004f1f7223 */ /* 0x080fe20000000004 */
[----:B------:R-:W-:Y:S01]  /*67f0*/  IADD3 R36, R36, 0x4b400000, RZ ;  /* 0x4b40000024247810 */ /* 0x000fe20007ffe0ff */
[-C--:B------:R-:W-:Y:S01]  /*6800*/  FFMA R5, R60, R0.reuse, R5 ;  /* 0x000000003c057223 */ /* 0x080fe20000000005 */
[----:B------:R-:W-:Y:S01]  /*6810*/  @P3 SHF.R.U32.HI R29, RZ, R7, R10 ;  /* 0x00000007ff1d3219 */ /* 0x000fe2000001160a */
[----:B------:R-:W-:Y:S02]  /*6820*/  @P3 IMAD.HI.U32 R4, R26, R9, RZ ;  /* 0x000000091a043227 */ /* 0x000fe400078e00ff */
[----:B------:R-:W-:Y:S02]  /*6830*/  F2I.NTZ R34, R34 ;  /* 0x0000002200227305 */ /* 0x000fe40000203100 */
[--C-:B------:R-:W-:Y:S01]  /*6840*/  SHF.R.S32.HI R10, RZ, 0x1f, R29.reuse ;  /* 0x0000001fff0a7819 */ /* 0x100fe2000001141d */
[----:B------:R-:W-:Y:S01]  /*6850*/  FADD R36, R36, -12582912 ;  /* 0xcb40000024247421 */ /* 0x000fe20000000000 */
[----:B------:R-:W-:Y:S01]  /*6860*/  @P3 SHF.R.U32.HI R28, RZ, R25, R4 ;  /* 0x00000019ff1c3219 */ /* 0x000fe20000011604 */
[----:B------:R-:W-:Y:S01]  /*6870*/  IMAD.MOV R40, RZ, RZ, -R29 ;  /* 0x000000ffff287224 */ /* 0x000fe200078e0a1d */
[----:B------:R-:W-:Y:S01]  /*6880*/  @!P6 FSETP.GTU.AND P1, PT, |R35|, +INF , PT ;  /* 0x7f8000002300e80b */ /* 0x000fe20003f2c200 */
[----:B------:R-:W-:Y:S01]  /*6890*/  FFMA R36, R61, R0, R36 ;  /* 0x000000003d247223 */ /* 0x000fe20000000024 */
[--C-:B------:R-:W-:Y:S01]  /*68a0*/  SHF.R.S32.HI R11, RZ, 0x1f, R28.reuse ;  /* 0x0000001fff0b7819 */ /* 0x100fe2000001141c */
[----:B------:R-:W-:Y:S01]  /*68b0*/  IMAD R40, R16, R40, R13 ;  /* 0x0000002810287224 */ /* 0x000fe200078e020d */
[----:B------:R-:W-:Y:S01]  /*68c0*/  @!P6 FSEL R35, R6, R35, !P1 ;  /* 0x000000230623e208 */ /* 0x000fe20004800000 */
[----:B------:R-:W-:Y:S01]  /*68d0*/  IMAD.MOV R38, RZ, RZ, -R28 ;  /* 0x000000ffff267224 */ /* 0x000fe200078e0a1c */
[----:B------:R-:W-:Y:S01]  /*68e0*/  FSETP.GT.AND P6, PT, R32, R6, PT ;  /* 0x000000062000720b */ /* 0x000fe20003fc4000 */
[----:B------:R-:W-:-:S02]  /*68f0*/  IMAD.SHL.U32 R40, R40, 0x20, RZ ;  /* 0x0000002028287824 */ /* 0x000fc400078e00ff */
[----:B------:R-:W-:Y:S01]  /*6900*/  IMAD R38, R16, R38, R26 ;  /* 0x0000002610267224 */ /* 0x000fe200078e021a */
[----:B------:R-:W-:Y:S01]  /*6910*/  F2I.NTZ R35, R35 ;  /* 0x0000002300237305 */ /* 0x000fe20000203100 */
[----:B------:R-:W-:Y:S01]  /*6920*/  IMAD R10, R10, c[0x0][0x328], RZ ;  /* 0x0000ca000a0a7a24 */ /* 0x000fe200078e02ff */
[----:B------:R-:W-:Y:S01]  /*6930*/  SHF.R.S32.HI R41, RZ, 0x1f, R40 ;  /* 0x0000001fff297819 */ /* 0x000fe20000011428 */
[----:B------:R-:W-:Y:S02]  /*6940*/  IMAD.SHL.U32 R38, R38, 0x20, RZ ;  /* 0x0000002026267824 */ /* 0x000fe400078e00ff */
[C---:B------:R-:W-:Y:S02]  /*6950*/  IMAD R10, R29.reuse, c[0x0][0x32c], R10 ;  /* 0x0000cb001d0a7a24 */ /* 0x040fe400078e020a */
[----:B------:R-:W-:Y:S01]  /*6960*/  IMAD.WIDE.U32 R40, R29, c[0x0][0x328], R40 ;  /* 0x0000ca001d287a25 */ /* 0x000fe200078e0028 */
[----:B------:R-:W-:Y:S02]  /*6970*/  @!P6 FSETP.GTU.AND P1, PT, |R32|, +INF , PT ;  /* 0x7f8000002000e80b */ /* 0x000fe40003f2c200 */
[----:B------:R-:W-:Y:S01]  /*6980*/  SHF.R.S32.HI R39, RZ, 0x1f, R38 ;  /* 0x0000001fff277819 */ /* 0x000fe20000011426 */
[----:B------:R-:W-:Y:S01]  /*6990*/  IMAD R4, R19, R28, RZ ;  /* 0x0000001c13047224 */ /* 0x000fe200078e02ff */
[----:B------:R-:W-:Y:S01]  /*69a0*/  @!P6 FSEL R32, R6, R32, !P1 ;  /* 0x000000200620e208 */ /* 0x000fe20004800000 */
[----:B------:R-:W-:Y:S01]  /*69b0*/  IMAD.IADD R10, R41, 0x1, R10 ;  /* 0x00000001290a7824 */ /* 0x000fe200078e020a */
[----:B------:R-:W-:Y:S01]  /*69c0*/  FSETP.GT.AND P6, PT, R33, R6, PT ;  /* 0x000000062100720b */ /* 0x000fe20003fc4000 */
[----:B------:R-:W-:-:S02]  /*69d0*/  IMAD R4, R11, R20, R4 ;  /* 0x000000140b047224 */ /* 0x000fc400078e0204 */
[----:B------:R-:W-:Y:S02]  /*69e0*/  IMAD.WIDE.U32 R38, R28, R20, R38 ;  /* 0x000000141c267225 */ /* 0x000fe400078e0026 */
[----:B------:R-:W-:Y:S03]  /*69f0*/  F2I.NTZ R32, R32 ;  /* 0x0000002000207305 */ /* 0x000fe60000203100 */
[----:B------:R-:W-:-:S05]  /*6a00*/  IMAD.IADD R4, R39, 0x1, R4 ;  /* 0x0000000127047824 */ /* 0x000fca00078e0204 */
[----:B------:R-:W-:-:S04]  /*6a10*/  @!P6 FSETP.GTU.AND P1, PT, |R33|, +INF , PT ;  /* 0x7f8000002100e80b */ /* 0x000fc80003f2c200 */
        /* <DEDUP_REMOVED lines=13> */
[C---:B------:R-:W-:Y:S02]  /*6af0*/  FSETP.GT.AND P6, PT, R36.reuse, R6, PT ;  /* 0x000000062400720b */ /* 0x040fe40003fc4000 */
[----:B0-----:R-:W-:Y:S02]  /*6b00*/  I2IP.S8.S32.SAT R30, R31, R30, RZ ;  /* 0x0000001e1f1e7239 */ /* 0x001fe400000010ff */
[----:B------:R-:W-:Y:S08]  /*6b10*/  F2I.NTZ R5, R5 ;  /* 0x0000000500057305 */ /* 0x000ff00000203100 */
[----:B------:R-:W-:-:S04]  /*6b20*/  @!P6 FSETP.GTU.AND P1, PT, |R36|, +INF , PT ;  /* 0x7f8000002400e80b */ /* 0x000fc80003f2c200 */
[----:B------:R-:W-:-:S06]  /*6b30*/  @!P6 FSEL R36, R6, R36, !P1 ;  /* 0x000000240624e208 */ /* 0x000fcc0004800000 */
[----:B------:R-:W0:Y:S02]  /*6b40*/  F2I.NTZ R36, R36 ;  /* 0x0000002400247305 */ /* 0x000e240000203100 */
[----:B------:R-:W-:-:S04]  /*6b50*/  IADD3 R40, P6, P1, R22, c[0x0][0x320], R40 ;  /* 0x0000c80016287a10 */ /* 0x000fc800079de028 */
[----:B------:R-:W-:Y:S02]  /*6b60*/  IADD3.X R41, R21, c[0x0][0x324], R10, P6, P1 ;  /* 0x0000c90015297a10 */ /* 0x000fe400037e240a */
[----:B------:R-:W-:-:S04]  /*6b70*/  IADD3 R38, P6, P1, R24, R18, R38 ;  /* 0x0000001218267210 */ /* 0x000fc800079de026 */
[----:B------:R-:W-:Y:S02]  /*6b80*/  IADD3.X R39, R23, R17, R4, P6, P1 ;  /* 0x0000001117277210 */ /* 0x000fe400037e2404 */
[----:B------:R-:W-:Y:S02]  /*6b90*/  I2IP.S8.S32.SAT R4, R35, R34, RZ ;  /* 0x0000002223047239 */ /* 0x000fe400000010ff */
[----:B------:R-:W-:Y:S02]  /*6ba0*/  ISETP.LT.AND P1, PT, R27, c[0x0][0x1c0], !P4 ;  /* 0x000070001b007a0c */ /* 0x000fe40006721270 */
[----:B------:R-:W-:Y:S02]  /*6bb0*/  I2IP.S8.S32.SAT R4, R33, R32, R4 ;  /* 0x0000002021047239 */ /* 0x000fe40000001004 */
[----:B0-----:R-:W-:-:S08]  /*6bc0*/  I2IP.S8.S32.SAT R5, R36, R5, R30 ;  /* 0x0000000524057239 */ /* 0x001fd0000000101e */
[----:B------:R0:W-:Y:S04]  /*6bd0*/  @P0 STG.E.64.SYS [R40], R4 ;  /* 0x0000000428000386 */ /* 0x0001e8000010eb00 */
[----:B------:R-:W2:Y:S01]  /*6be0*/  @P1 LDG.E.LTC128B.64.SYS R2, [R38] ;  /* 0x0000000026021381 */ /* 0x000ea200001eeb20 */
[----:B------:R-:W1:Y:S01]  /*6bf0*/  I2F R64, R64 ;  /* 0x0000004000407306 */ /* 0x000e620000201400 */
[----:B------:R-:W-:Y:S02]  /*6c00*/  IMAD.MOV.U32 R28, RZ, RZ, R26 ;  /* 0x000000ffff1c7224 */ /* 0x000fe400078e001a */
[----:B------:R-:W-:-:S04]  /*6c10*/  @P3 IMAD.HI.U32 R11, R26, R8, RZ ;  /* 0x000000081a0b3227 */ /* 0x000fc800078e00ff */
[----:B------:R-:W-:Y:S01]  /*6c20*/  IMAD.MOV.U32 R10, RZ, RZ, R13 ;  /* 0x000000ffff0a7224 */ /* 0x000fe200078e000d */
[----:B------:R-:W3:Y:S01]  /*6c30*/  I2F R65, R65 ;  /* 0x0000004100417306 */ /* 0x000ee20000201400 */
[----:B------:R-:W-:-:S04]  /*6c40*/  @P3 SHF.R.U32.HI R28, RZ, R7, R11 ;  /* 0x00000007ff1c3219 */ /* 0x000fc8000001160b */
[--C-:B------:R-:W-:Y:S01]  /*6c50*/  SHF.R.S32.HI R11, RZ, 0x1f, R28.reuse ;  /* 0x0000001fff0b7819 */ /* 0x100fe2000001141c */
[----:B------:R-:W-:Y:S02]  /*6c60*/  IMAD.MOV R30, RZ, RZ, -R28 ;  /* 0x000000ffff1e7224 */ /* 0x000fe400078e0a1c */
[----:B------:R-:W0:Y:S02]  /*6c70*/  I2F R66, R66 ;  /* 0x0000004200427306 */ /* 0x000e240000201400 */
[----:B------:R-:W-:Y:S02]  /*6c80*/  IMAD R30, R16, R30, R26 ;  /* 0x0000001e101e7224 */ /* 0x000fe400078e021a */
[----:B------:R-:W-:Y:S02]  /*6c90*/  IMAD R11, R11, c[0x0][0x328], RZ ;  /* 0x0000ca000b0b7a24 */ /* 0x000fe400078e02ff */
[----:B------:R-:W-:Y:S02]  /*6ca0*/  IMAD.SHL.U32 R30, R30, 0x20, RZ ;  /* 0x000000201e1e7824 */ /* 0x000fe400078e00ff */
[----:B------:R-:W0:Y:S01]  /*6cb0*/  I2F R67, R67 ;  /* 0x0000004300437306 */ /* 0x000e220000201400 */
[----:B------:R-:W-:-:S02]  /*6cc0*/  IMAD R11, R28, c[0x0][0x32c], R11 ;  /* 0x0000cb001c0b7a24 */ /* 0x000fc400078e020b */
[----:B------:R-:W-:-:S05]  /*6cd0*/  SHF.R.S32.HI R31, RZ, 0x1f, R30 ;  /* 0x0000001fff1f7819 */ /* 0x000fca000001141e */
[----:B------:R-:W0:Y:S01]  /*6ce0*/  I2F R74, R74 ;  /* 0x0000004a004a7306 */ /* 0x000e220000201400 */
[----:B------:R-:W-:-:S04]  /*6cf0*/  IMAD.WIDE.U32 R30, R28, c[0x0][0x328], R30 ;  /* 0x0000ca001c1e7a25 */ /* 0x000fc800078e001e */
[----:B------:R-:W-:-:S03]  /*6d00*/  IMAD.IADD R11, R31, 0x1, R11 ;  /* 0x000000011f0b7824 */ /* 0x000fc600078e020b */
        /* <DEDUP_REMOVED lines=12> */
[-C--:B-1----:R-:W-:Y:S01]  /*6dd0*/  FFMA R36, R64, R0.reuse, R36 ;  /* 0x0000000040247223 */ /* 0x082fe20000000024 */
[----:B------:R-:W-:Y:S01]  /*6de0*/  IADD3 R35, R35, 0x4b400000, RZ ;  /* 0x4b40000023237810 */ /* 0x000fe20007ffe0ff */
[----:B---3--:R-:W-:Y:S01]  /*6df0*/  FFMA R37, R65, R0, R37 ;  /* 0x0000000041257223 */ /* 0x008fe20000000025 */
[--C-:B------:R-:W-:Y:S01]  /*6e00*/  PRMT R29, R3, 0xaaa2, R3.reuse ;  /* 0x0000aaa2031d7816 */ /* 0x100fe20000000003 */
[----:B------:R-:W-:Y:S01]  /*6e10*/  FADD R34, R34, -12582912 ;  /* 0xcb40000022227421 */ /* 0x000fe20000000000 */
[----:B------:R-:W-:Y:S01]  /*6e20*/  FSETP.GT.AND P6, PT, R36, R6, PT ;  /* 0x000000062400720b */ /* 0x000fe20003fc4000 */
[----:B------:R-:W-:Y:S01]  /*6e30*/  FADD R35, R35, -12582912 ;  /* 0xcb40000023237421 */ /* 0x000fe20000000000 */
[----:B------:R-:W-:Y:S01]  /*6e40*/  IADD3 R29, R29, 0x4b400000, RZ ;  /* 0x4b4000001d1d7810 */ /* 0x000fe20007ffe0ff */
[-C--:B0-----:R-:W-:Y:S01]  /*6e50*/  FFMA R34, R66, R0.reuse, R34 ;  /* 0x0000000042227223 */ /* 0x081fe20000000022 */
[----:B------:R-:W-:Y:S01]  /*6e60*/  PRMT R4, R3, 0xbbb3, R3 ;  /* 0x0000bbb303047816 */ /* 0x000fe20000000003 */
[----:B------:R-:W-:Y:S01]  /*6e70*/  FFMA R35, R67, R0, R35 ;  /* 0x0000000043237223 */ /* 0x000fe20000000023 */
[----:B------:R-:W-:Y:S01]  /*6e80*/  PRMT R5, R3, 0x8880, R3 ;  /* 0x0000888003057816 */ /* 0x000fe20000000003 */
[----:B------:R-:W-:Y:S01]  /*6e90*/  FADD R29, R29, -12582912 ;  /* 0xcb4000001d1d7421 */ /* 0x000fe20000000000 */
[----:B------:R-:W-:-:S02]  /*6ea0*/  IADD3 R4, R4, 0x4b400000, RZ ;  /* 0x4b40000004047810 */ /* 0x000fc40007ffe0ff */
[----:B------:R-:W-:Y:S01]  /*6eb0*/  IADD3 R5, R5, 0x4b400000, RZ ;  /* 0x4b40000005057810 */ /* 0x000fe20007ffe0ff */
[----:B------:R-:W-:Y:S01]  /*6ec0*/  FFMA R29, R74, R0, R29 ;  /* 0x000000004a1d7223 */ /* 0x000fe2000000001d */
        /* <DEDUP_REMOVED lines=12> */
[----:B------:R-:W-:-:S03]  /*6f90*/  @P3 SHF.R.U32.HI R10, RZ, R25, R4 ;  /* 0x00000019ff0a3219 */ /* 0x000fc60000011604 */
[----:B------:R-:W-:Y:S01]  /*6fa0*/  FFMA R32, R77, R0, R32 ;  /* 0x000000004d207223 */ /* 0x000fe20000000020 */
        /* <DEDUP_REMOVED lines=8> */
[----:B------:R-:W-:Y:S01]  /*7030*/  IADD3 R27, R12, 0x40, RZ ;  /* 0x000000400c1b7810 */ /* 0x000fe20007ffe0ff */
[----:B------:R-:W-:Y:S01]  /*7040*/  IMAD.SHL.U32 R38, R38, 0x20, RZ ;  /* 0x0000002026267824 */ /* 0x000fe200078e00ff */
[----:B------:R-:W0:Y:S04]  /*7050*/  F2I.NTZ R37, R37 ;  /* 0x0000002500257305 */ /* 0x000e280000203100 */
[----:B------:R-:W-:-:S04]  /*7060*/  SHF.R.S32.HI R39, RZ, 0x1f, R38 ;  /* 0x0000001fff277819 */ /* 0x000fc80000011426 */
[----:B------:R-:W-:Y:S01]  /*7070*/  @!P6 FSETP.GTU.AND P0, PT, |R34|, +INF , PT ;  /* 0x7f8000002200e80b */ /* 0x000fe20003f0c200 */
[----:B------:R-:W-:-:S03]  /*7080*/  IMAD.WIDE.U32 R38, R10, R20, R38 ;  /* 0x000000140a267225 */ /* 0x000fc600078e0026 */
[----:B------:R-:W-:Y:S01]  /*7090*/  @!P6 FSEL R34, R6, R34, !P0 ;  /* 0x000000220622e208 */ /* 0x000fe20004000000 */
[----:B------:R-:W-:Y:S01]  /*70a0*/  IMAD.SHL.U32 R10, R18, 0x2, RZ ;  /* 0x00000002120a7824 */ /* 0x000fe200078e00ff */
[----:B------:R-:W-:Y:S01]  /*70b0*/  FSETP.GT.AND P6, PT, R35, R6, PT ;  /* 0x000000062300720b */ /* 0x000fe20003fc4000 */
[----:B------:R-:W-:Y:S01]  /*70c0*/  IMAD.IADD R4, R39, 0x1, R4 ;  /* 0x0000000127047824 */ /* 0x000fe200078e0204 */
[----:B0-----:R-:W-:Y:S02]  /*70d0*/  I2IP.S8.S32.SAT R36, R37, R36, RZ ;  /* 0x0000002425247239 */ /* 0x001fe400000010ff */
        /* <DEDUP_REMOVED lines=23> */
[----:B------:R-:W-:Y:S02]  /*7250*/  IADD3 R28, P6, P0, R24, R10, R38 ;  /* 0x0000000a181c7210 */ /* 0x000fe400078de026 */
[----:B------:R-:W-:-:S04]  /*7260*/  SHF.L.U64.HI R11, R18, 0x1, R17 ;  /* 0x00000001120b7819 */ /* 0x000fc80000010211 */
[----:B------:R-:W-:Y:S02]  /*7270*/  IADD3.X R29, R23, R11, R4, P6, P0 ;  /* 0x0000000b171d7210 */ /* 0x000fe400037e0404 */
[----:B------:R-:W-:Y:S02]  /*7280*/  ISETP.LT.AND P0, PT, R27, c[0x0][0x1c0], !P5 ;  /* 0x000070001b007a0c */ /* 0x000fe40006f01270 */
[----:B------:R-:W-:Y:S02]  /*7290*/  I2IP.S8.S32.SAT R4, R35, R34, R36 ;  /* 0x0000002223047239 */ /* 0x000fe40000001024 */
[----:B0-----:R-:W-:-:S08]  /*72a0*/  I2IP.S8.S32.SAT R5, R32, R5, R33 ;  /* 0x0000000520057239 */ /* 0x001fd00000001021 */
        /* <DEDUP_REMOVED lines=54> */
[--C-:B------:R-:W-:Y:S01]  /*7610*/  IMAD.MOV R42, RZ, RZ, -R28.reuse ;  /* 0x000000ffff2a7224 */ /* 0x100fe200078e0a1c */
[----:B------:R-:W-:Y:S02]  /*7620*/  @!P6 FSEL R39, R6, R39, !P1 ;  /* 0x000000270627e208 */ /* 0x000fe40004800000 */
[----:B------:R-:W-:Y:S01]  /*7630*/  FSETP.GT.AND P6, PT, R36, R6, PT ;  /* 0x000000062400720b */ /* 0x000fe20003fc4000 */
[----:B------:R-:W-:Y:S01]  /*7640*/  IMAD R42, R16, R42, R13 ;  /* 0x0000002a102a7224 */ /* 0x000fe200078e020d */
[----:B------:R-:W-:Y:S01]  /*7650*/  SHF.R.S32.HI R33, RZ, 0x1f, R28 ;  /* 0x0000001fff217819 */ /* 0x000fe2000001141c */
[--C-:B------:R-:W-:Y:S01]  /*7660*/  IMAD.MOV R40, RZ, RZ, -R32.reuse ;  /* 0x000000ffff287224 */ /* 0x100fe200078e0a20 */
[----:B------:R-:W-:Y:S01]  /*7670*/  SHF.R.S32.HI R29, RZ, 0x1f, R32 ;  /* 0x0000001fff1d7819 */ /* 0x000fe20000011420 */
[----:B------:R-:W-:Y:S01]  /*7680*/  IMAD.SHL.U32 R42, R42, 0x20, RZ ;  /* 0x000000202a2a7824 */ /* 0x000fe200078e00ff */
[----:B------:R-:W-:Y:S01]  /*7690*/  F2I.NTZ R39, R39 ;  /* 0x0000002700277305 */ /* 0x000fe20000203100 */
[----:B------:R-:W-:-:S02]  /*76a0*/  IMAD R40, R16, R40, R26 ;  /* 0x0000002810287224 */ /* 0x000fc400078e021a */
[----:B------:R-:W-:Y:S01]  /*76b0*/  IMAD R33, R33, c[0x0][0x328], RZ ;  /* 0x0000ca0021217a24 */ /* 0x000fe200078e02ff */
[--C-:B------:R-:W-:Y:S01]  /*76c0*/  SHF.R.S32.HI R43, RZ, 0x1f, R42.reuse ;  /* 0x0000001fff2b7819 */ /* 0x100fe2000001142a */
[----:B------:R-:W-:Y:S01]  /*76d0*/  IMAD.SHL.U32 R40, R40, 0x20, RZ ;  /* 0x0000002028287824 */ /* 0x000fe200078e00ff */
[----:B------:R-:W-:Y:S01]  /*76e0*/  @!P6 FSETP.GTU.AND P1, PT, |R36|, +INF , PT ;  /* 0x7f8000002400e80b */ /* 0x000fe20003f2c200 */
[----:B------:R-:W-:Y:S02]  /*76f0*/  IMAD R4, R19, R32, RZ ;  /* 0x0000002013047224 */ /* 0x000fe400078e02ff */
[----:B------:R-:W-:Y:S01]  /*7700*/  IMAD R33, R28, c[0x0][0x32c], R33 ;  /* 0x0000cb001c217a24 */ /* 0x000fe200078e0221 */
[----:B------:R-:W-:Y:S01]  /*7710*/  @!P6 FSEL R36, R6, R36, !P1 ;  /* 0x000000240624e208 */ /* 0x000fe20004800000 */
[----:B------:R-:W-:Y:S01]  /*7720*/  IMAD.WIDE.U32 R42, R28, c[0x0][0x328], R42 ;  /* 0x0000ca001c2a7a25 */ /* 0x000fe200078e002a */
[----:B------:R-:W-:Y:S02]  /*7730*/  FSETP.GT.AND P6, PT, R37, R6, PT ;  /* 0x000000062500720b */ /* 0x000fe40003fc4000 */
[----:B------:R-:W-:Y:S01]  /*7740*/  SHF.R.S32.HI R41, RZ, 0x1f, R40 ;  /* 0x0000001fff297819 */ /* 0x000fe20000011428 */
[----:B------:R-:W-:Y:S01]  /*7750*/  IMAD.MOV.U32 R28, RZ, RZ, c[0x0][0x320] ;  /* 0x0000c800ff1c7624 */ /* 0x000fe200078e00ff */
[----:B------:R-:W-:Y:S01]  /*7760*/  F2I.NTZ R36, R36 ;  /* 0x0000002400247305 */ /* 0x000fe20000203100 */
[----:B------:R-:W-:-:S02]  /*7770*/  IMAD R4, R29, R20, R4 ;  /* 0x000000141d047224 */ /* 0x000fc400078e0204 */
[----:B------:R-:W-:Y:S02]  /*7780*/  IMAD.MOV.U32 R29, RZ, RZ, 0x1 ;  /* 0x00000001ff1d7424 */ /* 0x000fe400078e00ff */
[----:B------:R-:W-:Y:S02]  /*7790*/  IMAD.SHL.U32 R30, R28, 0x2, RZ ;  /* 0x000000021c1e7824 */ /* 0x000fe400078e00ff */
[----:B------:R-:W-:Y:S01]  /*77a0*/  IMAD.WIDE.U32 R40, R32, R20, R40 ;  /* 0x0000001420287225 */ /* 0x000fe200078e0028 */
[----:B------:R-:W-:Y:S02]  /*77b0*/  @!P6 FSETP.GTU.AND P1, PT, |R37|, +INF , PT ;  /* 0x7f8000002500e80b */ /* 0x000fe40003f2c200 */
[----:B------:R-:W-:Y:S01]  /*77c0*/  SHF.L.U64.HI R29, R28, R29, c[0x0][0x324] ;  /* 0x0000c9001c1d7619 */ /* 0x000fe2000001021d */
[----:B------:R-:W-:Y:S01]  /*77d0*/  IMAD.IADD R33, R43, 0x1, R33 ;  /* 0x000000012b217824 */ /* 0x000fe200078e0221 */
[----:B------:R-:W-:Y:S01]  /*77e0*/  @!P6 FSEL R37, R6, R37, !P1 ;  /* 0x000000250625e208 */ /* 0x000fe20004800000 */
[----:B------:R-:W-:Y:S01]  /*77f0*/  IMAD.IADD R4, R41, 0x1, R4 ;  /* 0x0000000129047824 */ /* 0x000fe200078e0204 */
        /* <DEDUP_REMOVED lines=20> */
[----:B------:R-:W-:-:S04]  /*7940*/  IADD3 R10, P6, P1, R24, R10, R40 ;  /* 0x0000000a180a7210 */ /* 0x000fc800079de028 */
[----:B------:R-:W-:Y:S02]  /*7950*/  IADD3.X R11, R23, R11, R4, P6, P1 ;  /* 0x0000000b170b7210 */ /* 0x000fe400037e2404 */
[----:B------:R-:W-:Y:S02]  /*7960*/  I2IP.S8.S32.SAT R4, R39, R38, RZ ;  /* 0x0000002627047239 */ /* 0x000fe400000010ff */
[----:B------:R-:W-:Y:S02]  /*7970*/  ISETP.LT.AND P6, PT, R27, c[0x0][0x1c0], !P4 ;  /* 0x000070001b007a0c */ /* 0x000fe400067c1270 */
[----:B------:R-:W-:Y:S02]  /*7980*/  I2IP.S8.S32.SAT R4, R37, R36, R4 ;  /* 0x0000002425047239 */ /* 0x000fe40000001004 */
[----:B0-----:R-:W-:-:S08]  /*7990*/  I2IP.S8.S32.SAT R5, R31, R5, R34 ;  /* 0x000000051f057239 */ /* 0x001fd00000001022 */
[----:B------:R0:W-:Y:S04]  /*79a0*/  @P0 STG.E.64.SYS [R32], R4 ;  /* 0x0000000420000386 */ /* 0x0001e8000010eb00 */
[----:B------:R1:W2:Y:S01]  /*79b0*/  @P6 LDG.E.LTC128B.64.SYS R2, [R10] ;  /* 0x000000000a026381 */ /* 0x0002a200001eeb20 */
[----:B------:R-:W3:Y:S01]  /*79c0*/  I2F R68, R68 ;  /* 0x0000004400447306 */ /* 0x000ee20000201400 */
[----:B------:R-:W-:Y:S01]  /*79d0*/  IMAD.MOV.U32 R31, RZ, RZ, R13 ;  /* 0x000000ffff1f7224 */ /* 0x000fe200078e000d */
[----:B------:R-:W-:Y:S01]  /*79e0*/  IADD3 R12, R12, 0x60, RZ ;  /* 0x000000600c0c7810 */ /* 0x000fe20007ffe0ff */
[----:B------:R-:W-:-:S03]  /*79f0*/  IMAD R17, R17, 0x3, RZ ;  /* 0x0000000311117824 */ /* 0x000fc600078e02ff */
[----:B------:R-:W-:Y:S02]  /*7a00*/  ISETP.LT.AND P5, PT, R12, c[0x0][0x1c0], !P5 ;  /* 0x000070000c007a0c */ /* 0x000fe40006fa1270 */
[----:B------:R-:W2:Y:S01]  /*7a10*/  I2F R69, R69 ;  /* 0x0000004500457306 */ /* 0x000ea20000201400 */
[----:B0-----:R-:W-:Y:S02]  /*7a20*/  IMAD.MOV.U32 R33, RZ, RZ, R26 ;  /* 0x000000ffff217224 */ /* 0x001fe400078e001a */
[----:B-1----:R-:W-:-:S05]  /*7a30*/  @P3 IMAD.HI.U32 R10, R26, R8, RZ ;  /* 0x000000081a0a3227 */ /* 0x002fca00078e00ff */
[----:B------:R-:W0:Y:S01]  /*7a40*/  I2F R80, R80 ;  /* 0x0000005000507306 */ /* 0x000e220000201400 */
[----:B------:R-:W-:-:S04]  /*7a50*/  @P3 SHF.R.U32.HI R33, RZ, R7, R10 ;  /* 0x00000007ff213219 */ /* 0x000fc8000001160a */
[--C-:B------:R-:W-:Y:S01]  /*7a60*/  SHF.R.S32.HI R27, RZ, 0x1f, R33.reuse ;  /* 0x0000001fff1b7819 */ /* 0x100fe20000011421 */
[----:B------:R-:W-:Y:S02]  /*7a70*/  IMAD.MOV R32, RZ, RZ, -R33 ;  /* 0x000000ffff207224 */ /* 0x000fe400078e0a21 */
[----:B------:R-:W1:Y:S02]  /*7a80*/  I2F R81, R81 ;  /* 0x0000005100517306 */ /* 0x000e640000201400 */
        /* <DEDUP_REMOVED lines=10> */
[----:B------:R-:W0:Y:S01]  /*7b30*/  I2F R85, R85 ;  /* 0x0000005500557306 */ /* 0x000e220000201400 */
[C-C-:B--2---:R-:W-:Y:S02]  /*7b40*/  PRMT R37, R2.reuse, 0xaaa2, R2.reuse ;  /* 0x0000aaa202257816 */ /* 0x144fe40000000002 */
[----:B------:R-:W-:-:S02]  /*7b50*/  PRMT R38, R2, 0xbbb3, R2 ;  /* 0x0000bbb302267816 */ /* 0x000fc40000000002 */
        /* <DEDUP_REMOVED lines=9> */
[----:B------:R-:W-:Y:S01]  /*7bf0*/  FFMA R38, R69, R0, R38 ;  /* 0x0000000045267223 */ /* 0x000fe20000000026 */
[----:B------:R-:W-:Y:S01]  /*7c00*/  PRMT R34, R3, 0xaaa2, R3 ;  /* 0x0000aaa203227816 */ /* 0x000fe20000000003 */
[----:B------:R-:W-:Y:S01]  /*7c10*/  FADD R35, R35, -12582912 ;  /* 0xcb40000023237421 */ /* 0x000fe20000000000 */
[----:B------:R-:W-:Y:S01]  /*7c20*/  FSETP.GT.AND P1, PT, R37, R6, PT ;  /* 0x000000062500720b */ /* 0x000fe20003f24000 */
[----:B------:R-:W-:Y:S01]  /*7c30*/  FADD R36, R36, -12582912 ;  /* 0xcb40000024247421 */ /* 0x000fe20000000000 */
[----:B------:R-:W-:Y:S01]  /*7c40*/  IADD3 R34, R34, 0x4b400000, RZ ;  /* 0x4b40000022227810 */ /* 0x000fe20007ffe0ff */
[-C--:B0-----:R-:W-:Y:S01]  /*7c50*/  FFMA R35, R80, R0.reuse, R35 ;  /* 0x0000000050237223 */ /* 0x081fe20000000023 */
[--C-:B------:R-:W-:Y:S01]  /*7c60*/  PRMT R4, R3, 0xbbb3, R3.reuse ;  /* 0x0000bbb303047816 */ /* 0x100fe20000000003 */
[----:B-1----:R-:W-:Y:S01]  /*7c70*/  FFMA R36, R81, R0, R36 ;  /* 0x0000000051247223 */ /* 0x002fe20000000024 */
        /* <DEDUP_REMOVED lines=26> */
[----:B------:R-:W-:Y:S02]  /*7e20*/  IMAD R10, R11, R20, R10 ;  /* 0x000000140b0a7224 */ /* 0x000fe400078e020a */
[----:B------:R-:W-:Y:S01]  /*7e30*/  IMAD.SHL.U32 R44, R5, 0x20, RZ ;  /* 0x00000020052c7824 */ /* 0x000fe200078e00ff */
[----:B------:R-:W0:Y:S04]  /*7e40*/  F2I.NTZ R38, R38 ;  /* 0x0000002600267305 */ /* 0x000e280000203100 */
[----:B------:R-:W-:-:S04]  /*7e50*/  SHF.R.S32.HI R45, RZ, 0x1f, R44 ;  /* 0x0000001fff2d7819 */ /* 0x000fc8000001142c */
[----:B------:R-:W-:Y:S01]  /*7e60*/  @!P1 FSETP.GTU.AND P0, PT, |R35|, +INF , PT ;  /* 0x7f8000002300980b */ /* 0x000fe20003f0c200 */
[----:B------:R-:W-:-:S03]  /*7e70*/  IMAD.WIDE.U32 R44, R31, R20, R44 ;  /* 0x000000141f2c7225 */ /* 0x000fc600078e002c */
[----:B------:R-:W-:Y:S01]  /*7e80*/  @!P1 FSEL R35, R6, R35, !P0 ;  /* 0x0000002306239208 */ /* 0x000fe20004000000 */
[----:B------:R-:W-:Y:S01]  /*7e90*/  IMAD.IADD R11, R45, 0x1, R10 ;  /* 0x000000012d0b7824 */ /* 0x000fe200078e020a */
[----:B------:R-:W-:Y:S01]  /*7ea0*/  FSETP.GT.AND P1, PT, R36, R6, PT ;  /* 0x000000062400720b */ /* 0x000fe20003f24000 */
[----:B------:R-:W-:Y:S01]  /*7eb0*/  IMAD.MOV.U32 R10, RZ, RZ, R44 ;  /* 0x000000ffff0a7224 */ /* 0x000fe200078e002c */
[----:B0-----:R-:W-:Y:S02]  /*7ec0*/  I2IP.S8.S32.SAT R37, R38, R37, RZ ;  /* 0x0000002526257239 */ /* 0x001fe400000010ff */
[----:B------:R-:W-:Y:S01]  /*7ed0*/  F2I.NTZ R35, R35 ;  /* 0x0000002300237305 */ /* 0x000fe20000203100 */
[----:B------:R-:W-:-:S07]  /*7ee0*/  IMAD.WIDE.U32 R10, R18, 0x3, R10 ;  /* 0x00000003120a7825 */ /* 0x000fce00078e000a */
        /* <DEDUP_REMOVED lines=16> */
[----:B------:R-:W-:Y:S01]  /*7ff0*/  F2I.NTZ R5, R40 ;  /* 0x0000002800057305 */ /* 0x000fe20000203100 */
[----:B------:R-:W-:-:S07]  /*8000*/  I2IP.S8.S32.SAT R4, R36, R35, R37 ;  /* 0x0000002324047239 */ /* 0x000fce0000001025 */
[----:B------:R-:W-:-:S04]  /*8010*/  @!P1 FSETP.GTU.AND P0, PT, |R39|, +INF , PT ;  /* 0x7f8000002700980b */ /* 0x000fc80003f0c200 */
[----:B------:R-:W-:-:S06]  /*8020*/  @!P1 FSEL R39, R6, R39, !P0 ;  /* 0x0000002706279208 */ /* 0x000fcc0004000000 */
[----:B------:R-:W0:Y:S02]  /*8030*/  F2I.NTZ R39, R39 ;  /* 0x0000002700277305 */ /* 0x000e240000203100 */
[----:B------:R-:W-:-:S04]  /*8040*/  IADD3 R30, P1, P0, R22, R30, R42 ;  /* 0x0000001e161e7210 */ /* 0x000fc8000783e02a */
[----:B------:R-:W-:Y:S02]  /*8050*/  IADD3.X R31, R21, R29, R27, P1, P0 ;  /* 0x0000001d151f7210 */ /* 0x000fe40000fe041b */
[----:B------:R-:W-:-:S04]  /*8060*/  IADD3 R10, P0, R24, R10, RZ ;  /* 0x0000000a180a7210 */ /* 0x000fc80007f1e0ff */
[----:B------:R-:W-:Y:S02]  /*8070*/  IADD3.X R11, R23, R11, R17, P0, !PT ;  /* 0x0000000b170b7210 */ /* 0x000fe400007fe411 */
[----:B0-----:R-:W-:-:S08]  /*8080*/  I2IP.S8.S32.SAT R5, R39, R5, R34 ;  /* 0x0000000527057239 */ /* 0x001fd00000001022 */
[----:B------:R0:W-:Y:S04]  /*8090*/  @P6 STG.E.64.SYS [R30], R4 ;  /* 0x000000041e006386 */ /* 0x0001e8000010eb00 */
[----:B------:R-:W2:Y:S01]  /*80a0*/  @P5 LDG.E.LTC128B.64.SYS R2, [R10] ;  /* 0x000000000a025381 */ /* 0x000ea200001eeb20 */
[----:B------:R-:W1:Y:S01]  /*80b0*/  I2F R98, R98 ;  /* 0x0000006200627306 */ /* 0x000e620000201400 */
[----:B------:R-:W-:Y:S01]  /*80c0*/  @P3 IMAD.HI.U32 R9, R26, R9, RZ ;  /* 0x000000091a093227 */ /* 0x000fe200078e00ff */
[----:B------:R-:W-:Y:S02]  /*80d0*/  ULDC UR4, c[0x0][0x324] ;  /* 0x0000c90000047ab9 */ /* 0x000fe40000000800 */
[----:B------:R-:W-:Y:S01]  /*80e0*/  UIMAD UR4, UR4, 0x3, URZ ;  /* 0x00000003040478a4 */ /* 0x000fe2000f8e023f */
[----:B------:R-:W-:-:S03]  /*80f0*/  @P3 IMAD.HI.U32 R29, R13, R8, RZ ;  /* 0x000000080d1d3227 */ /* 0x000fc600078e00ff */
[----:B------:R-:W3:Y:S01]  /*8100*/  I2F R99, R99 ;  /* 0x0000006300637306 */ /* 0x000ee20000201400 */
[----:B0-----:R-:W-:-:S05]  /*8110*/  IMAD.MOV.U32 R4, RZ, RZ, R26 ;  /* 0x000000ffff047224 */ /* 0x001fca00078e001a */
[----:B------:R-:W-:Y:S02]  /*8120*/  @P3 SHF.R.U32.HI R4, RZ, R25, R9 ;  /* 0x00000019ff043219 */ /* 0x000fe40000011609 */
[----:B------:R-:W0:Y:S02]  /*8130*/  I2F R58, R58 ;  /* 0x0000003a003a7306 */ /* 0x000e240000201400 */
[--C-:B------:R-:W-:Y:S01]  /*8140*/  SHF.R.S32.HI R31, RZ, 0x1f, R4.reuse ;  /* 0x0000001fff1f7819 */ /* 0x100fe20000011404 */
[----:B------:R-:W-:Y:S02]  /*8150*/  IMAD.MOV R34, RZ, RZ, -R4 ;  /* 0x000000ffff227224 */ /* 0x000fe400078e0a04 */
[----:B------:R-:W-:Y:S02]  /*8160*/  IMAD R19, R19, R4, RZ ;  /* 0x0000000413137224 */ /* 0x000fe400078e02ff */
[----:B------:R-:W-:Y:S01]  /*8170*/  IMAD R34, R16, R34, R26 ;  /* 0x0000002210227224 */ /* 0x000fe200078e021a */
[----:B------:R-:W0:Y:S01]  /*8180*/  I2F R59, R59 ;  /* 0x0000003b003b7306 */ /* 0x000e220000201400 */
[----:B------:R-:W-:-:S02]  /*8190*/  IMAD R19, R31, R20, R19 ;  /* 0x000000141f137224 */ /* 0x000fc400078e0213 */
[----:B------:R-:W-:-:S05]  /*81a0*/  IMAD.SHL.U32 R34, R34, 0x20, RZ ;  /* 0x0000002022227824 */ /* 0x000fca00078e00ff */
[----:B------:R-:W0:Y:S01]  /*81b0*/  I2F R54, R54 ;  /* 0x0000003600367306 */ /* 0x000e220000201400 */
[----:B------:R-:W-:-:S05]  /*81c0*/  SHF.R.S32.HI R35, RZ, 0x1f, R34 ;  /* 0x0000001fff237819 */ /* 0x000fca0000011422 */
[----:B------:R-:W-:Y:S02]  /*81d0*/  IMAD.WIDE.U32 R34, R4, R20, R34 ;  /* 0x0000001404227225 */ /* 0x000fe400078e0022 */
[----:B------:R-:W0:Y:S02]  /*81e0*/  I2F R55, R55 ;  /* 0x0000003700377306 */ /* 0x000e240000201400 */
[----:B------:R-:W-:-:S04]  /*81f0*/  IMAD.IADD R35, R35, 0x1, R19 ;  /* 0x0000000123237824 */ /* 0x000fc800078e0213 */
[----:B------:R-:W-:Y:S02]  /*8200*/  IMAD.WIDE.U32 R18, R18, 0x3, R34 ;  /* 0x0000000312127825 */ /* 0x000fe400078e0022 */
[----:B------:R-:W0:Y:S08]  /*8210*/  I2F R52, R52 ;  /* 0x0000003400347306 */ /* 0x000e300000201400 */
[----:B------:R-:W-:Y:S01]  /*8220*/  I2F R53, R53 ;  /* 0x0000003500357306 */ /* 0x000fe20000201400 */
        /* <DEDUP_REMOVED lines=12> */
[----:B------:R-:W-:Y:S01]  /*82f0*/  PRMT R32, R3, 0xaaa2, R3 ;  /* 0x0000aaa203207816 */ /* 0x000fe20000000003 */
[----:B------:R-:W-:Y:S01]  /*8300*/  FADD R27, R27, -12582912 ;  /* 0xcb4000001b1b7421 */ /* 0x000fe20000000000 */
[-C--:B------:R-:W-:Y:S01]  /*8310*/  FSETP.GT.AND P6, PT, R10, R6.reuse, PT ;  /* 0x000000060a00720b */ /* 0x080fe20003fc4000 */
[----:B------:R-:W-:Y:S01]  /*8320*/  FADD R5, R5, -12582912 ;  /* 0xcb40000005057421 */ /* 0x000fe20000000000 */
[----:B------:R-:W-:Y:S01]  /*8330*/  FSETP.GT.AND P0, PT, R11, R6, PT ;  /* 0x000000060b00720b */ /* 0x000fe20003f04000 */
[-C--:B0-----:R-:W-:Y:S01]  /*8340*/  FFMA R9, R58, R0.reuse, R27 ;  /* 0x000000003a097223 */ /* 0x081fe2000000001b */
[----:B------:R-:W-:Y:S01]  /*8350*/  IADD3 R32, R32, 0x4b400000, RZ ;  /* 0x4b40000020207810 */ /* 0x000fe20007ffe0ff */
[----:B------:R-:W-:Y:S01]  /*8360*/  FFMA R27, R59, R0, R5 ;  /* 0x000000003b1b7223 */ /* 0x000fe20000000005 */
[C---:B------:R-:W-:Y:S01]  /*8370*/  PRMT R30, R3.reuse, 0xbbb3, R3 ;  /* 0x0000bbb3031e7816 */ /* 0x040fe20000000003 */
[----:B------:R-:W-:Y:S01]  /*8380*/  IMAD.MOV.U32 R5, RZ, RZ, R13 ;  /* 0x000000ffff057224 */ /* 0x000fe200078e000d */
[----:B------:R-:W-:Y:S01]  /*8390*/  PRMT R25, R3, 0x8880, R3 ;  /* 0x0000888003197816 */ /* 0x000fe20000000003 */
[----:B------:R-:W-:Y:S01]  /*83a0*/  FADD R32, R32, -12582912 ;  /* 0xcb40000020207421 */ /* 0x000fe20000000000 */
[----:B------:R-:W-:-:S02]  /*83b0*/  IADD3 R30, R30, 0x4b400000, RZ ;  /* 0x4b4000001e1e7810 */ /* 0x000fc40007ffe0ff */
[----:B------:R-:W-:Y:S01]  /*83c0*/  @!P6 FSETP.GTU.AND P1, PT, |R10|, +INF , PT ;  /* 0x7f8000000a00e80b */ /* 0x000fe20003f2c200 */
[----:B------:R-:W-:Y:S01]  /*83d0*/  FFMA R32, R54, R0, R32 ;  /* 0x0000000036207223 */ /* 0x000fe20000000020 */
[----:B------:R-:W-:Y:S01]  /*83e0*/  @P3 SHF.R.U32.HI R5, RZ, R7, R29 ;  /* 0x00000007ff053219 */ /* 0x000fe2000001161d */
[----:B------:R-:W-:Y:S01]  /*83f0*/  FADD R30, R30, -12582912 ;  /* 0xcb4000001e1e7421 */ /* 0x000fe20000000000 */
[----:B------:R-:W-:Y:S02]  /*8400*/  @!P6 FSEL R10, R6, R10, !P1 ;  /* 0x0000000a060ae208 */ /* 0x000fe40004800000 */
[----:B------:R-:W-:Y:S01]  /*8410*/  FSETP.GT.AND P6, PT, R9, R6, PT ;  /* 0x000000060900720b */ /* 0x000fe20003fc4000 */
[----:B------:R-:W-:Y:S01]  /*8420*/  IMAD.MOV R36, RZ, RZ, -R5 ;  /* 0x000000ffff247224 */ /* 0x000fe200078e0a05 */
[----:B------:R-:W-:Y:S01]  /*8430*/  IADD3 R29, R25, 0x4b400000, RZ ;  /* 0x4b400000191d7810 */ /* 0x000fe20007ffe0ff */
[----:B------:R-:W-:Y:S01]  /*8440*/  FFMA R25, R55, R0, R30 ;  /* 0x0000000037197223 */ /* 0x000fe2000000001e */
[----:B------:R-:W-:Y:S01]  /*8450*/  PRMT R30, R3, 0x9991, R3 ;  /* 0x00009991031e7816 */ /* 0x000fe20000000003 */
[----:B------:R-:W-:Y:S01]  /*8460*/  IMAD R36, R16, R36, R13 ;  /* 0x0000002410247224 */ /* 0x000fe200078e020d */
[----:B------:R-:W-:Y:S01]  /*8470*/  @!P0 FSETP.GTU.AND P1, PT, |R11|, +INF , PT ;  /* 0x7f8000000b00880b */ /* 0x000fe20003f2c200 */
[----:B------:R-:W-:Y:S01]  /*8480*/  FADD R29, R29, -12582912 ;  /* 0xcb4000001d1d7421 */ /* 0x000fe20000000000 */
[----:B------:R-:W-:Y:S01]  /*8490*/  IADD3 R30, R30, 0x4b400000, RZ ;  /* 0x4b4000001e1e7810 */ /* 0x000fe20007ffe0ff */
[----:B------:R-:W-:Y:S01]  /*84a0*/  IMAD.SHL.U32 R36, R36, 0x20, RZ ;  /* 0x0000002024247824 */ /* 0x000fe200078e00ff */
[----:B------:R-:W-:Y:S01]  /*84b0*/  @!P0 FSEL R11, R6, R11, !P1 ;  /* 0x0000000b060b8208 */ /* 0x000fe20004800000 */
[----:B------:R-:W-:Y:S01]  /*84c0*/  FFMA R29, R52, R0, R29 ;  /* 0x00000000341d7223 */ /* 0x000fe2000000001d */
[----:B------:R-:W-:Y:S01]  /*84d0*/  FSETP.GT.AND P0, PT, R27, R6, PT ;  /* 0x000000061b00720b */ /* 0x000fe20003f04000 */
[----:B------:R-:W-:Y:S01]  /*84e0*/  FADD R30, R30, -12582912 ;  /* 0xcb4000001e1e7421 */ /* 0x000fe20000000000 */
[--C-:B------:R-:W-:Y:S01]  /*84f0*/  SHF.R.S32.HI R37, RZ, 0x1f, R36.reuse ;  /* 0x0000001fff257819 */ /* 0x100fe20000011424 */
[----:B------:R-:W-:Y:S03]  /*8500*/  F2I.NTZ R10, R10 ;  /* 0x0000000a000a7305 */ /* 0x000fe60000203100 */
[----:B------:R-:W-:Y:S01]  /*8510*/  @!P6 FSETP.GTU.AND P1, PT, |R9|, +INF , PT ;  /* 0x7f8000000900e80b */ /* 0x000fe20003f2c200 */
[----:B------:R-:W-:-:S03]  /*8520*/  IMAD.WIDE.U32 R36, R5, c[0x0][0x328], R36 ;  /* 0x0000ca0005247a25 */ /* 0x000fc600078e0024 */
[----:B------:R-:W-:Y:S01]  /*8530*/  @!P6 FSEL R9, R6, R9, !P1 ;  /* 0x000000090609e208 */ /* 0x000fe20004800000 */
[----:B------:R-:W0:Y:S01]  /*8540*/  F2I.NTZ R11, R11 ;  /* 0x0000000b000b7305 */ /* 0x000e220000203100 */
[----:B------:R-:W-:-:S06]  /*8550*/  FSETP.GT.AND P6, PT, R32, R6, PT ;  /* 0x000000062000720b */ /* 0x000fcc0003fc4000 */
[----:B------:R-:W-:Y:S01]  /*8560*/  @!P0 FSETP.GTU.AND P1, PT, |R27|, +INF , PT ;  /* 0x7f8000001b00880b */ /* 0x000fe20003f2c200 */
[----:B------:R-:W-:Y:S03]  /*8570*/  F2I.NTZ R9, R9 ;  /* 0x0000000900097305 */ /* 0x000fe60000203100 */
[----:B------:R-:W-:Y:S02]  /*8580*/  @!P0 FSEL R27, R6, R27, !P1 ;  /* 0x0000001b061b8208 */ /* 0x000fe40004800000 */
[----:B------:R-:W-:Y:S02]  /*8590*/  FSETP.GT.AND P0, PT, R25, R6, PT ;  /* 0x000000061900720b */ /* 0x000fe40003f04000 */
[----:B0-----:R-:W-:Y:S02]  /*85a0*/  I2IP.S8.S32.SAT R4, R11, R10, RZ ;  /* 0x0000000a0b047239 */ /* 0x001fe400000010ff */
[----:B------:R0:W1:Y:S02]  /*85b0*/  F2I.NTZ R13, R27 ;  /* 0x0000001b000d7305 */ /* 0x0000640000203100 */
[----:B------:R-:W-:-:S04]  /*85c0*/  @!P6 FSETP.GTU.AND P1, PT, |R32|, +INF , PT ;  /* 0x7f8000002000e80b */ /* 0x000fc80003f2c200 */
[----:B------:R-:W-:Y:S02]  /*85d0*/  @!P6 FSEL R32, R6, R32, !P1 ;  /* 0x000000200620e208 */ /* 0x000fe40004800000 */
[----:B------:R-:W-:Y:S01]  /*85e0*/  FSETP.GT.AND P6, PT, R29, R6, PT ;  /* 0x000000061d00720b */ /* 0x000fe20003fc4000 */
[----:B0-----:R-:W-:Y:S01]  /*85f0*/  FFMA R27, R53, R0, R30 ;  /* 0x00000000351b7223 */ /* 0x001fe2000000001e */
[----:B------:R-:W-:Y:S02]  /*8600*/  SHF.R.S32.HI R30, RZ, 0x1f, R5 ;  /* 0x0000001fff1e7819 */ /* 0x000fe40000011405 */
[----:B------:R-:W-:Y:S02]  /*8610*/  F2I.NTZ R32, R32 ;  /* 0x0000002000207305 */ /* 0x000fe40000203100 */
[----:B------:R-:W-:Y:S01]  /*8620*/  @!P0 FSETP.GTU.AND P1, PT, |R25|, +INF , PT ;  /* 0x7f8000001900880b */ /* 0x000fe20003f2c200 */
[----:B------:R-:W-:Y:S01]  /*8630*/  IMAD R30, R30, c[0x0][0x328], RZ ;  /* 0x0000ca001e1e7a24 */ /* 0x000fe200078e02ff */
[----:B-1----:R-:W-:-:S02]  /*8640*/  I2IP.S8.S32.SAT R4, R13, R9, R4 ;  /* 0x000000090d047239 */ /* 0x002fc40000001004 */
[----:B------:R-:W-:Y:S01]  /*8650*/  @!P0 FSEL R25, R6, R25, !P1 ;  /* 0x0000001906198208 */ /* 0x000fe20004800000 */
[----:B------:R-:W-:Y:S01]  /*8660*/  IMAD R30, R5, c[0x0][0x32c], R30 ;  /* 0x0000cb00051e7a24 */ /* 0x000fe200078e021e */
[----:B------:R-:W-:-:S03]  /*8670*/  FSETP.GT.AND P0, PT, R27, R6, PT ;  /* 0x000000061b00720b */ /* 0x000fc60003f04000 */
[----:B------:R-:W-:Y:S01]  /*8680*/  IMAD.IADD R31, R37, 0x1, R30 ;  /* 0x00000001251f7824 */ /* 0x000fe200078e021e */
[----:B------:R-:W0:Y:S01]  /*8690*/  F2I.NTZ R25, R25 ;  /* 0x0000001900197305 */ /* 0x000e220000203100 */
[----:B------:R-:W-:Y:S01]  /*86a0*/  IMAD.MOV.U32 R30, RZ, RZ, R36 ;  /* 0x000000ffff1e7224 */ /* 0x000fe200078e0024 */
[----:B------:R-:W-:-:S03]  /*86b0*/  @!P6 FSETP.GTU.AND P1, PT, |R29|, +INF , PT ;  /* 0x7f8000001d00e80b */ /* 0x000fc60003f2c200 */
[----:B------:R-:W-:Y:S01]  /*86c0*/  IMAD.WIDE.U32 R30, R28, 0x3, R30 ;  /* 0x000000031c1e7825 */ /* 0x000fe200078e001e */
[----:B------:R-:W-:Y:S02]  /*86d0*/  @!P6 FSEL R29, R6, R29, !P1 ;  /* 0x0000001d061de208 */ /* 0x000fe40004800000 */
[----:B------:R-:W-:-:S04]  /*86e0*/  ISETP.LT.AND P6, PT, R12, c[0x0][0x1c0], !P4 ;  /* 0x000070000c007a0c */ /* 0x000fc800067c1270 */
[----:B------:R-:W-:Y:S02]  /*86f0*/  F2I.NTZ R29, R29 ;  /* 0x0000001d001d7305 */ /* 0x000fe40000203100 */
[----:B------:R-:W-:Y:S02]  /*8700*/  @!P0 FSETP.GTU.AND P1, PT, |R27|, +INF , PT ;  /* 0x7f8000001b00880b */ /* 0x000fe40003f2c200 */
[----:B0-----:R-:W-:Y:S02]  /*8710*/  I2IP.S8.S32.SAT R25, R25, R32, RZ ;  /* 0x0000002019197239 */ /* 0x001fe400000010ff */
[----:B------:R-:W-:Y:S02]  /*8720*/  @!P0 FSEL R27, R6, R27, !P1 ;  /* 0x0000001b061b8208 */ /* 0x000fe40004800000 */
[----:B------:R-:W-:-:S04]  /*8730*/  IADD3 R24, P0, R24, R18, RZ ;  /* 0x0000001218187210 */ /* 0x000fc80007f1e0ff */
[----:B------:R-:W0:Y:S02]  /*8740*/  F2I.NTZ R5, R27 ;  /* 0x0000001b00057305 */ /* 0x000e240000203100 */
[----:B------:R-:W-:-:S04]  /*8750*/  IADD3 R10, P1, R22, R30, RZ ;  /* 0x0000001e160a7210 */ /* 0x000fc80007f3e0ff */
[----:B------:R-:W-:Y:S02]  /*8760*/  IADD3.X R11, R21, UR4, R31, P1, !PT ;  /* 0x00000004150b7c10 */ /* 0x000fe40008ffe41f */
[----:B0-----:R-:W-:Y:S02]  /*8770*/  I2IP.S8.S32.SAT R5, R5, R29, R25 ;  /* 0x0000001d05057239 */ /* 0x001fe40000001019 */
[----:B------:R-:W-:-:S06]  /*8780*/  IADD3.X R25, R23, R17, R19, P0, !PT ;  /* 0x0000001117197210 */ /* 0x000fcc00007fe413 */
[----:B------:R0:W-:Y:S04]  /*8790*/  @P5 STG.E.64.SYS [R10], R4 ;  /* 0x000000040a005386 */ /* 0x0001e8000010eb00 */
[----:B------:R-:W0:Y:S01]  /*87a0*/  @P6 LDG.E.LTC128B.64.SYS R2, [R24] ;  /* 0x0000000018026381 */ /* 0x000e2200001eeb20 */
[----:B------:R-:W1:Y:S01]  /*87b0*/  I2F R89, R89 ;  /* 0x0000005900597306 */ /* 0x000e620000201400 */
[----:B------:R-:W-:-:S04]  /*87c0*/  @P3 IMAD.HI.U32 R8, R26, R8, RZ ;  /* 0x000000081a083227 */ /* 0x000fc800078e00ff */
[----:B------:R-:W-:-:S03]  /*87d0*/  IMAD.MOV.U32 R12, RZ, RZ, R26 ;  /* 0x000000ffff0c7224 */ /* 0x000fc600078e001a */
[----:B------:R-:W2:Y:S02]  /*87e0*/  I2F R88, R88 ;  /* 0x0000005800587306 */ /* 0x000ea40000201400 */
[----:B------:R-:W-:-:S04]  /*87f0*/  @P3 SHF.R.U32.HI R12, RZ, R7, R8 ;  /* 0x00000007ff0c3219 */ /* 0x000fc80000011608 */
[----:B------:R-:W-:Y:S02]  /*8800*/  SHF.R.S32.HI R7, RZ, 0x1f, R12 ;  /* 0x0000001fff077819 */ /* 0x000fe4000001140c */
[----:B------:R-:W3:Y:S03]  /*8810*/  I2F R91, R91 ;  /* 0x0000005b005b7306 */ /* 0x000ee60000201400 */
[----:B------:R-:W-:-:S04]  /*8820*/  IMAD R7, R7, c[0x0][0x328], RZ ;  /* 0x0000ca0007077a24 */ /* 0x000fc800078e02ff */
[----:B------:R-:W-:Y:S01]  /*8830*/  IMAD R7, R12, c[0x0][0x32c], R7 ;  /* 0x0000cb000c077a24 */ /* 0x000fe200078e0207 */
[----:B------:R-:W0:Y:S08]  /*8840*/  I2F R90, R90 ;  /* 0x0000005a005a7306 */ /* 0x000e300000201400 */
[----:B------:R-:W-:Y:S08]  /*8850*/  I2F R101, R101 ;  /* 0x0000006500657306 */ /* 0x000ff00000201400 */
[----:B------:R-:W0:Y:S08]  /*8860*/  I2F R100, R100 ;  /* 0x0000006400647306 */ /* 0x000e300000201400 */
[----:B------:R-:W0:Y:S08]  /*8870*/  I2F R103, R103 ;  /* 0x0000006700677306 */ /* 0x000e300000201400 */
[----:B------:R-:W0:Y:S02]  /*8880*/  I2F R102, R102 ;  /* 0x0000006600667306 */ /* 0x000e240000201400 */
[----:B0-----:R-:W-:-:S02]  /*8890*/  PRMT R4, R2, 0xbbb3, R2 ;  /* 0x0000bbb302047816 */ /* 0x001fc40000000002 */
        /* <DEDUP_REMOVED lines=10> */
[----:B--2---:R-:W-:Y:S01]  /*8940*/  FFMA R5, R88, R0, R5 ;  /* 0x0000000058057223 */ /* 0x004fe20000000005 */
[----:B------:R-:W-:Y:S01]  /*8950*/  PRMT R10, R3, 0xaaa2, R3 ;  /* 0x0000aaa2030a7816 */ /* 0x000fe20000000003 */
[----:B------:R-:W-:Y:S01]  /*8960*/  FADD R9, R9, -12582912 ;  /* 0xcb40000009097421 */ /* 0x000fe20000000000 */
[-C--:B------:R-:W-:Y:S01]  /*8970*/  FSETP.GT.AND P5, PT, R4, R6.reuse, PT ;  /* 0x000000060400720b */ /* 0x080fe20003fa4000 */
[----:B------:R-:W-:Y:S01]  /*8980*/  FADD R2, R2, -12582912 ;  /* 0xcb40000002027421 */ /* 0x000fe20000000000 */
[----:B------:R-:W-:Y:S01]  /*8990*/  FSETP.GT.AND P1, PT, R5, R6, PT ;  /* 0x000000060500720b */ /* 0x000fe20003f24000 */
[-C--:B---3--:R-:W-:Y:S01]  /*89a0*/  FFMA R91, R91, R0.reuse, R9 ;  /* 0x000000005b5b7223 */ /* 0x088fe20000000009 */
[----:B------:R-:W-:Y:S01]  /*89b0*/  PRMT R9, R3, 0xbbb3, R3 ;  /* 0x0000bbb303097816 */ /* 0x000fe20000000003 */
[----:B------:R-:W-:Y:S01]  /*89c0*/  FFMA R2, R90, R0, R2 ;  /* 0x000000005a027223 */ /* 0x000fe20000000002 */
[----:B------:R-:W-:-:S02]  /*89d0*/  IADD3 R10, R10, 0x4b400000, RZ ;  /* 0x4b4000000a0a7810 */ /* 0x000fc40007ffe0ff */
[----:B------:R-:W-:Y:S02]  /*89e0*/  FSETP.GT.AND P4, PT, R91, R6, PT ;  /* 0x000000065b00720b */ /* 0x000fe40003f84000 */
[----:B------:R-:W-:Y:S01]  /*89f0*/  IADD3 R9, R9, 0x4b400000, RZ ;  /* 0x4b40000009097810 */ /* 0x000fe20007ffe0ff */
[----:B------:R-:W-:Y:S01]  /*8a00*/  FADD R10, R10, -12582912 ;  /* 0xcb4000000a0a7421 */ /* 0x000fe20000000000 */
[----:B------:R-:W-:Y:S02]  /*8a10*/  @!P5 FSETP.GTU.AND P0, PT, |R4|, +INF , PT ;  /* 0x7f8000000400d80b */ /* 0x000fe40003f0c200 */
[----:B------:R-:W-:Y:S01]  /*8a20*/  PRMT R11, R3, 0x9991, R3 ;  /* 0x00009991030b7816 */ /* 0x000fe20000000003 */
[----:B------:R-:W-:Y:S01]  /*8a30*/  FADD R9, R9, -12582912 ;  /* 0xcb40000009097421 */ /* 0x000fe20000000000 */
[----:B------:R-:W-:Y:S01]  /*8a40*/  @!P5 FSEL R4, R6, R4, !P0 ;  /* 0x000000040604d208 */ /* 0x000fe20004000000 */
[-C--:B------:R-:W-:Y:S01]  /*8a50*/  FFMA R10, R100, R0.reuse, R10 ;  /* 0x00000000640a7223 */ /* 0x080fe2000000000a */
[----:B------:R-:W-:Y:S01]  /*8a60*/  @!P1 FSETP.GTU.AND P5, PT, |R5|, +INF , PT ;  /* 0x7f8000000500980b */ /* 0x000fe20003fac200 */
[----:B------:R-:W-:Y:S01]  /*8a70*/  FFMA R9, R101, R0, R9 ;  /* 0x0000000065097223 */ /* 0x000fe20000000009 */
[----:B------:R-:W-:-:S02]  /*8a80*/  IADD3 R11, R11, 0x4b400000, RZ ;  /* 0x4b4000000b0b7810 */ /* 0x000fc40007ffe0ff */
[----:B------:R-:W-:Y:S01]  /*8a90*/  @!P1 FSEL R5, R6, R5, !P5 ;  /* 0x0000000506059208 */ /* 0x000fe20006800000 */
[----:B------:R-:W-:Y:S01]  /*8aa0*/  F2I.NTZ R4, R4 ;  /* 0x0000000400047305 */ /* 0x000fe20000203100 */
[-C--:B------:R-:W-:Y:S01]  /*8ab0*/  FSETP.GT.AND P0, PT, R2, R6.reuse, PT ;  /* 0x000000060200720b */ /* 0x080fe20003f04000 */
[----:B------:R-:W-:Y:S01]  /*8ac0*/  FADD R11, R11, -12582912 ;  /* 0xcb4000000b0b7421 */ /* 0x000fe20000000000 */
[----:B------:R-:W-:Y:S02]  /*8ad0*/  FSETP.GT.AND P1, PT, R9, R6, PT ;  /* 0x000000060900720b */ /* 0x000fe40003f24000 */
[----:B------:R-:W-:Y:S01]  /*8ae0*/  PRMT R3, R3, 0x8880, R3 ;  /* 0x0000888003037816 */ /* 0x000fe20000000003 */
[----:B------:R-:W-:Y:S01]  /*8af0*/  FFMA R11, R103, R0, R11 ;  /* 0x00000000670b7223 */ /* 0x000fe2000000000b */
[----:B------:R-:W-:Y:S01]  /*8b00*/  @!P4 FSETP.GTU.AND P5, PT, |R91|, +INF , PT ;  /* 0x7f8000005b00c80b */ /* 0x000fe20003fac200 */
[----:B------:R-:W0:Y:S01]  /*8b10*/  F2I.NTZ R5, R5 ;  /* 0x0000000500057305 */ /* 0x000e220000203100 */
[----:B------:R-:W-:-:S02]  /*8b20*/  IADD3 R3, R3, 0x4b400000, RZ ;  /* 0x4b40000003037810 */ /* 0x000fc40007ffe0ff */
[----:B------:R-:W-:Y:S02]  /*8b30*/  @!P4 FSEL R91, R6, R91, !P5 ;  /* 0x0000005b065bc208 */ /* 0x000fe40006800000 */
[----:B------:R-:W-:Y:S01]  /*8b40*/  FSETP.GT.AND P4, PT, R10, R6, PT ;  /* 0x000000060a00720b */ /* 0x000fe20003f84000 */
[----:B------:R-:W-:-:S03]  /*8b50*/  FADD R3, R3, -12582912 ;  /* 0xcb40000003037421 */ /* 0x000fc60000000000 */
[----:B------:R-:W-:Y:S01]  /*8b60*/  F2I.NTZ R91, R91 ;  /* 0x0000005b005b7305 */ /* 0x000fe20000203100 */
[----:B------:R-:W-:Y:S01]  /*8b70*/  FFMA R3, R102, R0, R3 ;  /* 0x0000000066037223 */ /* 0x000fe20000000003 */
[----:B------:R-:W-:Y:S01]  /*8b80*/  @!P0 FSETP.GTU.AND P5, PT, |R2|, +INF , PT ;  /* 0x7f8000000200880b */ /* 0x000fe20003fac200 */
[----:B------:R-:W-:-:S03]  /*8b90*/  IMAD.MOV R0, RZ, RZ, -R12 ;  /* 0x000000ffff007224 */ /* 0x000fc600078e0a0c */
[----:B------:R-:W-:Y:S01]  /*8ba0*/  @!P0 FSEL R2, R6, R2, !P5 ;  /* 0x0000000206028208 */ /* 0x000fe20006800000 */
[----:B------:R-:W-:Y:S01]  /*8bb0*/  IMAD R0, R16, R0, R26 ;  /* 0x0000000010007224 */ /* 0x000fe200078e021a */
[----:B------:R-:W-:Y:S02]  /*8bc0*/  @!P1 FSETP.GTU.AND P0, PT, |R9|, +INF , PT ;  /* 0x7f8000000900980b */ /* 0x000fe40003f0c200 */
[----:B0-----:R-:W-:Y:S01]  /*8bd0*/  I2IP.S8.S32.SAT R4, R4, R5, RZ ;  /* 0x0000000504047239 */ /* 0x001fe200000010ff */
[----:B------:R-:W-:Y:S01]  /*8be0*/  IMAD.SHL.U32 R16, R0, 0x20, RZ ;  /* 0x0000002000107824 */ /* 0x000fe200078e00ff */
[----:B------:R-:W-:Y:S01]  /*8bf0*/  @!P1 FSEL R9, R6, R9, !P0 ;  /* 0x0000000906099208 */ /* 0x000fe20004000000 */
[----:B------:R-:W0:Y:S01]  /*8c00*/  F2I.NTZ R2, R2 ;  /* 0x0000000200027305 */ /* 0x000e220000203100 */
[-C--:B------:R-:W-:Y:S02]  /*8c10*/  FSETP.GT.AND P5, PT, R11, R6.reuse, PT ;  /* 0x000000060b00720b */ /* 0x080fe40003fa4000 */
[----:B------:R-:W-:-:S02]  /*8c20*/  FSETP.GT.AND P1, PT, R3, R6, PT ;  /* 0x000000060300720b */ /* 0x000fc40003f24000 */
[--C-:B------:R-:W-:Y:S02]  /*8c30*/  SHF.R.S32.HI R17, RZ, 0x1f, R16.reuse ;  /* 0x0000001fff117819 */ /* 0x100fe40000011410 */
[----:B------:R-:W-:Y:S01]  /*8c40*/  @!P4 FSETP.GTU.AND P0, PT, |R10|, +INF , PT ;  /* 0x7f8000000a00c80b */ /* 0x000fe20003f0c200 */
[----:B------:R-:W-:Y:S02]  /*8c50*/  F2I.NTZ R9, R9 ;  /* 0x0000000900097305 */ /* 0x000fe40000203100 */
[----:B------:R-:W-:Y:S01]  /*8c60*/  IMAD.WIDE.U32 R12, R12, c[0x0][0x328], R16 ;  /* 0x0000ca000c0c7a25 */ /* 0x000fe200078e0010 */
[----:B------:R-:W-:-:S03]  /*8c70*/  @!P4 FSEL R10, R6, R10, !P0 ;  /* 0x0000000a060ac208 */ /* 0x000fc60004000000 */
[----:B------:R-:W-:Y:S01]  /*8c80*/  IMAD.IADD R13, R13, 0x1, R7 ;  /* 0x000000010d0d7824 */ /* 0x000fe200078e0207 */
[----:B0-----:R-:W-:Y:S02]  /*8c90*/  I2IP.S8.S32.SAT R2, R91, R2, R4 ;  /* 0x000000025b027239 */ /* 0x001fe40000001004 */
[----:B------:R-:W0:Y:S01]  /*8ca0*/  F2I.NTZ R10, R10 ;  /* 0x0000000a000a7305 */ /* 0x000e220000203100 */
[----:B------:R-:W-:Y:S01]  /*8cb0*/  IMAD.WIDE.U32 R28, R28, 0x3, R12 ;  /* 0x000000031c1c7825 */ /* 0x000fe200078e000c */
[----:B------:R-:W-:-:S04]  /*8cc0*/  @!P5 FSETP.GTU.AND P0, PT, |R11|, +INF , PT ;  /* 0x7f8000000b00d80b */ /* 0x000fc80003f0c200 */
[----:B------:R-:W-:-:S06]  /*8cd0*/  @!P5 FSEL R11, R6, R11, !P0 ;  /* 0x0000000b060bd208 */ /* 0x000fcc0004000000 */
[----:B------:R-:W-:Y:S02]  /*8ce0*/  F2I.NTZ R11, R11 ;  /* 0x0000000b000b7305 */ /* 0x000fe40000203100 */
[----:B------:R-:W-:Y:S02]  /*8cf0*/  @!P1 FSETP.GTU.AND P0, PT, |R3|, +INF , PT ;  /* 0x7f8000000300980b */ /* 0x000fe40003f0c200 */
[----:B0-----:R-:W-:Y:S02]  /*8d00*/  I2IP.S8.S32.SAT R9, R9, R10, RZ ;  /* 0x0000000a09097239 */ /* 0x001fe400000010ff */
[----:B------:R-:W-:-:S06]  /*8d10*/  @!P1 FSEL R3, R6, R3, !P0 ;  /* 0x0000000306039208 */ /* 0x000fcc0004000000 */
[----:B------:R-:W0:Y:S02]  /*8d20*/  F2I.NTZ R3, R3 ;  /* 0x0000000300037305 */ /* 0x000e240000203100 */
[----:B------:R-:W-:-:S04]  /*8d30*/  IADD3 R22, P0, R22, R28, RZ ;  /* 0x0000001c16167210 */ /* 0x000fc80007f1e0ff */
[----:B------:R-:W-:Y:S02]  /*8d40*/  IADD3.X R23, R21, UR4, R29, P0, !PT ;  /* 0x0000000415177c10 */ /* 0x000fe400087fe41d */
[----:B0-----:R-:W-:-:S08]  /*8d50*/  I2IP.S8.S32.SAT R3, R11, R3, R9 ;  /* 0x000000030b037239 */ /* 0x001fd00000001009 */
[----:B------:R0:W-:Y:S01]  /*8d60*/  @P6 STG.E.64.SYS [R22], R2 ;  /* 0x0000000216006386 */ /* 0x0001e2000010eb00 */
[----:B------:R-:W-:Y:S05]  /*8d70*/  @P2 EXIT ;  /* 0x000000000000294d */ /* 0x000fea0003800000 */
[----:B------:R-:W-:-:S04]  /*8d80*/  MOV R0, c[0x0][0x1f8] ;  /* 0x00007e0000007a02 */ /* 0x000fc80000000f00 */
[----:B------:R-:W-:-:S12]  /*8d90*/  ISETP.GE.AND P0, PT, R0, 0x2, PT ;  /* 0x000000020000780c */ /* 0x000fd80003f06270 */
[----:B------:R-:W-:Y:S05]  /*8da0*/  @!P0 EXIT ;  /* 0x000000000000894d */ /* 0x000fea0003800000 */
[----:B------:R-:W-:Y:S01]  /*8db0*/  BAR.SYNC.DEFER_BLOCKING 0x0 ;  /* 0x0000000000007b1d */ /* 0x000fe20000010000 */
[----:B------:R-:W-:-:S12]  /*8dc0*/  ISETP.GT.AND P0, PT, R95, RZ, PT ;  /* 0x000000ff5f00720c */ /* 0x000fd80003f04270 */
[----:B------:R-:W-:Y:S05]  /*8dd0*/  @P0 EXIT ;  /* 0x000000000000094d */ /* 0x000fea0003800000 */
[----:B------:R-:W-:Y:S05]  /*8de0*/  MEMBAR.ALL.GPU ;  /* 0x0000000000007992 */ /* 0x000fea000000a000 */
[----:B------:R-:W-:Y:S01]  /*8df0*/  IADD3 R0, R94, 0x1, RZ ;  /* 0x000000015e007810 */ /* 0x000fe20007ffe0ff */
[----:B------:R-:W-:-:S00]  /*8e00*/  ERRBAR ;  /* 0x00000000000079ab */ /* 0x000fc00000000000 */
[----:B------:R-:W-:-:S04]  /*8e10*/  ISETP.NE.AND P0, PT, R0, c[0x0][0x1f8], PT ;  /* 0x00007e0000007a0c */ /* 0x000fc80003f05270 */
[----:B------:R-:W-:-:S08]  /*8e20*/  SEL R0, R0, RZ, P0 ;  /* 0x000000ff00007207 */ /* 0x000fd00000000000 */
[----:B------:R-:W-:Y:S01]  /*8e30*/  STG.E.STRONG.GPU [R14], R0 ;  /* 0x000000000e007386 */ /* 0x000fe20000114900 */
[----:B------:R-:W-:Y:S05]  /*8e40*/  EXIT ;  /* 0x000000000000794d */ /* 0x000fea0003800000 */
        .weak           $__internal_8_$__cuda_sm20_div_u64
        .type           $__internal_8_$__cuda_sm20_div_u64,@function
        .size           $__internal_8_$__cuda_sm20_div_u64,(.L_x_659 - $__internal_8_$__cuda_sm20_div_u64)
$__internal_8_$__cuda_sm20_div_u64:
[----:B------:R-:W-:Y:S01]  /*8e50*/  MOV R4, R3 ;  /* 0x0000000300047202 */ /* 0x000fe20000000f00 */
[----:B------:R-:W-:-:S06]  /*8e60*/  IMAD.MOV.U32 R5, RZ, RZ, R21 ;  /* 0x000000ffff057224 */ /* 0x000fcc00078e0015 */
        /* <DEDUP_REMOVED lines=15> */
[----:B------:R-:W-:-:S04]  /*8f60*/  IADD3 R31, P0, R4, R24, RZ ;  /* 0x00000018041f7210 */ /* 0x000fc80007f1e0ff */
[----:B------:R-:W-:Y:S01]  /*8f70*/  IADD3.X R5, R5, R29, RZ, P4, !PT ;  /* 0x0000001d05057210 */ /* 0x000fe200027fe4ff */
[----:B------:R-:W-:-:S03]  /*8f80*/  IMAD.WIDE.U32 R28, R31, R3, RZ ;  /* 0x000000031f1c7225 */ /* 0x000fc600078e00ff */
[----:B------:R-:W-:Y:S01]  /*8f90*/  IADD3.X R24, RZ, RZ, R5, P0, P1 ;  /* 0x000000ffff187210 */ /* 0x000fe200007e2405 */
[C---:B------:R-:W-:Y:S01]  /*8fa0*/  IMAD R4, R31.reuse, R21, R29 ;  /* 0x000000151f047224 */ /* 0x040fe200078e021d */
[----:B------:R-:W-:Y:S01]  /*8fb0*/  IADD3 R5, P0, RZ, -R28, RZ ;  /* 0x8000001cff057210 */ /* 0x000fe20007f1e0ff */
[----:B------:R-:W-:Y:S02]  /*8fc0*/  IMAD.MOV.U32 R29, RZ, RZ, RZ ;  /* 0x000000ffff1d7224 */ /* 0x000fe400078e00ff */
[----:B------:R-:W-:Y:S02]  /*8fd0*/  IMAD R4, R24, R3, R4 ;  /* 0x0000000318047224 */ /* 0x000fe400078e0204 */
[----:B------:R-:W-:-:S04]  /*8fe0*/  IMAD.HI.U32 R30, R31, R5, RZ ;  /* 0x000000051f1e7227 */ /* 0x000fc800078e00ff */
[----:B------:R-:W-:-:S04]  /*8ff0*/  IMAD.X R4, RZ, RZ, ~R4, P0 ;  /* 0x000000ffff047224 */ /* 0x000fc800000e0e04 */
[----:B------:R-:W-:-:S04]  /*9000*/  IMAD.WIDE.U32 R30, P4, R31, R4, R30 ;  /* 0x000000041f1e7225 */ /* 0x000fc8000788001e */
[C---:B------:R-:W-:Y:S02]  /*9010*/  IMAD R27, R24.reuse, R4, RZ ;  /* 0x00000004181b7224 */ /* 0x040fe400078e02ff */
[----:B------:R-:W-:-:S04]  /*9020*/  IMAD.HI.U32 R5, P1, R24, R5, R30 ;  /* 0x0000000518057227 */ /* 0x000fc8000782001e */
[----:B------:R-:W-:Y:S01]  /*9030*/  IMAD.HI.U32 R4, R24, R4, RZ ;  /* 0x0000000418047227 */ /* 0x000fe200078e00ff */
[----:B------:R-:W-:-:S04]  /*9040*/  IADD3 R5, P0, R27, R5, RZ ;  /* 0x000000051b057210 */ /* 0x000fc80007f1e0ff */
[----:B------:R-:W-:Y:S01]  /*9050*/  IADD3.X R24, R4, R24, RZ, P4, !PT ;  /* 0x0000001804187210 */ /* 0x000fe200027fe4ff */
[----:B------:R-:W-:-:S03]  /*9060*/  IMAD.HI.U32 R28, R5, R23, RZ ;  /* 0x00000017051c7227 */ /* 0x000fc600078e00ff */
[----:B------:R-:W-:-:S03]  /*9070*/  IADD3.X R24, RZ, RZ, R24, P0, P1 ;  /* 0x000000ffff187210 */ /* 0x000fc600007e2418 */
[----:B------:R-:W-:-:S04]  /*9080*/  IMAD.WIDE.U32 R28, R5, R22, R28 ;  /* 0x00000016051c7225 */ /* 0x000fc800078e001c */
[C---:B------:R-:W-:Y:S02]  /*9090*/  IMAD R4, R24.reuse, R22, RZ ;  /* 0x0000001618047224 */ /* 0x040fe400078e02ff */
[----:B------:R-:W-:-:S04]  /*90a0*/  IMAD.HI.U32 R5, P1, R24, R23, R28 ;  /* 0x0000001718057227 */ /* 0x000fc8000782001c */
[----:B------:R-:W-:Y:S01]  /*90b0*/  IMAD.HI.U32 R24, R24, R22, RZ ;  /* 0x0000001618187227 */ /* 0x000fe200078e00ff */
[----:B------:R-:W-:-:S04]  /*90c0*/  IADD3 R4, P0, R4, R5, RZ ;  /* 0x0000000504047210 */ /* 0x000fc80007f1e0ff */
[----:B------:R-:W-:Y:S01]  /*90d0*/  IADD3.X R24, R24, RZ, RZ, P1, !PT ;  /* 0x000000ff18187210 */ /* 0x000fe20000ffe4ff */
[C---:B------:R-:W-:Y:S01]  /*90e0*/  IMAD.WIDE.U32 R28, R4.reuse, R3, RZ ;  /* 0x00000003041c7225 */ /* 0x040fe200078e00ff */
[----:B------:R-:W-:-:S03]  /*90f0*/  IADD3 R27, R4, 0x1, RZ ;  /* 0x00000001041b7810 */ /* 0x000fc60007ffe0ff */
[----:B------:R-:W-:Y:S01]  /*9100*/  IMAD.X R24, RZ, RZ, R24, P0 ;  /* 0x000000ffff187224 */ /* 0x000fe200000e0618 */
[----:B------:R-:W-:Y:S01]  /*9110*/  IADD3 R23, P0, -R28, R23, RZ ;  /* 0x000000171c177210 */ /* 0x000fe20007f1e1ff */
[----:B------:R-:W-:-:S03]  /*9120*/  IMAD R5, R4, R21, R29 ;  /* 0x0000001504057224 */ /* 0x000fc600078e021d */
[-C--:B------:R-:W-:Y:S01]  /*9130*/  ISETP.GE.U32.AND P1, PT, R23, R3.reuse, PT ;  /* 0x000000031700720c */ /* 0x080fe20003f26070 */
[----:B------:R-:W-:-:S05]  /*9140*/  IMAD R5, R24, R3, R5 ;  /* 0x0000000318057224 */ /* 0x000fca00078e0205 */
[----:B------:R-:W-:Y:S02]  /*9150*/  IADD3.X R22, ~R5, R22, RZ, P0, !PT ;  /* 0x0000001605167210 */ /* 0x000fe400007fe5ff */
[----:B------:R-:W-:Y:S02]  /*9160*/  IADD3 R24, P0, -R3, R23, RZ ;  /* 0x0000001703187210 */ /* 0x000fe40007f1e1ff */
[----:B------:R-:W-:-:S03]  /*9170*/  ISETP.GE.U32.AND.EX P1, PT, R22, R21, PT, P1 ;  /* 0x000000151600720c */ /* 0x000fc60003f26110 */
[----:B------:R-:W-:Y:S01]  /*9180*/  IMAD.X R5, R22, 0x1, ~R21, P0 ;  /* 0x0000000116057824 */ /* 0x000fe200000e0e15 */
[----:B------:R-:W-:Y:S02]  /*9190*/  SEL R24, R24, R23, P1 ;  /* 0x0000001718187207 */ /* 0x000fe40000800000 */
[----:B------:R-:W-:Y:S02]  /*91a0*/  SEL R27, R27, R4, P1 ;  /* 0x000000041b1b7207 */ /* 0x000fe40000800000 */
[----:B------:R-:W-:Y:S02]  /*91b0*/  SEL R5, R5, R22, P1 ;  /* 0x0000001605057207 */ /* 0x000fe40000800000 */
[----:B------:R-:W-:Y:S02]  /*91c0*/  ISETP.GE.U32.AND P1, PT, R24, R3, PT ;  /* 0x000000031800720c */ /* 0x000fe40003f26070 */
[----:B------:R-:W-:Y:S02]  /*91d0*/  ISETP.NE.U32.AND P0, PT, R3, RZ, PT ;  /* 0x000000ff0300720c */ /* 0x000fe40003f05070 */
[----:B------:R-:W-:-:S02]  /*91e0*/  IADD3 R4, R27, 0x1, RZ ;  /* 0x000000011b047810 */ /* 0x000fc40007ffe0ff */
[----:B------:R-:W-:Y:S02]  /*91f0*/  ISETP.GE.U32.AND.EX P1, PT, R5, R21, PT, P1 ;  /* 0x000000150500720c */ /* 0x000fe40003f26110 */
[----:B------:R-:W-:Y:S02]  /*9200*/  MOV R22, R16 ;  /* 0x0000001000167202 */ /* 0x000fe40000000f00 */
[----:B------:R-:W-:Y:S02]  /*9210*/  MOV R23, 0x0 ;  /* 0x0000000000177802 */ /* 0x000fe40000000f00 */
[----:B------:R-:W-:Y:S02]  /*9220*/  ISETP.NE.AND.EX P0, PT, R21, RZ, PT, P0 ;  /* 0x000000ff1500720c */ /* 0x000fe40003f05300 */
[----:B------:R-:W-:-:S04]  /*9230*/  SEL R4, R4, R27, P1 ;  /* 0x0000001b04047207 */ /* 0x000fc80000800000 */
[----:B------:R-:W-:Y:S01]  /*9240*/  SEL R4, R4, 0xffffffff, P0 ;  /* 0xffffffff04047807 */ /* 0x000fe20000000000 */
[----:B------:R-:W-:Y:S07]  /*9250*/  RET.REL.NODEC R22 `(_ZN7cutlass6KernelINS_4conv6kernel26B2bImplicitGemmConvolutionINS1_11threadblock24B2bImplicitGemmPipelinedINS_4gemm9GemmShapeILi64ELi64ELi32EEENS4_12TileIteratorINS4_48Conv2dFpropActivationTileAccessIteratorOptimizedINS_11MatrixShapeILi64ELi32EEEaNS_6layout12TensorNCxHWxILi32EEENS_9transform29TransposePitchLinearThreadMapINSG_29PitchLinearWarpRakedThreadMapINS_16PitchLinearShapeILi2048ELi1EEELi128ENSJ_ILi32ELi1EEELi16EEENSJ_ILi2ELi16EEEEENS_12AlignedArrayIaLi16ELi16EEEEEEENSG_11threadblock19RegularTileIteratorISC_aNSD_37RowMajorTensorOpMultiplicandCrosswiseILi8ELi32EEELi0ESO_Li16EEENS9_INS4_44Conv2dFpropFilterTileAccessIteratorOptimizedINSB_ILi32ELi64EEEaNSD_12TensorCxRSKxILi32EEESO_SQ_Lb0EEEEENSU_ISZ_aNSD_40ColumnMajorTensorOpMultiplicandCrosswiseILi8ELi32EEELi1ESO_Li16EEENS7_ILi64ELi128ELi32EEENS6_4warp27MmaTensorOpFragmentIteratorINSB_ILi16ELi16EEENSB_ILi16ELi64EEELi32EiaNSD_8RowMajorENS7_ILi8ELi8ELi16EEENS_8epilogue6thread21LinearCombinationReluIaLi2EifLNS1F_9ScaleType4KindE2ELNS_15FloatRoundStyleE2EEEEENST_14VectorIteratorINST_30PredicatedVectorAccessIteratorINSB_ILi64ELi64EEENSB_ILi16ELi32EEEfS1C_Li4ELb0EEEEENSG_4warp22VectorFragmentIteratorINSB_ILi1ELi8EEEfS1C_S1D_Li4EEENS9_INSY_INSB_ILi32ELi128EEEaS11_NSH_INSI_INSJ_ILi4096ELi1EEELi128ESL_Li16EEESN_EESQ_Lb0EEEEENSU_IS1W_aS15_Li1ES1Z_Li16EEEaSF_S1K_NS6_11threadblock9MmaPolicyINS18_11MmaTensorOpINS7_ILi16ELi64ELi32EEEaSW_aS15_iSF_NS18_17MmaTensorOpPolicyINS_4arch3MmaIS1D_Li32EaS1C_aNSD_11ColumnMajorEiS1C_NS28_21OpMultiplyAddSaturateEEENSB_ILi1ELi1EEEEELi1ELb1EbEENSB_ILi0ELi0EEES2G_Li1EEENS24_INS25_INS7_ILi16ELi128ELi32EEEaSW_aS15_iSF_S2E_Li1ELb1EbEES2G_S2G_Li1EEENS_21NumericArrayConverterIaaLi16ELS1J_2ENSG_6thread14UnaryTransform8IdentityEEES2P_NS2L_IaaLi32ELS1J_2ES2O_EEbEENS1E_11threadblock19InterleavedEpilogueIS17_S2J_Li1ENS2S_37InterleavedConvPredicatedTileIteratorINS2S_34InterleavedConvOutputTileThreadMapINSB_ILi4ELi1EEENSB_ILi2ELi4EEELi128ELi8ELi8EEEaLi32EEENS1E_4warp24FragmentIteratorTensorOpIS2I_S1D_iNS_5ArrayIiLi2ELb1EEENSD_22ColumnMajorInterleavedILi32EEEEENS1G_IaLi8EifLS1I_1ELS1J_2EEELi32EEENS23_30GemmIdentityThreadblockSwizzleILi1EEELNS1_8OperatorE0ENS1_17Conv2dProblemSizeEEEEEvNT_6ParamsE) ;  /* 0xffff6da016007950 */ /* 0x000fee0003c3ffff */
.L_x_596:
[----:B------:R-:W-:-:S00]  /*9260*/  BRA `(.L_x_596) ;  /* 0xfffffff000007947 */ /* 0x000fc0000383ffff */
[----:B------:R-:W-:-:S00]  /*9270*/  NOP ;  /* 0x0000000000007918 */ /* 0x000fc00000000000 */
.L_x_659:


//--------------------- .text._ZN7cutlass6KernelINS_4conv6kernel23ImplicitGemmConvolutionINS1_11threadblock21ImplicitGemmPipelinedINS_4gemm9GemmShapeILi128ELi128ELi32EEENS4_12TileIteratorINS4_48Conv2dFpropActivationTileAccessIteratorOptimizedINS_11MatrixShapeILi128ELi32EEEaNS_6layout12TensorNCxHWxILi32EEENS_9transform29TransposePitchLinearThreadMapINSG_29PitchLinearWarpRakedThreadMapINS_16PitchLinearShapeILi4096ELi1EEELi128ENSJ_ILi32ELi1EEELi16EEENSJ_ILi2ELi16EEEEENS_12AlignedArrayIaLi16ELi16EEEEEEENSG_11threadblock19RegularTileIteratorISC_aNSD_37RowMajorTensorOpMultiplicandCrosswiseILi8ELi32EEELi0ESO_Li16EEENS9_INS4_44Conv2dFpropFilterTileAccessIteratorOptimizedINSB_ILi32ELi128EEEaNSD_12TensorCxRSKxILi32EEESO_SQ_Lb0EEEEENSU_ISZ_aNSD_40ColumnMajorTensorOpMultiplicandCrosswiseILi8ELi32EEELi1ESO_Li16EEEaSF_NS6_11threadblock9MmaPolicyINS6_4warp11MmaTensorOpINS7_ILi64ELi64ELi32EEEaSW_aS15_iSF_NS19_17MmaTensorOpPolicyINS_4arch3MmaINS7_ILi8ELi8ELi16EEELi32EaNSD_8RowMajorEaNSD_11ColumnMajorEiS1G_NS1D_21OpMultiplyAddSaturateEEENSB_ILi1ELi1EEEEELi1ELb1EbEENSB_ILi0ELi0EEES1N_Li1EEENS_21NumericArrayConverterIaaLi32ELNS_15FloatRoundStyleE2ENSG_6thread14UnaryTransform8IdentityEEES1U_bEENS_8epilogue11threadblock19InterleavedEpilogueIS8_S1M_Li1ENS1X_37InterleavedConvPredicatedTileIteratorINS1X_34InterleavedConvOutputTileThreadMapINSB_ILi2ELi2EEENSB_ILi8ELi2EEELi128ELi8ELi8EEEaLi32EEENS1W_4warp24FragmentIteratorTensorOpIS1B_S1F_iNS_5ArrayIiLi2ELb1EEENSD_22ColumnMajorInterleavedILi32EEEEENS1W_6thread21LinearCombinationReluIaLi8EifLNS2C_9ScaleType4KindE1ELS1Q_2EEELi32EEENS17_30GemmIdentityThreadblockSwizzleILi1EEELNS1_8OperatorE0ENS1_17Conv2dProblemSizeELNS1_9GroupModeE0EEEEEvNT_6ParamsE --------------------------
	.section	.text._ZN7cutlass6KernelINS_4conv6kernel23ImplicitGemmConvolutionINS1_11threadblock21ImplicitGemmPipelinedINS_4gemm9GemmShapeILi128ELi128ELi32EEENS4_12TileIteratorINS4_48Conv2dFpropActivationTileAccessIteratorOptimizedINS_11MatrixShapeILi128ELi32EEEaNS_6layout12TensorNCxHWxILi32EEENS_9transform29TransposePitchLinearThreadMapINSG_29PitchLinearWarpRakedThreadMapINS_16PitchLinearShapeILi4096ELi1EEELi128ENSJ_ILi32ELi1EEELi16EEENSJ_ILi2ELi16EEEEENS_12AlignedArrayIaLi16ELi16EEEEEEENSG_11threadblock19RegularTileIteratorISC_aNSD_37RowMajorTensorOpMultiplicandCrosswiseILi8ELi32EEELi0ESO_Li16EEENS9_INS4_44Conv2dFpropFilterTileAccessIteratorOptimizedINSB_ILi32ELi128EEEaNSD_12TensorCxRSKxILi32EEESO_SQ_Lb0EEEEENSU_ISZ_aNSD_40ColumnMajorTensorOpMultiplicandCrosswiseILi8ELi32EEELi1ESO_Li16EEEaSF_NS6_11threadblock9MmaPolicyINS6_4warp11MmaTensorOpINS7_ILi64ELi64ELi32EEEaSW_aS15_iSF_NS19_17MmaTensorOpPolicyINS_4arch3MmaINS7_ILi8ELi8ELi16EEELi32EaNSD_8RowMajorEaNSD_11ColumnMajorEiS1G_NS1D_21OpMultiplyAddSaturateEEENSB_ILi1ELi1EEEEELi1ELb1EbEENSB_ILi0ELi0EEES1N_Li1EEENS_21NumericArrayConverterIaaLi32ELNS_15FloatRoundStyleE2ENSG_6thread14UnaryTransform8IdentityEEES1U_bEENS_8epilogue11threadblock19InterleavedEpilogueIS8_S1M_Li1ENS1X_37InterleavedConvPredicatedTileIteratorINS1X_34InterleavedConvOutputTileThreadMapINSB_ILi2ELi2EEENSB_ILi8ELi2EEELi128ELi8ELi8EEEaLi32EEENS1W_4warp24FragmentIteratorTensorOpIS1B_S1F_iNS_5ArrayIiLi2ELb1EEENSD_22ColumnMajorInterleavedILi32EEEEENS1W_6thread21LinearCombinationReluIaLi8EifLNS2C_9ScaleType4KindE1ELS1Q_2EEELi32EEENS17_30GemmIdentityThreadblockSwizzleILi1EEELNS1_8OperatorE0ENS1_17Conv2dProblemSizeELNS1_9GroupModeE0EEEEEvNT_6ParamsE,"ax",@progbits
	.sectioninfo	@"SHI_REGISTERS=210"
	.align	128
.text._ZN7cutlass6KernelINS_4conv6kernel23ImplicitGemmConvolutionINS1_11threadblock21ImplicitGemmPipelinedINS_4gemm9GemmShapeILi128ELi128ELi32EEENS4_12TileIteratorINS4_48Conv2dFpropActivationTileAccessIteratorOptimizedINS_11MatrixShapeILi128ELi32EEEaNS_6layout12TensorNCxHWxILi32EEENS_9transform29TransposePitchLinearThreadMapINSG_29PitchLinearWarpRakedThreadMapINS_16PitchLinearShapeILi4096ELi1EEELi128ENSJ_ILi32ELi1EEELi16EEENSJ_ILi2ELi16EEEEENS_12AlignedArrayIaLi16ELi16EEEEEEENSG_11threadblock19RegularTileIteratorISC_aNSD_37RowMajorTensorOpMultiplicandCrosswiseILi8ELi32EEELi0ESO_Li16EEENS9_INS4_44Conv2dFpropFilterTileAccessIteratorOptimizedINSB_ILi32ELi128EEEaNSD_12TensorCxRSKxILi32EEESO_SQ_Lb0EEEEENSU_ISZ_aNSD_40ColumnMajorTensorOpMultiplicandCrosswiseILi8ELi32EEELi1ESO_Li16EEEaSF_NS6_11threadblock9MmaPolicyINS6_4warp11MmaTensorOpINS7_ILi64ELi64ELi32EEEaSW_aS15_iSF_NS19_17MmaTensorOpPolicyINS_4arch3MmaINS7_ILi8ELi8ELi16EEELi32EaNSD_8RowMajorEaNSD_11ColumnMajorEiS1G_NS1D_21OpMultiplyAddSaturateEEENSB_ILi1ELi1EEEEELi1ELb1EbEENSB_ILi0ELi0EEES1N_Li1EEENS_21NumericArrayConverterIaaLi32ELNS_15FloatRoundStyleE2ENSG_6thread14UnaryTransform8IdentityEEES1U_bEENS_8epilogue11threadblock19InterleavedEpilogueIS8_S1M_Li1ENS1X_37InterleavedConvPredicatedTileIteratorINS1X_34InterleavedConvOutputTileThreadMapINSB_ILi2ELi2EEENSB_ILi8ELi2EEELi128ELi8ELi8EEEaLi32EEENS1W_4warp24FragmentIteratorTensorOpIS1B_S1F_iNS_5ArrayIiLi2ELb1EEENSD_22ColumnMajorInterleavedILi32EEEEENS1W_6thread21LinearCombinationReluIaLi8EifLNS2C_9ScaleType4KindE1ELS1Q_2EEELi32EEENS17_30GemmIdentityThreadblockSwizzleILi1EEELNS1_8OperatorE0ENS1_17Conv2dProblemSizeELNS1_9GroupModeE0EEEEEvNT_6ParamsE:
        .type           _ZN7cutlass6KernelINS_4conv6kernel23ImplicitGemmConvolutionINS1_11threadblock21ImplicitGemmPipelinedINS_4gemm9GemmShapeILi128ELi128ELi32EEENS4_12TileIteratorINS4_48Conv2dFpropActivationTileAccessIteratorOptimizedINS_11MatrixShapeILi128ELi32EEEaNS_6layout12TensorNCxHWxILi32EEENS_9transform29TransposePitchLinearThreadMapINSG_29PitchLinearWarpRakedThreadMapINS_16PitchLinearShapeILi4096ELi1EEELi128ENSJ_ILi32ELi1EEELi16EEENSJ_ILi2ELi16EEEEENS_12AlignedArrayIaLi16ELi16EEEEEEENSG_11threadblock19RegularTileIteratorISC_aNSD_37RowMajorTensorOpMultiplicandCrosswiseILi8ELi32EEELi0ESO_Li16EEENS9_INS4_44Conv2dFpropFilterTileAccessIteratorOptimizedINSB_ILi32ELi128EEEaNSD_12TensorCxRSKxILi32EEESO_SQ_Lb0EEEEENSU_ISZ_aNSD_40ColumnMajorTensorOpMultiplicandCrosswiseILi8ELi32EEELi1ESO_Li16EEEaSF_NS6_11threadblock9MmaPolicyINS6_4warp11MmaTensorOpINS7_ILi64ELi64ELi32EEEaSW_aS15_iSF_NS19_17MmaTensorOpPolicyINS_4arch3MmaINS7_ILi8ELi8ELi16EEELi32EaNSD_8RowMajorEaNSD_11ColumnMajorEiS1G_NS1D_21OpMultiplyAddSaturateEEENSB_ILi1ELi1EEEEELi1ELb1EbEENSB_ILi0ELi0EEES1N_Li1EEENS_21NumericArrayConverterIaaLi32ELNS_15FloatRoundStyleE2ENSG_6thread14UnaryTransform8IdentityEEES1U_bEENS_8epilogue11threadblock19InterleavedEpilogueIS8_S1M_Li1ENS1X_37InterleavedConvPredicatedTileIteratorINS1X_34InterleavedConvOutputTileThreadMapINSB_ILi2ELi2EEENSB_ILi8ELi2EEELi128ELi8ELi8EEEaLi32EEENS1W_4warp24FragmentIteratorTensorOpIS1B_S1F_iNS_5ArrayIiLi2ELb1EEENSD_22ColumnMajorInterleavedILi32EEEEENS1W_6thread21LinearCombinationReluIaLi8EifLNS2C_9ScaleType4KindE1ELS1Q_2EEELi32EEENS17_30GemmIdentityThreadblockSwizzleILi1EEELNS1_8OperatorE0ENS1_17Conv2dProblemSizeELNS1_9GroupModeE0EEEEEvNT_6ParamsE,@function
        .size           _ZN7cutlass6KernelINS_4conv6kernel23ImplicitGemmConvolutionINS1_11threadblock21ImplicitGemmPipelinedINS_4gemm9GemmShapeILi128ELi128ELi32EEENS4_12TileIteratorINS4_48Conv2dFpropActivationTileAccessIteratorOptimizedINS_11MatrixShapeILi128ELi32EEEaNS_6layout12TensorNCxHWxILi32EEENS_9transform29TransposePitchLinearThreadMapINSG_29PitchLinearWarpRakedThreadMapINS_16PitchLinearShapeILi4096ELi1EEELi128ENSJ_ILi32ELi1EEELi16EEENSJ_ILi2ELi16EEEEENS_12AlignedArrayIaLi16ELi16EEEEEEENSG_11threadblock19RegularTileIteratorISC_aNSD_37RowMajorTensorOpMultiplicandCrosswiseILi8ELi32EEELi0ESO_Li16EEENS9_INS4_44Conv2dFpropFilterTileAccessIteratorOptimizedINSB_ILi32ELi128EEEaNSD_12TensorCxRSKxILi32EEESO_SQ_Lb0EEEEENSU_ISZ_aNSD_40ColumnMajorTensorOpMultiplicandCrosswiseILi8ELi32EEELi1ESO_Li16EEEaSF_NS6_11threadblock9MmaPolicyINS6_4warp11MmaTensorOpINS7_ILi64ELi64ELi32EEEaSW_aS15_iSF_NS19_17MmaTensorOpPolicyINS_4arch3MmaINS7_ILi8ELi8ELi16EEELi32EaNSD_8RowMajorEaNSD_11ColumnMajorEiS1G_NS1D_21OpMultiplyAddSaturateEEENSB_ILi1ELi1EEEEELi1ELb1EbEENSB_ILi0ELi0EEES1N_Li1EEENS_21NumericArrayConverterIaaLi32ELNS_15FloatRoundStyleE2ENSG_6thread14UnaryTransform8IdentityEEES1U_bEENS_8epilogue11threadblock19InterleavedEpilogueIS8_S1M_Li1ENS1X_37InterleavedConvPredicatedTileIteratorINS1X_34InterleavedConvOutputTileThreadMapINSB_ILi2ELi2EEENSB_ILi8ELi2EEELi128ELi8ELi8EEEaLi32EEENS1W_4warp24FragmentIteratorTensorOpIS1B_S1F_iNS_5ArrayIiLi2ELb1EEENSD_22ColumnMajorInterleavedILi32EEEEENS1W_6thread21LinearCombinationReluIaLi8EifLNS2C_9ScaleType4KindE1ELS1Q_2EEELi32EEENS17_30GemmIdentityThreadblockSwizzleILi1EEELNS1_8OperatorE0ENS1_17Conv2dProblemSizeELNS1_9GroupModeE0EEEEEvNT_6ParamsE,(.L_x_661 - _ZN7cutlass6KernelINS_4conv6kernel23ImplicitGemmConvolutionINS1_11threadblock21ImplicitGemmPipelinedINS_4gemm9GemmShapeILi128ELi128ELi32EEENS4_12TileIteratorINS4_48Conv2dFpropActivationTileAccessIteratorOptimizedINS_11MatrixShapeILi128ELi32EEEaNS_6layout12TensorNCxHWxILi32EEENS_9transform29TransposePitchLinearThreadMapINSG_29PitchLinearWarpRakedThreadMapINS_16PitchLinearShapeILi4096ELi1EEELi128ENSJ_ILi32ELi1EEELi16EEENSJ_ILi2ELi16EEEEENS_12AlignedArrayIaLi16ELi16EEEEEEENSG_11threadblock19RegularTileIteratorISC_aNSD_37RowMajorTensorOpMultiplicandCrosswiseILi8ELi32EEELi0ESO_Li16EEENS9_INS4_44Conv2dFpropFilterTileAccessIteratorOptimizedINSB_ILi32ELi128EEEaNSD_12TensorCxRSKxILi32EEESO_SQ_Lb0EEEEENSU_ISZ_aNSD_40ColumnMajorTensorOpMultiplicandCrosswiseILi8ELi32EEELi1ESO_Li16EEEaSF_NS6_11threadblock9MmaPolicyINS6_4warp11MmaTensorOpINS7_ILi64ELi64ELi32EEEaSW_aS15_iSF_NS19_17MmaTensorOpPolicyINS_4arch3MmaINS7_ILi8ELi8ELi16EEELi32EaNSD_8RowMajorEaNSD_11ColumnMajorEiS1G_NS1D_21OpMultiplyAddSaturateEEENSB_ILi1ELi1EEEEELi1ELb1EbEENSB_ILi0ELi0EEES1N_Li1EEENS_21NumericArrayConverterIaaLi32ELNS_15FloatRoundStyleE2ENSG_6thread14UnaryTransform8IdentityEEES1U_bEENS_8epilogue11threadblock19InterleavedEpilogueIS8_S1M_Li1ENS1X_37InterleavedConvPredicatedTileIteratorINS1X_34InterleavedConvOutputTileThreadMapINSB_ILi2ELi2EEENSB_ILi8ELi2EEELi128ELi8ELi8EEEaLi32EEENS1W_4warp24FragmentIteratorTensorOpIS1B_S1F_iNS_5ArrayIiLi2ELb1EEENSD_22ColumnMajorInterleavedILi32EEEEENS1W_6thread21LinearCombinationReluIaLi8EifLNS2C_9ScaleType4KindE1ELS1Q_2EEELi32EEENS17_30GemmIdentityThreadblockSwizzleILi1EEELNS1_8OperatorE0ENS1_17Conv2dProblemSizeELNS1_9GroupModeE0EEEEEvNT_6ParamsE)
        .other          _ZN7cutlass6KernelINS_4conv6kernel23ImplicitGemmConvolutionINS1_11threadblock21ImplicitGemmPipelinedINS_4gemm9GemmShapeILi128ELi128ELi32EEENS4_12TileIteratorINS4_48Conv2dFpropActivationTileAccessIteratorOptimizedINS_11MatrixShapeILi128ELi32EEEaNS_6layout12TensorNCxHWxILi32EEENS_9transform29TransposePitchLinearThreadMapINSG_29PitchLinearWarpRakedThreadMapINS_16PitchLinearShapeILi4096ELi1EEELi128ENSJ_ILi32ELi1EEELi16EEENSJ_ILi2ELi16EEEEENS_12AlignedArrayIaLi16ELi16EEEEEEENSG_11threadblock19RegularTileIteratorISC_aNSD_37RowMajorTensorOpMultiplicandCrosswiseILi8ELi32EEELi0ESO_Li16EEENS9_INS4_44Conv2dFpropFilterTileAccessIteratorOptimizedINSB_ILi32ELi128EEEaNSD_12TensorCxRSKxILi32EEESO_SQ_Lb0EEEEENSU_ISZ_aNSD_40ColumnMajorTensorOpMultiplicandCrosswiseILi8ELi32EEELi1ESO_Li16EEEaSF_NS6_11threadblock9MmaPolicyINS6_4warp11MmaTensorOpINS7_ILi64ELi64ELi32EEEaSW_aS15_iSF_NS19_17MmaTensorOpPolicyINS_4arch3MmaINS7_ILi8ELi8ELi16EEELi32EaNSD_8RowMajorEaNSD_11ColumnMajorEiS1G_NS1D_21OpMultiplyAddSaturateEEENSB_ILi1ELi1EEEEELi1ELb1EbEENSB_ILi0ELi0EEES1N_Li1EEENS_21NumericArrayConverterIaaLi32ELNS_15FloatRoundStyleE2ENSG_6thread14UnaryTransform8IdentityEEES1U_bEENS_8epilogue11threadblock19InterleavedEpilogueIS8_S1M_Li1ENS1X_37InterleavedConvPredicatedTileIteratorINS1X_34InterleavedConvOutputTileThreadMapINSB_ILi2ELi2EEENSB_ILi8ELi2EEELi128ELi8ELi8EEEaLi32EEENS1W_4warp24FragmentIteratorTensorOpIS1B_S1F_iNS_5ArrayIiLi2ELb1EEENSD_22ColumnMajorInterleavedILi32EEEEENS1W_6thread21LinearCombinationReluIaLi8EifLNS2C_9ScaleType4KindE1ELS1Q_2EEELi32EEENS17_30GemmIdentityThreadblockSwizzleILi1EEELNS1_8OperatorE0ENS1_17Conv2dProblemSizeELNS1_9GroupModeE0EEEEEvNT_6ParamsE,@"STO_CUDA_ENTRY STV_DEFAULT"
_ZN7cutlass6KernelINS_4conv6kernel23ImplicitGemmConvolutionINS1_11threadblock21ImplicitGemmPipelinedINS_4gemm9GemmShapeILi128ELi128ELi32EEENS4_12TileIteratorINS4_48Conv2dFpropActivationTileAccessIteratorOptimizedINS_11MatrixShapeILi128ELi32EEEaNS_6layout12TensorNCxHWxILi32EEENS_9transform29TransposePitchLinearThreadMapINSG_29PitchLinearWarpRakedThreadMapINS_16PitchLinearShapeILi4096ELi1EEELi128ENSJ_ILi32ELi1EEELi16EEENSJ_ILi2ELi16EEEEENS_12AlignedArrayIaLi16ELi16EEEEEEENSG_11threadblock19RegularTileIteratorISC_aNSD_37RowMajorTensorOpMultiplicandCrosswiseILi8ELi32EEELi0ESO_Li16EEENS9_INS4_44Conv2dFpropFilterTileAccessIteratorOptimizedINSB_ILi32ELi128EEEaNSD_12TensorCxRSKxILi32EEESO_SQ_Lb0EEEEENSU_ISZ_aNSD_40ColumnMajorTensorOpMultiplicandCrosswiseILi8ELi32EEELi1ESO_Li16EEEaSF_NS6_11threadblock9MmaPolicyINS6_4warp11MmaTensorOpINS7_ILi64ELi64ELi32EEEaSW_aS15_iSF_NS19_17MmaTensorOpPolicyINS_4arch3MmaINS7_ILi8ELi8ELi16EEELi32EaNSD_8RowMajorEaNSD_11ColumnMajorEiS1G_NS1D_21OpMultiplyAddSaturateEEENSB_ILi1ELi1EEEEELi1ELb1EbEENSB_ILi0ELi0EEES1N_Li1EEENS_21NumericArrayConverterIaaLi32ELNS_15FloatRoundStyleE2ENSG_6thread14UnaryTransform8IdentityEEES1U_bEENS_8epilogue11threadblock19InterleavedEpilogueIS8_S1M_Li1ENS1X_37InterleavedConvPredicatedTileIteratorINS1X_34InterleavedConvOutputTileThreadMapINSB_ILi2ELi2EEENSB_ILi8ELi2EEELi128ELi8ELi8EEEaLi32EEENS1W_4warp24FragmentIteratorTensorOpIS1B_S1F_iNS_5ArrayIiLi2ELb1EEENSD_22ColumnMajorInterleavedILi32EEEEENS1W_6thread21LinearCombinationReluIaLi8EifLNS2C_9ScaleType4KindE1ELS1Q_2EEELi32EEENS17_30GemmIdentityThreadblockSwizzleILi1EEELNS1_8OperatorE0ENS1_17Conv2dProblemSizeELNS1_9GroupModeE0EEEEEvNT_6ParamsE:
        /* <DEDUP_REMOVED lines=13> */
[----:B------:R-:W-:Y:S02]  /*00d0*/  IMAD.MOV.U32 R2, RZ, RZ, c[0x0][0x200] ;  /* 0x00008000ff027624 */ /* 0x000fe400078e00ff */
[----:B------:R-:W-:Y:S01]  /*00e0*/  IMAD.MOV.U32 R180, RZ, RZ, 0x1 ;  /* 0x00000001ffb47424 */ /* 0x000fe200078e00ff */
[----:B------:R-:W1:Y:S01]  /*00f0*/  S2R R181, SR_CTAID.Z ;  /* 0x0000000000b57919 */ /* 0x000e620000002700 */
[----:B------:R-:W-:Y:S01]  /*0100*/  IMAD.MOV.U32 R191, RZ, RZ, RZ ;  /* 0x000000ffffbf7224 */ /* 0x000fe200078e00ff */
[----:B------:R-:W-:Y:S01]  /*0110*/  ISETP.NE.AND P1, PT, R2, 0x1, PT ;  /* 0x000000010200780c */ /* 0x000fe20003f25270 */
[----:B------:R-:W-:Y:S01]  /*0120*/  IMAD.MOV.U32 R2, RZ, RZ, c[0x0][0x20c] ;  /* 0x00008300ff027624 */ /* 0x000fe200078e00ff */
[----:B------:R-:W-:Y:S01]  /*0130*/  ISETP.NE.AND P4, PT, R180, c[0x0][0x19c], PT ;  /* 0x00006700b4007a0c */ /* 0x000fe20003f85270 */
[----:B------:R-:W-:Y:S02]  /*0140*/  IMAD.MOV.U32 R186, RZ, RZ, RZ ;  /* 0x000000ffffba7224 */ /* 0x000fe400078e00ff */
[----:B------:R-:W-:Y:S01]  /*0150*/  IMAD.MOV.U32 R184, RZ, RZ, RZ ;  /* 0x000000ffffb87224 */ /* 0x000fe200078e00ff */
[----:B------:R-:W-:-:S02]  /*0160*/  ISETP.NE.AND P0, PT, R2, 0x1, PT ;  /* 0x000000010200780c */ /* 0x000fc40003f05270 */
        /* <DEDUP_REMOVED lines=11> */
[----:B------:R-:W-:-:S03]  /*0220*/  IMAD.IADD R4, R3, 0x1, -R4 ;  /* 0x0000000103047824 */ /* 0x000fc600078e0a04 */
[----:B------:R-:W-:Y:S02]  /*0230*/  SHF.R.S32.HI R31, RZ, 0x1, R32 ;  /* 0x00000001ff1f7819 */ /* 0x000fe40000011420 */
[----:B------:R-:W-:-:S03]  /*0240*/  LOP3.LUT R32, R32, 0xfffffffe, RZ, 0xc0, !PT ;  /* 0xfffffffe20207812 */ /* 0x000fc600078ec0ff */
[----:B------:R-:W-:Y:S02]  /*0250*/  IMAD R31, R4, 0x20, R31 ;  /* 0x00000020041f7824 */ /* 0x000fe400078e021f */
[----:B------:R-:W-:Y:S02]  /*0260*/  IMAD.IADD R32, R9, 0x1, -R32 ;  /* 0x0000000109207824 */ /* 0x000fe400078e0a20 */
[----:B------:R-:W-:Y:S02]  /*0270*/  IMAD R0, R0, 0x80, R31 ;  /* 0x0000008000007824 */ /* 0x000fe400078e021f */
[----:B------:R-:W-:Y:S02]  /*0280*/  IMAD R32, R5, 0x2, R32 ;  /* 0x0000000205207824 */ /* 0x000fe400078e0220 */
[C---:B------:R-:W-:Y:S01]  /*0290*/  @P1 IMAD.HI.U32 R3, R0.reuse, c[0x0][0x204], RZ ;  /* 0x0000810000031a27 */ /* 0x040fe200078e00ff */
[----:B------:R-:W-:-:S03]  /*02a0*/  IADD3 R7, R0, 0x10, RZ ;  /* 0x0000001000077810 */ /* 0x000fc60007ffe0ff */
[----:B------:R-:W-:Y:S02]  /*02b0*/  IMAD.MOV.U32 R13, RZ, RZ, R0 ;  /* 0x000000ffff0d7224 */ /* 0x000fe400078e0000 */
[----:B------:R-:W-:-:S03]  /*02c0*/  @P1 IMAD.HI.U32 R2, R7, c[0x0][0x204], RZ ;  /* 0x0000810007021a27 */ /* 0x000fc600078e00ff */
[----:B------:R-:W-:Y:S01]  /*02d0*/  @P1 SHF.R.U32.HI R13, RZ, c[0x0][0x208], R3 ;  /* 0x00008200ff0d1a19 */ /* 0x000fe20000011603 */
[----:B------:R-:W-:Y:S02]  /*02e0*/  IMAD.MOV.U32 R11, RZ, RZ, R7 ;  /* 0x000000ffff0b7224 */ /* 0x000fe400078e0007 */
[----:B-1----:R-:W-:Y:S02]  /*02f0*/  IMAD R183, R181, 0x2, R32 ;  /* 0x00000002b5b77824 */ /* 0x002fe400078e0220 */
[----:B------:R-:W-:Y:S01]  /*0300*/  IMAD.MOV R3, RZ, RZ, -R13 ;  /* 0x000000ffff037224 */ /* 0x000fe200078e0a0d */
[----:B------:R-:W-:Y:S01]  /*0310*/  @P1 SHF.R.U32.HI R11, RZ, c[0x0][0x208], R2 ;  /* 0x00008200ff0b1a19 */ /* 0x000fe20000011602 */
[----:B------:R-:W-:Y:S02]  /*0320*/  IMAD.SHL.U32 R183, R183, 0x10, RZ ;  /* 0x00000010b7b77824 */ /* 0x000fe400078e00ff */
[----:B------:R-:W-:Y:S02]  /*0330*/  IMAD R3, R3, c[0x0][0x200], R0 ;  /* 0x0000800003037a24 */ /* 0x000fe400078e0200 */
[----:B------:R-:W-:-:S02]  /*0340*/  IMAD.MOV R0, RZ, RZ, -R11 ;  /* 0x000000ffff007224 */ /* 0x000fc400078e0a0b */
[----:B------:R-:W-:-:S04]  /*0350*/  @P0 IMAD.HI.U32 R2, R3, c[0x0][0x210], RZ ;  /* 0x0000840003020a27 */ /* 0x000fc800078e00ff */
[----:B------:R-:W-:Y:S02]  /*0360*/  IMAD.MOV.U32 R8, RZ, RZ, R3 ;  /* 0x000000ffff087224 */ /* 0x000fe400078e0003 */
[----:B------:R-:W-:Y:S02]  /*0370*/  IMAD R0, R0, c[0x0][0x200], R7 ;  /* 0x0000800000007a24 */ /* 0x000fe400078e0207 */
[----:B------:R-:W-:Y:S01]  /*0380*/  IMAD.MOV.U32 R7, RZ, RZ, c[0x0][0x18c] ;  /* 0x00006300ff077624 */ /* 0x000fe200078e00ff */
[----:B------:R-:W-:Y:S01]  /*0390*/  @P0 SHF.R.U32.HI R8, RZ, c[0x0][0x214], R2 ;  /* 0x00008500ff080a19 */ /* 0x000fe20000011602 */
[----:B------:R-:W-:-:S04]  /*03a0*/  @P0 IMAD.HI.U32 R5, R0, c[0x0][0x210], RZ ;  /* 0x0000840000050a27 */ /* 0x000fc800078e00ff */
[----:B------:R-:W-:Y:S02]  /*03b0*/  IMAD.MOV.U32 R2, RZ, RZ, R0 ;  /* 0x000000ffff027224 */ /* 0x000fe400078e0000 */
[----:B------:R-:W-:Y:S02]  /*03c0*/  IMAD.MOV R4, RZ, RZ, -R8 ;  /* 0x000000ffff047224 */ /* 0x000fe400078e0a08 */
[-C--:B------:R-:W-:Y:S01]  /*03d0*/  IMAD R8, R8, R7.reuse, -c[0x0][0x184] ;  /* 0x8000610008087624 */ /* 0x080fe200078e0207 */
[----:B------:R-:W-:Y:S01]  /*03e0*/  @P0 SHF.R.U32.HI R2, RZ, c[0x0][0x214], R5 ;  /* 0x00008500ff020a19 */ /* 0x000fe20000011605 */
[----:B------:R-:W-:Y:S02]  /*03f0*/  IMAD.MOV.U32 R5, RZ, RZ, 0x1 ;  /* 0x00000001ff057424 */ /* 0x000fe400078e00ff */
[----:B------:R-:W-:Y:S02]  /*0400*/  IMAD R4, R4, c[0x0][0x20c], R3 ;  /* 0x0000830004047a24 */ /* 0x000fe400078e0203 */
[----:B------:R-:W-:Y:S01]  /*0410*/  IMAD R7, R2, R7, -c[0x0][0x184] ;  /* 0x8000610002077624 */ /* 0x000fe200078e0207 */
[C---:B------:R-:W-:Y:S01]  /*0420*/  IADD3 R12, -R5.reuse, c[0x0][0x17c], RZ ;  /* 0x00005f00050c7a10 */ /* 0x040fe20007ffe1ff */
[----:B------:R-:W-:Y:S01]  /*0430*/  IMAD.MOV R9, RZ, RZ, -R2 ;  /* 0x000000ffff097224 */ /* 0x000fe200078e0a02 */
[----:B------:R-:W-:Y:S01]  /*0440*/  SHF.R.S32.HI R2, RZ, 0x1f, R183 ;  /* 0x0000001fff027819 */ /* 0x000fe200000114b7 */
[----:B------:R-:W-:Y:S01]  /*0450*/  IMAD.MOV.U32 R3, RZ, RZ, c[0x0][0x190] ;  /* 0x00006400ff037624 */ /* 0x000fe200078e00ff */
[----:B------:R-:W-:Y:S01]  /*0460*/  IADD3 R5, -R5, c[0x0][0x180], RZ ;  /* 0x0000600005057a10 */ /* 0x000fe20007ffe1ff */
[----:B------:R-:W-:Y:S01]  /*0470*/  IMAD R0, R9, c[0x0][0x20c], R0 ;  /* 0x0000830009007a24 */ /* 0x000fe200078e0200 */
[----:B------:R-:W-:Y:S01]  /*0480*/  SEL R26, R12, RZ, !P4 ;  /* 0x000000ff0c1a7207 */ /* 0x000fe20006000000 */
[----:B------:R-:W-:Y:S01]  /*0490*/  IMAD R4, R4, R3, -c[0x0][0x188] ;  /* 0x8000620004047624 */ /* 0x000fe200078e0203 */
[----:B------:R-:W-:Y:S01]  /*04a0*/  LEA.HI R2, R2, R183, RZ, 0x5 ;  /* 0x000000b702027211 */ /* 0x000fe200078f28ff */
[----:B------:R-:W-:Y:S01]  /*04b0*/  IMAD R3, R0, R3, -c[0x0][0x188] ;  /* 0x8000620000037624 */ /* 0x000fe200078e0203 */
[----:B------:R-:W-:Y:S01]  /*04c0*/  SEL R15, R5, RZ, !P4 ;  /* 0x000000ff050f7207 */ /* 0x000fe20006000000 */
[----:B------:R-:W-:Y:S01]  /*04d0*/  IMAD R24, R26, c[0x0][0x194], R8 ;  /* 0x000065001a187a24 */ /* 0x000fe200078e0208 */
[----:B------:R-:W-:Y:S01]  /*04e0*/  LOP3.LUT R36, R2, 0xffffffe0, RZ, 0xc0, !PT ;  /* 0xffffffe002247812 */ /* 0x000fe200078ec0ff */
[----:B------:R-:W-:Y:S01]  /*04f0*/  IMAD R26, R26, c[0x0][0x194], R7 ;  /* 0x000065001a1a7a24 */ /* 0x000fe200078e0207 */
[----:B------:R-:W-:Y:S01]  /*0500*/  SHF.R.S32.HI R2, RZ, 0x5, R2 ;  /* 0x00000005ff027819 */ /* 0x000fe20000011402 */
[----:B------:R-:W-:-:S02]  /*0510*/  IMAD R21, R15, c[0x0][0x198], R4 ;  /* 0x000066000f157a24 */ /* 0x000fc400078e0204 */
[----:B------:R-:W-:Y:S02]  /*0520*/  IMAD R24, R24, c[0x0][0x1d0], RZ ;  /* 0x0000740018187a24 */ /* 0x000fe400078e02ff */
[----:B------:R-:W-:Y:S02]  /*0530*/  IMAD.IADD R36, R183, 0x1, -R36 ;  /* 0x00000001b7247824 */ /* 0x000fe400078e0a24 */
[----:B------:R-:W-:Y:S01]  /*0540*/  IMAD.SHL.U32 R21, R21, 0x20, RZ ;  /* 0x0000002015157824 */ /* 0x000fe200078e00ff */
[----:B------:R-:W-:Y:S01]  /*0550*/  SHF.R.S32.HI R9, RZ, 0x1f, R24 ;  /* 0x0000001fff097819 */ /* 0x000fe20000011418 */
[----:B------:R-:W-:Y:S01]  /*0560*/  IMAD R16, R13, c[0x0][0x1d8], RZ ;  /* 0x000076000d107a24 */ /* 0x000fe200078e02ff */
[----:B------:R-:W-:Y:S01]  /*0570*/  SHF.R.S32.HI R0, RZ, 0x1f, R36 ;  /* 0x0000001fff007819 */ /* 0x000fe20000011424 */
[----:B------:R-:W-:Y:S01]  /*0580*/  IMAD R17, R2, c[0x0][0x1d4], RZ ;  /* 0x0000750002117a24 */ /* 0x000fe200078e02ff */
[----:B------:R-:W-:Y:S01]  /*0590*/  IADD3 R24, P3, P2, R24, R36, R21 ;  /* 0x0000002418187210 */ /* 0x000fe20007a7e015 */
[----:B------:R-:W-:Y:S01]  /*05a0*/  IMAD R15, R15, c[0x0][0x198], R3 ;  /* 0x000066000f0f7a24 */ /* 0x000fe200078e0203 */
[----:B------:R-:W-:Y:S01]  /*05b0*/  SHF.R.S32.HI R14, RZ, 0x1f, R21 ;  /* 0x0000001fff0e7819 */ /* 0x000fe20000011415 */
[----:B------:R-:W-:-:S02]  /*05c0*/  IMAD R26, R26, c[0x0][0x1d0], RZ ;  /* 0x000074001a1a7a24 */ /* 0x000fc400078e02ff */
[----:B------:R-:W-:Y:S01]  /*05d0*/  IMAD.SHL.U32 R15, R15, 0x20, RZ ;  /* 0x000000200f0f7824 */ /* 0x000fe200078e00ff */
[----:B------:R-:W-:Y:S02]  /*05e0*/  IADD3.X R9, R9, R0, R14, P3, P2 ;  /* 0x0000000009097210 */ /* 0x000fe40001fe440e */
[--C-:B------:R-:W-:Y:S02]  /*05f0*/  IADD3 R24, P3, P2, R16, R24, R17.reuse ;  /* 0x0000001810187210 */ /* 0x100fe40007a7e011 */
[----:B------:R-:W-:Y:S02]  /*0600*/  SHF.R.S32.HI R16, RZ, 0x1f, R16 ;  /* 0x0000001fff107819 */ /* 0x000fe40000011410 */
[----:B------:R-:W-:Y:S02]  /*0610*/  SHF.R.S32.HI R14, RZ, 0x1f, R17 ;  /* 0x0000001fff0e7819 */ /* 0x000fe40000011411 */
[----:B------:R-:W-:Y:S02]  /*0620*/  SHF.R.S32.HI R19, RZ, 0x1f, R26 ;  /* 0x0000001fff137819 */ /* 0x000fe4000001141a */
[----:B------:R-:W-:-:S02]  /*0630*/  IADD3 R26, P1, P0, R26, R36, R15 ;  /* 0x000000241a1a7210 */ /* 0x000fc4000783e00f */
[----:B------:R-:W-:Y:S01]  /*0640*/  SHF.R.S32.HI R10, RZ, 0x1f, R15 ;  /* 0x0000001fff0a7819 */ /* 0x000fe2000001140f */
[----:B------:R-:W-:Y:S01]  /*0650*/  IMAD R15, R11, c[0x0][0x1d8], RZ ;  /* 0x000076000b0f7a24 */ /* 0x000fe200078e02ff */
[----:B------:R-:W-:Y:S02]  /*0660*/  IADD3.X R9, R16, R9, R14, P3, P2 ;  /* 0x0000000910097210 */ /* 0x000fe40001fe440e */
[----:B------:R-:W-:Y:S02]  /*0670*/  ISETP.LE.AND P2, PT, R180, c[0x0][0x17c], PT ;  /* 0x00005f00b4007a0c */ /* 0x000fe40003f43270 */
[----:B------:R-:W-:Y:S02]  /*0680*/  IADD3.X R10, R19, R0, R10, P1, P0 ;  /* 0x00000000130a7210 */ /* 0x000fe40000fe040a */
[----:B------:R-:W-:Y:S02]  /*0690*/  IADD3 R26, P1, P0, R15, R26, R17 ;  /* 0x0000001a0f1a7210 */ /* 0x000fe4000783e011 */
[----:B------:R-:W-:-:S04]  /*06a0*/  SHF.R.S32.HI R15, RZ, 0x1f, R15 ;  /* 0x0000001fff0f7819 */ /* 0x000fc8000001140f */
[----:B------:R-:W-:Y:S02]  /*06b0*/  IADD3.X R10, R15, R10, R14, P1, P0 ;  /* 0x0000000a0f0a7210 */ /* 0x000fe40000fe040e */
[----:B------:R-:W-:Y:S02]  /*06c0*/  IADD3 R24, P1, R24, c[0x0][0x218], RZ ;  /* 0x0000860018187a10 */ /* 0x000fe40007f3e0ff */
[----:B------:R-:W-:Y:S02]  /*06d0*/  IADD3 R26, P0, R26, c[0x0][0x218], RZ ;  /* 0x000086001a1a7a10 */ /* 0x000fe40007f1e0ff */
[----:B------:R-:W-:Y:S02]  /*06e0*/  IADD3.X R25, R9, c[0x0][0x21c], RZ, P1, !PT ;  /* 0x0000870009197a10 */ /* 0x000fe40000ffe4ff */
[----:B------:R-:W-:Y:S01]  /*06f0*/  IADD3.X R27, R10, c[0x0][0x21c], RZ, P0, !PT ;  /* 0x000087000a1b7a10 */ /* 0x000fe200007fe4ff */
[----:B------:R-:W-:Y:S05]  /*0700*/  @!P2 BRA `(.L_x_597) ;  /* 0x000001600000a947 */ /* 0x000fea0003800000 */
[----:B------:R-:W-:Y:S01]  /*0710*/  ISETP.GE.AND P3, PT, R13, c[0x0][0x160], PT ;  /* 0x000058000d007a0c */ /* 0x000fe20003f66270 */
[----:B------:R-:W-:Y:S01]  /*0720*/  IMAD.MOV.U32 R186, RZ, RZ, RZ ;  /* 0x000000ffffba7224 */ /* 0x000fe200078e00ff */
[----:B------:R-:W-:Y:S01]  /*0730*/  ISETP.GE.AND P2, PT, R11, c[0x0][0x160], PT ;  /* 0x000058000b007a0c */ /* 0x000fe20003f46270 */
[----:B------:R-:W-:Y:S01]  /*0740*/  IMAD.MOV.U32 R13, RZ, RZ, RZ ;  /* 0x000000ffff0d7224 */ /* 0x000fe200078e00ff */
[----:B------:R-:W-:-:S03]  /*0750*/  MOV R184, RZ ;  /* 0x000000ff00b87202 */ /* 0x000fc60000000f00 */
.L_x_598:
[----:B------:R-:W-:-:S05]  /*0760*/  IMAD.IADD R10, R12, 0x1, -R13 ;  /* 0x000000010c0a7824 */ /* 0x000fca00078e0a0d */
[----:B------:R-:W-:-:S05]  /*0770*/  SEL R9, R10, R13, !P4 ;  /* 0x0000000d0a097207 */ /* 0x000fca0006000000 */
[C---:B------:R-:W-:Y:S02]  /*0780*/  IMAD R10, R9.reuse, c[0x0][0x194], R8 ;  /* 0x00006500090a7a24 */ /* 0x040fe400078e0208 */
[----:B------:R-:W-:-:S03]  /*0790*/  IMAD R9, R9, c[0x0][0x194], R7 ;  /* 0x0000650009097a24 */ /* 0x000fc600078e0207 */
[C---:B------:R-:W-:Y:S02]  /*07a0*/  ISETP.GT.AND P1, PT, R10.reuse, -0x1, !P3 ;  /* 0xffffffff0a00780c */ /* 0x040fe40005f24270 */
[C---:B------:R-:W-:Y:S02]  /*07b0*/  ISETP.GT.AND P0, PT, R9.reuse, -0x1, !P2 ;  /* 0xffffffff0900780c */ /* 0x040fe40005704270 */
[----:B------:R-:W-:Y:S02]  /*07c0*/  ISETP.LT.AND P1, PT, R10, c[0x0][0x164], P1 ;  /* 0x000059000a007a0c */ /* 0x000fe40000f21270 */
[----:B------:R-:W-:Y:S02]  /*07d0*/  ISETP.LT.AND P0, PT, R9, c[0x0][0x164], P0 ;  /* 0x0000590009007a0c */ /* 0x000fe40000701270 */
[----:B------:R-:W-:Y:S02]  /*07e0*/  SEL R14, RZ, 0x1, !P1 ;  /* 0x00000001ff0e7807 */ /* 0x000fe40004800000 */
[----:B------:R-:W-:-:S02]  /*07f0*/  SEL R10, RZ, 0x1, !P0 ;  /* 0x00000001ff0a7807 */ /* 0x000fc40004000000 */
[-C--:B------:R-:W-:Y:S02]  /*0800*/  SHF.L.U32 R11, R14, R13.reuse, RZ ;  /* 0x0000000d0e0b7219 */ /* 0x080fe400000006ff */
[----:B------:R-:W-:Y:S02]  /*0810*/  SHF.L.U32 R9, R10, R13, RZ ;  /* 0x0000000d0a097219 */ /* 0x000fe400000006ff */
[----:B------:R-:W-:Y:S02]  /*0820*/  IADD3 R13, R13, 0x1, RZ ;  /* 0x000000010d0d7810 */ /* 0x000fe40007ffe0ff */
[----:B------:R-:W-:Y:S02]  /*0830*/  LOP3.LUT R184, R11, R184, RZ, 0xfc, !PT ;  /* 0x000000b80bb87212 */ /* 0x000fe400078efcff */
[----:B------:R-:W-:Y:S02]  /*0840*/  ISETP.GE.AND P0, PT, R13, c[0x0][0x17c], PT ;  /* 0x00005f000d007a0c */ /* 0x000fe40003f06270 */
[----:B------:R-:W-:-:S10]  /*0850*/  LOP3.LUT R186, R9, R186, RZ, 0xfc, !PT ;  /* 0x000000ba09ba7212 */ /* 0x000fd400078efcff */
[----:B------:R-:W-:Y:S05]  /*0860*/  @!P0 BRA `(.L_x_598) ;  /* 0xfffffef000008947 */ /* 0x000fea000383ffff */
.L_x_597:
[----:B------:R-:W-:Y:S02]  /*0870*/  ISETP.LE.AND P0, PT, R180, c[0x0][0x180], PT ;  /* 0x00006000b4007a0c */ /* 0x000fe40003f03270 */
[----:B------:R-:W-:-:S10]  /*0880*/  MOV R189, RZ ;  /* 0x000000ff00bd7202 */ /* 0x000fd40000000f00 */
[----:B------:R-:W-:Y:S05]  /*0890*/  @!P0 BRA `(.L_x_599) ;  /* 0x0000014000008947 */ /* 0x000fea0003800000 */
[----:B------:R-:W-:Y:S02]  /*08a0*/  MOV R191, RZ ;  /* 0x000000ff00bf7202 */ /* 0x000fe40000000f00 */
[----:B------:R-:W-:Y:S02]  /*08b0*/  MOV R189, RZ ;  /* 0x000000ff00bd7202 */ /* 0x000fe40000000f00 */
[----:B------:R-:W-:-:S04]  /*08c0*/  MOV R12, RZ ;  /* 0x000000ff000c7202 */ /* 0x000fc80000000f00 */
.L_x_600:
[C---:B------:R-:W-:Y:S02]  /*08d0*/  SEL R7, R5.reuse, R12, !P4 ;  /* 0x0000000c05077207 */ /* 0x040fe40006000000 */
[----:B------:R-:W-:-:S03]  /*08e0*/  IADD3 R5, R5, -0x1, RZ ;  /* 0xffffffff05057810 */ /* 0x000fc60007ffe0ff */
[C---:B------:R-:W-:Y:S02]  /*08f0*/  IMAD R8, R7.reuse, c[0x0][0x198], R4 ;  /* 0x0000660007087a24 */ /* 0x040fe400078e0204 */
[----:B------:R-:W-:-:S03]  /*0900*/  IMAD R7, R7, c[0x0][0x198], R3 ;  /* 0x0000660007077a24 */ /* 0x000fc600078e0203 */
[C---:B------:R-:W-:Y:S02]  /*0910*/  ISETP.GE.AND P1, PT, R8.reuse, c[0x0][0x168], PT ;  /* 0x00005a0008007a0c */ /* 0x040fe40003f26270 */
[C---:B------:R-:W-:Y:S02]  /*0920*/  ISETP.GE.AND P0, PT, R7.reuse, c[0x0][0x168], PT ;  /* 0x00005a0007007a0c */ /* 0x040fe40003f06270 */
[----:B------:R-:W-:Y:S02]  /*0930*/  ISETP.GT.AND P1, PT, R8, -0x1, !P1 ;  /* 0xffffffff0800780c */ /* 0x000fe40004f24270 */
[----:B------:R-:W-:Y:S02]  /*0940*/  ISETP.GT.AND P0, PT, R7, -0x1, !P0 ;  /* 0xffffffff0700780c */ /* 0x000fe40004704270 */
        /* <DEDUP_REMOVED lines=9> */
.L_x_599:
[----:B------:R-:W-:Y:S01]  /*09e0*/  IABS R5, c[0x0][0x1a4] ;  /* 0x0000690000057a13 */ /* 0x000fe20000000000 */
[----:B------:R-:W-:Y:S01]  /*09f0*/  ULDC UR5, c[0x0][0x16c] ;  /* 0x00005b0000057ab9 */ /* 0x000fe20000000800 */
[----:B------:R-:W-:Y:S01]  /*0a00*/  ISETP.NE.AND P3, PT, RZ, c[0x0][0x1a4], PT ;  /* 0x00006900ff007a0c */ /* 0x000fe20003f65270 */
[----:B------:R-:W-:Y:S01]  /*0a10*/  ULDC UR4, c[0x0][0x1a4] ;  /* 0x0000690000047ab9 */ /* 0x000fe20000000800 */
[----:B------:R-:W-:Y:S01]  /*0a20*/  IMAD R2, R2, c[0x0][0x228], RZ ;  /* 0x00008a0002027a24 */ /* 0x000fe200078e02ff */
[----:B------:R-:W-:Y:S01]  /*0a30*/  ULOP3.LUT UR4, UR5, UR4, URZ, 0x3c, !UPT ;  /* 0x0000000405047292 */ /* 0x000fe2000f8e3c3f */
[----:B------:R-:W0:Y:S01]  /*0a40*/  I2F.RP R7, R5 ;  /* 0x0000000500077306 */ /* 0x000e220000209400 */
[----:B------:R-:W-:Y:S01]  /*0a50*/  CS2R R20, SRZ ;  /* 0x0000000000147805 */ /* 0x000fe2000001ff00 */
[----:B------:R-:W-:Y:S01]  /*0a60*/  CS2R R22, SRZ ;  /* 0x0000000000167805 */ /* 0x000fe2000001ff00 */
[----:B------:R-:W-:Y:S01]  /*0a70*/  CS2R R12, SRZ ;  /* 0x00000000000c7805 */ /* 0x000fe2000001ff00 */
[----:B------:R-:W-:Y:S01]  /*0a80*/  CS2R R14, SRZ ;  /* 0x00000000000e7805 */ /* 0x000fe2000001ff00 */
[----:B------:R-:W-:Y:S01]  /*0a90*/  ISETP.LE.AND P2, PT, RZ, UR4, PT ;  /* 0x00000004ff007c0c */ /* 0x000fe2000bf43270 */
[----:B------:R-:W-:-:S02]  /*0aa0*/  CS2R R10, SRZ ;  /* 0x00000000000a7805 */ /* 0x000fc4000001ff00 */
        /* <DEDUP_REMOVED lines=8> */
[----:B------:R-:W-:Y:S02]  /*0b30*/  IMAD.MOV.U32 R9, RZ, RZ, RZ ;  /* 0x000000ffff097224 */ /* 0x000fe400078e00ff */
[----:B------:R-:W-:-:S04]  /*0b40*/  IMAD.HI.U32 R131, R4, R3, RZ ;  /* 0x0000000304837227 */ /* 0x000fc800078e00ff */
[----:B------:R-:W-:-:S04]  /*0b50*/  IMAD.MOV R4, RZ, RZ, -R131 ;  /* 0x000000ffff047224 */ /* 0x000fc800078e0a83 */
[----:B------:R-:W-:-:S05]  /*0b60*/  IMAD R4, R5, R4, R3 ;  /* 0x0000000405047224 */ /* 0x000fca00078e0203 */
[----:B------:R-:W-:-:S12]  /*0b70*/  ISETP.GT.U32.AND P0, PT, R5, R4, PT ;  /* 0x000000040500720c */ /* 0x000fd80003f04070 */
[----:B------:R-:W-:Y:S01]  /*0b80*/  @!P0 IMAD.IADD R4, R4, 0x1, -R5 ;  /* 0x0000000104048824 */ /* 0x000fe200078e0a05 */
[----:B------:R-:W-:-:S04]  /*0b90*/  @!P0 IADD3 R131, R131, 0x1, RZ ;  /* 0x0000000183838810 */ /* 0x000fc80007ffe0ff */
[----:B------:R-:W-:Y:S01]  /*0ba0*/  ISETP.GE.U32.AND P1, PT, R4, R5, PT ;  /* 0x000000050400720c */ /* 0x000fe20003f26070 */
[----:B------:R-:W-:Y:S02]  /*0bb0*/  IMAD R5, R6, 0x80, R31 ;  /* 0x0000008006057824 */ /* 0x000fe400078e021f */
[----:B------:R-:W-:-:S03]  /*0bc0*/  CS2R R6, SRZ ;  /* 0x0000000000067805 */ /* 0x000fc6000001ff00 */
[----:B------:R-:W-:-:S04]  /*0bd0*/  IADD3 R3, R5, 0x10, RZ ;  /* 0x0000001005037810 */ /* 0x000fc80007ffe0ff */
[----:B------:R-:W-:Y:S02]  /*0be0*/  ISETP.GE.AND P0, PT, R3, c[0x0][0x178], PT ;  /* 0x00005e0003007a0c */ /* 0x000fe40003f06270 */
[----:B------:R-:W-:Y:S02]  /*0bf0*/  @P1 IADD3 R131, R131, 0x1, RZ ;  /* 0x0000000183831810 */ /* 0x000fe40007ffe0ff */
[----:B------:R-:W-:Y:S02]  /*0c00*/  SEL R3, RZ, 0xffffffff, P0 ;  /* 0xffffffffff037807 */ /* 0x000fe40000000000 */
[----:B------:R-:W-:Y:S01]  /*0c10*/  ISETP.GE.AND P1, PT, R5, c[0x0][0x178], PT ;  /* 0x00005e0005007a0c */ /* 0x000fe20003f26270 */
[----:B------:R-:W-:Y:S02]  /*0c20*/  @!P2 IMAD.MOV R131, RZ, RZ, -R131 ;  /* 0x000000ffff83a224 */ /* 0x000fe400078e0a83 */
[----:B------:R-:W-:Y:S01]  /*0c30*/  IMAD.SHL.U32 R3, R3, 0x2, RZ ;  /* 0x0000000203037824 */ /* 0x000fe200078e00ff */
[----:B------:R-:W-:Y:S01]  /*0c40*/  SEL R4, RZ, 0x1, P1 ;  /* 0x00000001ff047807 */ /* 0x000fe20000800000 */
[----:B------:R-:W-:Y:S01]  /*0c50*/  IMAD.SHL.U32 R5, R5, 0x20, RZ ;  /* 0x0000002005057824 */ /* 0x000fe200078e00ff */
[----:B------:R-:W-:-:S02]  /*0c60*/  @!P3 LOP3.LUT R131, RZ, c[0x0][0x1a4], RZ, 0x33, !PT ;  /* 0x00006900ff83ba12 */ /* 0x000fc400078e33ff */
[----:B------:R-:W-:Y:S02]  /*0c70*/  LOP3.LUT R3, R3, 0x2, R4, 0xe2, !PT ;  /* 0x0000000203037812 */ /* 0x000fe400078ee204 */
[----:B------:R-:W-:Y:S02]  /*0c80*/  ISETP.GE.U32.AND P0, PT, R183, R131, PT ;  /* 0x00000083b700720c */ /* 0x000fe40003f06070 */
[----:B------:R-:W-:Y:S02]  /*0c90*/  IADD3 R36, P2, P1, R2, R5, R36 ;  /* 0x0000000502247210 */ /* 0x000fe4000795e024 */
[----:B------:R-:W-:Y:S02]  /*0ca0*/  SEL R17, R3, RZ, !P0 ;  /* 0x000000ff03117207 */ /* 0x000fe40004000000 */
[----:B------:R-:W-:Y:S02]  /*0cb0*/  ISETP.GE.U32.AND P0, PT, R183, c[0x0][0x16c], PT ;  /* 0x00005b00b7007a0c */ /* 0x000fe40003f06070 */
[----:B------:R-:W-:-:S02]  /*0cc0*/  SHF.R.S32.HI R3, RZ, 0x1f, R2 ;  /* 0x0000001fff037819 */ /* 0x000fc40000011402 */
[----:B------:R-:W-:Y:S02]  /*0cd0*/  SHF.R.S32.HI R5, RZ, 0x1f, R5 ;  /* 0x0000001fff057819 */ /* 0x000fe40000011405 */
[----:B------:R-:W-:Y:S02]  /*0ce0*/  SEL R189, R189, RZ, !P0 ;  /* 0x000000ffbdbd7207 */ /* 0x000fe40004000000 */
[----:B------:R-:W-:Y:S02]  /*0cf0*/  SEL R184, R184, RZ, !P0 ;  /* 0x000000ffb8b87207 */ /* 0x000fe40004000000 */
[----:B------:R-:W-:Y:S02]  /*0d00*/  SEL R191, R191, RZ, !P0 ;  /* 0x000000ffbfbf7207 */ /* 0x000fe40004000000 */
[----:B------:R-:W-:Y:S02]  /*0d10*/  SEL R186, R186, RZ, !P0 ;  /* 0x000000ffbaba7207 */ /* 0x000fe40004000000 */
[----:B------:R-:W-:-:S02]  /*0d20*/  SHF.R.U32.HI R2, RZ, 0x1, R17 ;  /* 0x00000001ff027819 */ /* 0x000fc40000011611 */
[----:B------:R-:W-:Y:S02]  /*0d30*/  IADD3.X R0, R3, R5, R0, P2, P1 ;  /* 0x0000000503007210 */ /* 0x000fe400017e2400 */
[----:B------:R-:W-:Y:S01]  /*0d40*/  IADD3 R36, P0, R36, c[0x0][0x250], RZ ;  /* 0x0000940024247a10 */ /* 0x000fe20007f1e0ff */
[----:B------:R-:W-:Y:S01]  /*0d50*/  CS2R R4, SRZ ;  /* 0x0000000000047805 */ /* 0x000fe2000001ff00 */
[----:B------:R-:W-:Y:S02]  /*0d60*/  LOP3.LUT P3, RZ, R189, 0x1, R184, 0x80, !PT ;  /* 0x00000001bdff7812 */ /* 0x000fe400078680b8 */
[----:B------:R-:W-:Y:S02]  /*0d70*/  LOP3.LUT P2, RZ, R191, 0x1, R186, 0x80, !PT ;  /* 0x00000001bfff7812 */ /* 0x000fe400078480ba */
[----:B------:R-:W-:Y:S02]  /*0d80*/  ISETP.NE.U32.AND P4, PT, R2, RZ, PT ;  /* 0x000000ff0200720c */ /* 0x000fe40003f85070 */
[----:B------:R-:W-:-:S02]  /*0d90*/  LOP3.LUT P1, RZ, R17, 0x1, RZ, 0xc0, !PT ;  /* 0x0000000111ff7812 */ /* 0x000fc4000782c0ff */
[----:B------:R-:W-:Y:S02]  /*0da0*/  IADD3.X R37, R0, c[0x0][0x254], RZ, P0, !PT ;  /* 0x0000950000257a10 */ /* 0x000fe400007fe4ff */
[----:B------:R-:W-:Y:S02]  /*0db0*/  IADD3 R2, P0, R36, c[0x0][0x238], RZ ;  /* 0x00008e0024027a10 */ /* 0x000fe40007f1e0ff */
[----:B------:R0:W2:Y:S02]  /*0dc0*/  @P3 LDG.E.LTC128B.128.SYS R20, [R24] ;  /* 0x0000000018143381 */ /* 0x0000a400001eed20 */
[----:B------:R-:W-:Y:S02]  /*0dd0*/  IADD3.X R3, R37, c[0x0][0x23c], RZ, P0, !PT ;  /* 0x00008f0025037a10 */ /* 0x000fe400007fe4ff */
[----:B------:R1:W3:Y:S04]  /*0de0*/  @P2 LDG.E.LTC128B.128.SYS R12, [R26] ;  /* 0x000000001a0c2381 */ /* 0x0002e800001eed20 */
[----:B------:R4:W3:Y:S04]  /*0df0*/  @P1 LDG.E.LTC128B.128.SYS R8, [R36] ;  /* 0x0000000024081381 */ /* 0x0008e800001eed20 */
[----:B------:R0:W3:Y:S01]  /*0e00*/  @P4 LDG.E.LTC128B.128.SYS R4, [R2] ;  /* 0x0000000002044381 */ /* 0x0000e200001eed20 */
[----:B------:R-:W-:Y:S01]  /*0e10*/  SHF.R.U32.HI R18, RZ, 0x5, R182 ;  /* 0x00000005ff127819 */ /* 0x000fe200000116b6 */
[----:B------:R-:W-:Y:S01]  /*0e20*/  IMAD.MOV.U32 R35, RZ, RZ, 0x8 ;  /* 0x00000008ff237424 */ /* 0x000fe200078e00ff */
[----:B------:R-:W-:Y:S01]  /*0e30*/  IADD3 R29, R31, 0x10, RZ ;  /* 0x000000101f1d7810 */ /* 0x000fe20007ffe0ff */
[----:B------:R-:W-:Y:S01]  /*0e40*/  IMAD.MOV.U32 R197, RZ, RZ, c[0x0][0x24c] ;  /* 0x00009300ffc57624 */ /* 0x000fe200078e00ff */
[----:B------:R-:W-:Y:S01]  /*0e50*/  SHF.R.S32.HI R34, RZ, 0x1f, R31 ;  /* 0x0000001fff227819 */ /* 0x000fe2000001141f */
[----:B------:R-:W-:Y:S01]  /*0e60*/  IMAD.MOV.U32 R185, RZ, RZ, RZ ;  /* 0x000000ffffb97224 */ /* 0x000fe200078e00ff */
[----:B------:R-:W-:Y:S01]  /*0e70*/  SHF.R.S32.HI R16, RZ, 0x1f, R29 ;  /* 0x0000001fff107819 */ /* 0x000fe2000001141d */
[----:B------:R-:W-:Y:S01]  /*0e80*/  IMAD.MOV.U32 R187, RZ, RZ, 0x1 ;  /* 0x00000001ffbb7424 */ /* 0x000fe200078e00ff */
[----:B------:R-:W0:Y:S01]  /*0e90*/  SHFL.IDX PT, R18, R18, RZ, 0x1f ;  /* 0x00001fff12127589 */ /* 0x000e2200000e0000 */
[----:B------:R-:W-:Y:S01]  /*0ea0*/  LEA.HI R0, R32, R32, RZ, 0x1 ;  /* 0x0000002020007211 */ /* 0x000fe200078f08ff */
[----:B------:R-:W-:Y:S01]  /*0eb0*/  CS2R R150, SRZ ;  /* 0x0000000000967805 */ /* 0x000fe2000001ff00 */
[----:B------:R-:W-:Y:S01]  /*0ec0*/  LEA.HI R34, R34, R31, RZ, 0x2 ;  /* 0x0000001f22227211 */ /* 0x000fe200078f10ff */
[----:B------:R-:W-:Y:S01]  /*0ed0*/  CS2R R148, SRZ ;  /* 0x0000000000947805 */ /* 0x000fe2000001ff00 */
[----:B------:R-:W-:Y:S01]  /*0ee0*/  LEA.HI R19, R16, R29, RZ, 0x2 ;  /* 0x0000001d10137211 */ /* 0x000fe200078f10ff */
[----:B------:R-:W-:Y:S01]  /*0ef0*/  CS2R R48, SRZ ;  /* 0x0000000000307805 */ /* 0x000fe2000001ff00 */
[----:B------:R-:W-:Y:S01]  /*0f00*/  LOP3.LUT R16, R0, 0xfffffffe, RZ, 0xc0, !PT ;  /* 0xfffffffe00107812 */ /* 0x000fe200078ec0ff */
[----:B------:R-:W-:Y:S01]  /*0f10*/  CS2R R50, SRZ ;  /* 0x0000000000327805 */ /* 0x000fe2000001ff00 */
[----:B------:R-:W-:Y:S01]  /*0f20*/  LOP3.LUT R30, R34, 0x7ffffffc, RZ, 0xc0, !PT ;  /* 0x7ffffffc221e7812 */ /* 0x000fe200078ec0ff */
[----:B------:R-:W-:Y:S01]  /*0f30*/  CS2R R80, SRZ ;  /* 0x0000000000507805 */ /* 0x000fe2000001ff00 */
[----:B------:R-:W-:Y:S01]  /*0f40*/  LOP3.LUT R28, R19, 0x7ffffffc, RZ, 0xc0, !PT ;  /* 0x7ffffffc131c7812 */ /* 0x000fe200078ec0ff */
[----:B------:R-:W-:Y:S01]  /*0f50*/  IMAD.IADD R16, R32, 0x1, -R16 ;  /* 0x0000000120107824 */ /* 0x000fe200078e0a10 */
[C---:B------:R-:W-:Y:S01]  /*0f60*/  ISETP.NE.AND P4, PT, R180.reuse, c[0x0][0x180], PT ;  /* 0x00006000b4007a0c */ /* 0x040fe20003f85270 */
[----:B------:R-:W-:Y:S01]  /*0f70*/  IMAD.IADD R31, R31, 0x1, -R30 ;  /* 0x000000011f1f7824 */ /* 0x000fe200078e0a1e */
[----:B------:R-:W-:Y:S01]  /*0f80*/  SHF.R.S32.HI R33, RZ, 0x2, R34 ;  /* 0x00000002ff217819 */ /* 0x000fe20000011422 */
[----:B------:R-:W-:Y:S01]  /*0f90*/  IMAD.IADD R29, R29, 0x1, -R28 ;  /* 0x000000011d1d7824 */ /* 0x000fe200078e0a1c */
[----:B------:R-:W-:Y:S01]  /*0fa0*/  SHF.R.S32.HI R34, RZ, 0x1f, R34 ;  /* 0x0000001fff227819 */ /* 0x000fe20000011422 */
[--C-:B------:R-:W-:Y:S01]  /*0fb0*/  IMAD R31, R31, 0x2, R16.reuse ;  /* 0x000000021f1f7824 */ /* 0x100fe200078e0210 */
[--C-:B------:R-:W-:Y:S01]  /*0fc0*/  SHF.R.S32.HI R28, RZ, 0x2, R19.reuse ;  /* 0x00000002ff1c7819 */ /* 0x100fe20000011413 */
[----:B------:R-:W-:Y:S01]  /*0fd0*/  IMAD R16, R29, 0x2, R16 ;  /* 0x000000021d107824 */ /* 0x000fe200078e0210 */
[----:B------:R-:W-:Y:S01]  /*0fe0*/  SHF.R.S32.HI R19, RZ, 0x1f, R19 ;  /* 0x0000001fff137819 */ /* 0x000fe20000011413 */
[----:B------:R-:W-:Y:S01]  /*0ff0*/  IMAD.MOV.U32 R30, RZ, RZ, RZ ;  /* 0x000000ffff1e7224 */ /* 0x000fe200078e00ff */
[----:B------:R-:W-:Y:S01]  /*1000*/  SHF.R.S32.HI R32, RZ, 0x1f, R31 ;  /* 0x0000001fff207819 */ /* 0x000fe2000001141f */
[----:B0-----:R0:W1:Y:S01]  /*1010*/  R2UR UR5, R18 ;  /* 0x00000000120573c2 */ /* 0x00106200000e0000 */
[----:B------:R-:W-:Y:S01]  /*1020*/  SHF.R.S32.HI R29, RZ, 0x1f, R16 ;  /* 0x0000001fff1d7819 */ /* 0x000fe20000011410 */
[----:B------:R-:W-:Y:S01]  /*1030*/  CS2R R82, SRZ ;  /* 0x0000000000527805 */ /* 0x000fe2000001ff00 */
[----:B------:R-:W-:Y:S01]  /*1040*/  @!P4 ISETP.LT.AND P3, PT, R180, c[0x0][0x17c], PT ;  /* 0x00005f00b400ca0c */ /* 0x000fe20003f61270 */
[----:B------:R-:W-:Y:S01]  /*1050*/  CS2R R112, SRZ ;  /* 0x0000000000707805 */ /* 0x000fe2000001ff00 */
[----:B------:R-:W-:Y:S01]  /*1060*/  LEA.HI R34, R34, R33, RZ, 0x2 ;  /* 0x0000002122227211 */ /* 0x000fe200078f10ff */
[----:B------:R-:W-:Y:S01]  /*1070*/  CS2R R114, SRZ ;  /* 0x0000000000727805 */ /* 0x000fe2000001ff00 */
[----:B------:R-:W-:Y:S01]  /*1080*/  LEA.HI R32, R32, R31, RZ, 0x2 ;  /* 0x0000001f20207211 */ /* 0x000fe200078f10ff */
[----:B------:R-:W-:Y:S01]  /*1090*/  CS2R R46, SRZ ;  /* 0x00000000002e7805 */ /* 0x000fe2000001ff00 */
[----:B------:R-:W-:Y:S01]  /*10a0*/  LEA.HI R19, R19, R28, RZ, 0x2 ;  /* 0x0000001c13137211 */ /* 0x000fe200078f10ff */
[----:B------:R-:W-:Y:S01]  /*10b0*/  CS2R R52, SRZ ;  /* 0x0000000000347805 */ /* 0x000fe2000001ff00 */
[----:B------:R-:W-:Y:S01]  /*10c0*/  LEA.HI R29, R29, R16, RZ, 0x2 ;  /* 0x000000101d1d7211 */ /* 0x000fe200078f10ff */
[----:B------:R-:W-:Y:S01]  /*10d0*/  CS2R R78, SRZ ;  /* 0x00000000004e7805 */ /* 0x000fe2000001ff00 */
[----:B------:R-:W-:Y:S01]  /*10e0*/  @!P4 SEL R30, R180, 0x2, P3 ;  /* 0x00000002b41ec807 */ /* 0x000fe20001800000 */
[----:B------:R-:W-:Y:S01]  /*10f0*/  CS2R R84, SRZ ;  /* 0x0000000000547805 */ /* 0x000fe2000001ff00 */
[----:B------:R-:W-:Y:S01]  /*1100*/  LOP3.LUT R34, R34, 0xffffffc, RZ, 0xc0, !PT ;  /* 0x0ffffffc22227812 */ /* 0x000fe200078ec0ff */
[----:B------:R-:W-:Y:S01]  /*1110*/  CS2R R110, SRZ ;  /* 0x00000000006e7805 */ /* 0x000fe2000001ff00 */
[----:B------:R-:W-:Y:S01]  /*1120*/  LOP3.LUT R32, R32, 0xfffffffc, RZ, 0xc0, !PT ;  /* 0xfffffffc20207812 */ /* 0x000fe200078ec0ff */
[C---:B0-----:R-:W-:Y:S01]  /*1130*/  IMAD R18, R30.reuse, R35, c[0x2][0x0] ;  /* 0x008000001e127624 */ /* 0x041fe200078e0223 */
[----:B------:R-:W-:Y:S01]  /*1140*/  LOP3.LUT R19, R19, 0xffffffc, RZ, 0xc0, !PT ;  /* 0x0ffffffc13137812 */ /* 0x000fe200078ec0ff */
[----:B------:R-:W-:Y:S01]  /*1150*/  IMAD.IADD R34, R33, 0x1, -R34 ;  /* 0x0000000121227824 */ /* 0x000fe200078e0a22 */
[----:B------:R-:W-:Y:S01]  /*1160*/  LOP3.LUT R29, R29, 0xfffffffc, RZ, 0xc0, !PT ;  /* 0xfffffffc1d1d7812 */ /* 0x000fe200078ec0ff */
[----:B------:R-:W-:Y:S01]  /*1170*/  IMAD.IADD R31, R31, 0x1, -R32 ;  /* 0x000000011f1f7824 */ /* 0x000fe200078e0a20 */
[----:B------:R-:W-:Y:S01]  /*1180*/  ISETP.NE.AND P1, PT, R30, 0x2, PT ;  /* 0x000000021e00780c */ /* 0x000fe20003f25270 */
[----:B------:R-:W-:Y:S01]  /*1190*/  IMAD.SHL.U32 R30, R0, 0x4, RZ ;  /* 0x00000004001e7824 */ /* 0x000fe200078e00ff */
[----:B-1----:R-:W-:Y:S01]  /*11a0*/  USHF.R.S32.HI UR7, URZ, 0x1f, UR5 ;  /* 0x0000001f3f077899 */ /* 0x002fe20008011405 */
[----:B------:R-:W-:Y:S01]  /*11b0*/  IMAD.IADD R19, R28, 0x1, -R19 ;  /* 0x000000011c137824 */ /* 0x000fe200078e0a13 */
[----:B------:R-:W-:Y:S01]  /*11c0*/  LOP3.LUT R31, R31, R34, RZ, 0x3c, !PT ;  /* 0x000000221f1f7212 */ /* 0x000fe200078e3cff */
[----:B------:R-:W-:Y:S01]  /*11d0*/  IMAD.IADD R16, R16, 0x1, -R29 ;  /* 0x0000000110107824 */ /* 0x000fe200078e0a1d */
[----:B------:R-:W-:Y:S01]  /*11e0*/  LOP3.LUT R30, R30, 0xfffffff8, RZ, 0xc0, !PT ;  /* 0xfffffff81e1e7812 */ /* 0x000fe200078ec0ff */
[----:B------:R-:W-:Y:S01]  /*11f0*/  IMAD.MOV.U32 R0, RZ, RZ, c[0x0][0x248] ;  /* 0x00009200ff007624 */ /* 0x000fe200078e00ff */
[----:B------:R-:W-:Y:S01]  /*1200*/  ISETP.NE.AND P2, PT, R180, c[0x0][0x22c], PT ;  /* 0x00008b00b4007a0c */ /* 0x000fe20003f45270 */
[----:B------:R-:W-:Y:S01]  /*1210*/  ULEA.HI UR7, UR7, UR5, URZ, 0x2 ;  /* 0x0000000507077291 */ /* 0x000fe2000f8f103f */
[----:B------:R-:W-:Y:S01]  /*1220*/  LOP3.LUT R16, R16, R19, RZ, 0x3c, !PT ;  /* 0x0000001310107212 */ /* 0x000fe200078e3cff */
[----:B------:R-:W-:Y:S01]  /*1230*/  IMAD.SHL.U32 R35, R182, 0x2, RZ ;  /* 0x00000002b6237824 */ /* 0x000fe200078e00ff */
[--C-:B------:R-:W-:Y:S01]  /*1240*/  IADD3 R32, R31, R32, R30.reuse ;  /* 0x000000201f207210 */ /* 0x100fe20007ffe01e */
[----:B------:R-:W-:Y:S01]  /*1250*/  ULOP3.LUT UR4, UR7, 0xfffffffc, URZ, 0xc0, !UPT ;  /* 0xfffffffc07047892 */ /* 0x000fe2000f8ec03f */
[----:B------:R-:W-:Y:S01]  /*1260*/  IADD3 R29, R16, R29, R30 ;  /* 0x0000001d101d7210 */ /* 0x000fe20007ffe01e */
[----:B------:R-:W0:Y:S01]  /*1270*/  LDC.64 R18, c[0x0][R18+0x160] ;  /* 0x0000580012127b82 */ /* 0x000e220000000a00 */
[----:B------:R-:W-:Y:S01]  /*1280*/  SEL R31, R0, c[0x0][0x240], !P2 ;  /* 0x00009000001f7a07 */ /* 0x000fe20005000000 */
[----:B------:R-:W-:Y:S01]  /*1290*/  IMAD R32, R33, 0x10, R32 ;  /* 0x0000001021207824 */ /* 0x000fe200078e0220 */
[----:B------:R-:W-:Y:S01]  /*12a0*/  UIADD3 UR4, UR5, -UR4, URZ ;  /* 0x8000000405047290 */ /* 0x000fe2000fffe03f */
[----:B------:R-:W-:Y:S01]  /*12b0*/  IMAD R0, R28, 0x10, R29 ;  /* 0x000000101c007824 */ /* 0x000fe200078e021d */
[----:B------:R-:W-:Y:S01]  /*12c0*/  LOP3.LUT R34, R182, 0xc, RZ, 0xc0, !PT ;  /* 0x0000000cb6227812 */ /* 0x000fe200078ec0ff */
[----:B------:R-:W-:Y:S01]  /*12d0*/  IMAD.SHL.U32 R16, R32, 0x10, RZ ;  /* 0x0000001020107824 */ /* 0x000fe200078e00ff */
[----:B------:R-:W-:Y:S01]  /*12e0*/  ULEA.HI UR5, UR4, UR4, URZ, 0x1 ;  /* 0x0000000404057291 */ /* 0x000fe2000f8f083f */
[----:B------:R-:W-:Y:S01]  /*12f0*/  IMAD.SHL.U32 R0, R0, 0x10, RZ ;  /* 0x0000001000007824 */ /* 0x000fe200078e00ff */
[----:B------:R-:W-:Y:S01]  /*1300*/  SHF.R.U32.HI R34, RZ, 0x2, R34 ;  /* 0x00000002ff227819 */ /* 0x000fe20000011622 */
[----:B------:R-:W-:Y:S01]  /*1310*/  IMAD.SHL.U32 R29, R182, 0x4, RZ ;  /* 0x00000004b61d7824 */ /* 0x000fe200078e00ff */
[----:B------:R-:W-:Y:S01]  /*1320*/  SHF.R.S32.HI R16, RZ, 0x4, R16 ;  /* 0x00000004ff107819 */ /* 0x000fe20000011410 */
[----:B------:R-:W-:Y:S01]  /*1330*/  ULOP3.LUT UR6, UR5, 0xfffffe, URZ, 0xc0, !UPT ;  /* 0x00fffffe05067892 */ /* 0x000fe2000f8ec03f */
[----:B------:R-:W-:Y:S01]  /*1340*/  SHF.R.S32.HI R0, RZ, 0x4, R0 ;  /* 0x00000004ff007819 */ /* 0x000fe20000011400 */
[----:B------:R-:W-:Y:S01]  /*1350*/  USHF.L.U32 UR5, UR5, 0x7, URZ ;  /* 0x0000000705057899 */ /* 0x000fe2000800063f */
[--C-:B------:R-:W-:Y:S01]  /*1360*/  LOP3.LUT R34, R34, 0x2, R35.reuse, 0x78, !PT ;  /* 0x0000000222227812 */ /* 0x100fe200078e7823 */
[----:B------:R-:W-:Y:S01]  /*1370*/  UIADD3 UR6, UR4, -UR6, URZ ;  /* 0x8000000604067290 */ /* 0x000fe2000fffe03f */
[----:B------:R-:W-:Y:S01]  /*1380*/  IADD3 R196, P0, R31, R2, RZ ;  /* 0x000000021fc47210 */ /* 0x000fe20007f1e0ff */
[----:B------:R-:W-:Y:S01]  /*1390*/  USHF.L.U32 UR7, UR7, 0x1, URZ ;  /* 0x0000000107077899 */ /* 0x000fe2000800063f */
[----:B------:R-:W-:Y:S01]  /*13a0*/  LOP3.LUT R34, R34, 0x4, R35, 0xf8, !PT ;  /* 0x0000000422227812 */ /* 0x000fe200078ef823 */
[----:B------:R-:W-:Y:S01]  /*13b0*/  USHF.L.U32 UR6, UR6, 0x8, URZ ;  /* 0x0000000806067899 */ /* 0x000fe2000800063f */
[----:B------:R-:W-:Y:S01]  /*13c0*/  SEL R197, R197, c[0x0][0x244], !P2 ;  /* 0x00009100c5c57a07 */ /* 0x000fe20005000000 */
[----:B------:R-:W-:Y:S01]  /*13d0*/  ULOP3.LUT UR5, UR5, 0xffffff00, URZ, 0xc0, !UPT ;  /* 0xffffff0005057892 */ /* 0x000fe2000f8ec03f */
[----:B------:R-:W-:Y:S01]  /*13e0*/  LOP3.LUT R2, R34, 0x70, R29, 0xf8, !PT ;  /* 0x0000007022027812 */ /* 0x000fe200078ef81d */
[----:B------:R-:W-:Y:S01]  /*13f0*/  ULOP3.LUT UR7, UR7, 0xfffffff8, URZ, 0xc0, !UPT ;  /* 0xfffffff807077892 */ /* 0x000fe2000f8ec03f */
[----:B------:R-:W-:Y:S01]  /*1400*/  SEL R198, RZ, c[0x0][0x230], P2 ;  /* 0x00008c00ffc67a07 */ /* 0x000fe20001000000 */
[----:B------:R-:W-:Y:S01]  /*1410*/  IMAD.X R197, R197, 0x1, R3, P0 ;  /* 0x00000001c5c57824 */ /* 0x000fe200000e0603 */
[C---:B------:R-:W-:Y:S01]  /*1420*/  LOP3.LUT R140, R2.reuse, UR6, RZ, 0xfc, !PT ;  /* 0x00000006028c7c12 */ /* 0x040fe2000f8efcff */
[----:B------:R-:W-:Y:S01]  /*1430*/  UIADD3 UR4, UR7, UR5, URZ ;  /* 0x0000000507047290 */ /* 0x000fe2000fffe03f */
[----:B------:R-:W-:Y:S01]  /*1440*/  LOP3.LUT R144, R2, UR5, RZ, 0xfc, !PT ;  /* 0x0000000502907c12 */ /* 0x000fe2000f8efcff */
[C---:B------:R-:W-:Y:S01]  /*1450*/  IMAD.IADD R198, R183.reuse, 0x1, R198 ;  /* 0x00000001b7c67824 */ /* 0x040fe200078e02c6 */
[----:B0-----:R-:W-:Y:S01]  /*1460*/  IADD3 R194, P0, R18, R24, RZ ;  /* 0x0000001812c27210 */ /* 0x001fe20007f1e0ff */
[----:B------:R-:W-:Y:S01]  /*1470*/  UIADD3 UR5, UR7, UR6, URZ ;  /* 0x0000000607057290 */ /* 0x000fe2000fffe03f */
[----:B------:R-:W-:Y:S01]  /*1480*/  @!P1 IADD3 R183, R183, c[0x0][0x1f8], RZ ;  /* 0x00007e00b7b79a10 */ /* 0x000fe20007ffe0ff */
[----:B------:R-:W-:Y:S01]  /*1490*/  ULEA UR4, UR4, 0x2000, 0x4 ;  /* 0x0000200004047891 */ /* 0x000fe2000f8e203f */
[----:B------:R-:W-:Y:S01]  /*14a0*/  IADD3 R140, R140, UR7, RZ ;  /* 0x000000078c8c7c10 */ /* 0x000fe2000fffe0ff */
[----:B------:R-:W-:Y:S01]  /*14b0*/  IMAD.X R195, R19, 0x1, R25, P0 ;  /* 0x0000000113c37824 */ /* 0x000fe200000e0619 */
[----:B------:R-:W-:Y:S01]  /*14c0*/  IADD3 R144, R144, UR7, RZ ;  /* 0x0000000790907c10 */ /* 0x000fe2000fffe0ff */
[----:B------:R-:W-:Y:S01]  /*14d0*/  USHF.L.U32 UR5, UR5, 0x4, URZ ;  /* 0x0000000405057899 */ /* 0x000fe2000800063f */
[----:B------:R-:W-:Y:S01]  /*14e0*/  ISETP.LE.AND P2, PT, R180, c[0x0][0x1c4], PT ;  /* 0x00007100b4007a0c */ /* 0x000fe20003f43270 */
[----:B------:R-:W-:Y:S01]  /*14f0*/  IMAD.SHL.U32 R130, R2, 0x10, RZ ;  /* 0x0000001002827824 */ /* 0x000fe200078e00ff */
[----:B------:R-:W-:Y:S01]  /*1500*/  ISETP.GE.U32.AND P0, PT, R183, c[0x0][0x16c], PT ;  /* 0x00005b00b7007a0c */ /* 0x000fe20003f06070 */
[----:B------:R-:W-:Y:S01]  /*1510*/  IMAD.SHL.U32 R140, R140, 0x10, RZ ;  /* 0x000000108c8c7824 */ /* 0x000fe200078e00ff */
[----:B------:R-:W-:Y:S01]  /*1520*/  IADD3 R192, P1, R18, R26, RZ ;  /* 0x0000001a12c07210 */ /* 0x000fe20007f3e0ff */
[----:B------:R-:W-:Y:S01]  /*1530*/  IMAD.SHL.U32 R144, R144, 0x10, RZ ;  /* 0x0000001090907824 */ /* 0x000fe200078e00ff */
[----:B------:R-:W-:Y:S01]  /*1540*/  CS2R R116, SRZ ;  /* 0x0000000000747805 */ /* 0x000fe2000001ff00 */
[----:B------:R-:W-:Y:S01]  /*1550*/  CS2R R44, SRZ ;  /* 0x00000000002c7805 */ /* 0x000fe2000001ff00 */
[----:B------:R-:W-:Y:S01]  /*1560*/  CS2R R54, SRZ ;  /* 0x0000000000367805 */ /* 0x000fe2000001ff00 */
[----:B------:R-:W-:Y:S01]  /*1570*/  IMAD.X R193, R19, 0x1, R27, P1 ;  /* 0x0000000113c17824 */ /* 0x000fe200008e061b */
[----:B------:R-:W-:Y:S01]  /*1580*/  ISETP.GE.U32.AND P1, PT, R198, R131, PT ;  /* 0x00000083c600720c */ /* 0x000fe20003f26070 */
        /* <DEDUP_REMOVED lines=25> */
[----:B------:R-:W-:Y:S01]  /*1720*/  IMAD.MOV.U32 R31, RZ, RZ, RZ ;  /* 0x000000ffff1f7224 */ /* 0x000fe200078e00ff */
[----:B----4-:R-:W-:Y:S01]  /*1730*/  CS2R R36, SRZ ;  /* 0x0000000000247805 */ /* 0x010fe2000001ff00 */
[----:B------:R-:W-:Y:S01]  /*1740*/  IMAD.MOV.U32 R30, RZ, RZ, RZ ;  /* 0x000000ffff1e7224 */ /* 0x000fe200078e00ff */
        /* <DEDUP_REMOVED lines=13> */
[----:B------:R-:W-:Y:S01]  /*1820*/  @!P4 IMAD.MOV.U32 R187, RZ, RZ, RZ ;  /* 0x000000ffffbbc224 */ /* 0x000fe200078e00ff */
[----:B------:R-:W-:Y:S01]  /*1830*/  @!P4 SEL R185, RZ, 0x1, !P3 ;  /* 0x00000001ffb9c807 */ /* 0x000fe20005800000 */
[----:B------:R-:W-:Y:S01]  /*1840*/  @P0 IMAD.MOV.U32 R186, RZ, RZ, RZ ;  /* 0x000000ffffba0224 */ /* 0x000fe200078e00ff */
[----:B------:R-:W-:Y:S01]  /*1850*/  SEL R190, R17, RZ, !P1 ;  /* 0x000000ff11be7207 */ /* 0x000fe20004800000 */
[----:B------:R-:W-:-:S02]  /*1860*/  @P0 IMAD.MOV.U32 R191, RZ, RZ, RZ ;  /* 0x000000ffffbf0224 */ /* 0x000fc400078e00ff */
[----:B------:R-:W-:Y:S02]  /*1870*/  @P0 IMAD.MOV.U32 R189, RZ, RZ, RZ ;  /* 0x000000ffffbd0224 */ /* 0x000fe400078e00ff */
[----:B------:R-:W-:Y:S01]  /*1880*/  @P0 IMAD.MOV.U32 R184, RZ, RZ, RZ ;  /* 0x000000ffffb80224 */ /* 0x000fe200078e00ff */
[----:B--2---:R0:W-:Y:S04]  /*1890*/  STS.128 [R16.X16], R20 ;  /* 0x0000001410007388 */ /* 0x0041e8000000cc00 */
[----:B---3--:R1:W-:Y:S04]  /*18a0*/  STS.128 [R0.X16], R12 ;  /* 0x0000000c00007388 */ /* 0x0083e8000000cc00 */
[----:B------:R2:W-:Y:S04]  /*18b0*/  STS.128 [R16.X16+0x2000], R8 ;  /* 0x0020000810007388 */ /* 0x0005e8000000cc00 */
[----:B------:R3:W-:Y:S01]  /*18c0*/  STS.128 [R0.X16+0x2000], R4 ;  /* 0x0020000400007388 */ /* 0x0007e2000000cc00 */
[----:B0-----:R-:W-:-:S03]  /*18d0*/  CS2R R20, SRZ ;  /* 0x0000000000147805 */ /* 0x001fc6000001ff00 */
[----:B------:R-:W-:Y:S01]  /*18e0*/  BAR.SYNC.DEFER_BLOCKING 0x0 ;  /* 0x0000000000007b1d */ /* 0x000fe20000010000 */
[----:B------:R-:W-:Y:S01]  /*18f0*/  CS2R R22, SRZ ;  /* 0x0000000000167805 */ /* 0x000fe2000001ff00 */
[----:B-1----:R-:W-:Y:S01]  /*1900*/  CS2R R14, SRZ ;  /* 0x00000000000e7805 */ /* 0x002fe2000001ff00 */
[----:B------:R-:W-:Y:S01]  /*1910*/  CS2R R12, SRZ ;  /* 0x00000000000c7805 */ /* 0x000fe2000001ff00 */
[----:B--2---:R-:W-:Y:S01]  /*1920*/  CS2R R10, SRZ ;  /* 0x00000000000a7805 */ /* 0x004fe2000001ff00 */
[----:B------:R-:W-:Y:S01]  /*1930*/  CS2R R8, SRZ ;  /* 0x0000000000087805 */ /* 0x000fe2000001ff00 */
[----:B---3--:R-:W-:Y:S01]  /*1940*/  CS2R R6, SRZ ;  /* 0x0000000000067805 */ /* 0x008fe2000001ff00 */
[----:B------:R-:W-:Y:S01]  /*1950*/  CS2R R4, SRZ ;  /* 0x0000000000047805 */ /* 0x000fe2000001ff00 */
[----:B------:R-:W0:Y:S08]  /*1960*/  LDSM.16.M88.4 R140, [R140+0x800] ;  /* 0x000800008c8c783b */ /* 0x000e300000000200 */
[----:B------:R-:W1:Y:S08]  /*1970*/  LDSM.16.M88.4 R144, [R144+0x2800] ;  /* 0x002800009090783b */ /* 0x000e700000000200 */
[----:B------:R2:W3:Y:S08]  /*1980*/  LDSM.16.M88.4 R132, [R130+UR5] ;  /* 0x000000058284783b */ /* 0x0004f00008000200 */
[----:B------:R2:W0:Y:S01]  /*1990*/  LDSM.16.M88.4 R136, [R130+UR4] ;  /* 0x000000048288783b */ /* 0x0004220008000200 */
[----:B------:R-:W-:Y:S05]  /*19a0*/  @!P2 BRA `(.L_x_601) ;  /* 0x000012c00000a947 */ /* 0x000fea0003800000 */
[----:B------:R-:W-:Y:S01]  /*19b0*/  ISETP.NE.AND P0, PT, R180, c[0x0][0x22c], PT ;  /* 0x00008b00b4007a0c */ /* 0x000fe20003f05270 */
[----:B------:R-:W-:Y:S01]  /*19c0*/  IMAD.SHL.U32 R200, R16, 0x10, RZ ;  /* 0x0000001010c87824 */ /* 0x000fe200078e00ff */
[----:B------:R-:W-:Y:S01]  /*19d0*/  CS2R R18, SRZ ;  /* 0x0000000000127805 */ /* 0x000fe2000001ff00 */
[----:B------:R-:W-:Y:S01]  /*19e0*/  IMAD.SHL.U32 R199, R0, 0x10, RZ ;  /* 0x0000001000c77824 */ /* 0x000fe200078e00ff */
[----:B------:R-:W-:Y:S01]  /*19f0*/  LOP3.LUT R0, R130, 0x10, RZ, 0x3c, !PT ;  /* 0x0000001082007812 */ /* 0x000fe200078e3cff */
[----:B------:R-:W-:Y:S01]  /*1a00*/  IMAD.MOV.U32 R201, RZ, RZ, c[0x0][0x1c4] ;  /* 0x00007100ffc97624 */ /* 0x000fe200078e00ff */
        /* <DEDUP_REMOVED lines=64> */
[----:B------:R-:W-:-:S02]  /*1e10*/  UMOV UR12, 0x80 ;  /* 0x00000080000c7882 */ /* 0x000fc40000000000 */
[----:B------:R-:W-:Y:S02]  /*1e20*/  UMOV UR11, 0x80 ;  /* 0x00000080000b7882 */ /* 0x000fe40000000000 */
[----:B------:R-:W-:Y:S02]  /*1e30*/  UMOV UR10, 0x1 ;  /* 0x00000001000a7882 */ /* 0x000fe40000000000 */
.L_x_602:
[-C--:B01-3-5:R-:W5:Y:S01]  /*1e40*/  IMMA.8816.S8.S8.SAT R128, R132.ROW, R136.reuse.COL, R128 ;  /* 0x0000008884807237 */ /* 0x0abf620000045480 */
[----:B------:R-:W-:Y:S01]  /*1e50*/  LDSM.16.M88.4 R148, [R0+UR5] ;  /* 0x000000050094783b */ /* 0x000fe20008000200 */
[----:B------:R-:W-:Y:S01]  /*1e60*/  CS2R R176, SRZ ;  /* 0x0000000000b07805 */ /* 0x000fe2000001ff00 */
[----:B------:R-:W-:Y:S01]  /*1e70*/  CS2R R178, SRZ ;  /* 0x0000000000b27805 */ /* 0x000fe2000001ff00 */
[-C--:B------:R-:W5:Y:S01]  /*1e80*/  IMMA.8816.S8.S8.SAT R126, R133.ROW, R136.reuse.COL, R126 ;  /* 0x00000088857e7237 */ /* 0x080f62000004547e */
[----:B------:R-:W-:Y:S01]  /*1e90*/  CS2R R172, SRZ ;  /* 0x0000000000ac7805 */ /* 0x000fe2000001ff00 */
[----:B------:R-:W-:Y:S01]  /*1ea0*/  CS2R R174, SRZ ;  /* 0x0000000000ae7805 */ /* 0x000fe2000001ff00 */
[----:B------:R-:W-:Y:S01]  /*1eb0*/  CS2R R168, SRZ ;  /* 0x0000000000a87805 */ /* 0x000fe2000001ff00 */
[-C--:B------:R-:W5:Y:S01]  /*1ec0*/  IMMA.8816.S8.S8.SAT R124, R134.ROW, R136.reuse.COL, R124 ;  /* 0x00000088867c7237 */ /* 0x080f62000004547c */
[----:B------:R-:W-:Y:S01]  /*1ed0*/  CS2R R170, SRZ ;  /* 0x0000000000aa7805 */ /* 0x000fe2000001ff00 */
[----:B------:R-:W-:Y:S01]  /*1ee0*/  CS2R R166, SRZ ;  /* 0x0000000000a67805 */ /* 0x000fe2000001ff00 */
[----:B------:R-:W-:Y:S01]  /*1ef0*/  ULDC.64 UR14, c[0x0][0x238] ;  /* 0x00008e00000e7ab9 */ /* 0x000fe20000000a00 */
[-C--:B------:R-:W5:Y:S01]  /*1f00*/  IMMA.8816.S8.S8.SAT R122, R135.ROW, R136.reuse.COL, R122 ;  /* 0x00000088877a7237 */ /* 0x080f62000004547a */
[----:B------:R-:W0:Y:S01]  /*1f10*/  LDSM.16.M88.4 R152, [R0+UR4] ;  /* 0x000000040098783b */ /* 0x000e220008000200 */
[----:B------:R-:W-:Y:S01]  /*1f20*/  UISETP.NE.AND UP0, UPT, UR10, 0x1, UPT ;  /* 0x000000010a00788c */ /* 0x000fe2000bf05270 */
[----:B------:R-:W-:Y:S01]  /*1f30*/  IMAD.MOV.U32 R180, RZ, RZ, 0x1 ;  /* 0x00000001ffb47424 */ /* 0x000fe200078e00ff */
[-C--:B------:R-:W5:Y:S01]  /*1f40*/  IMMA.8816.S8.S8.SAT R120, R140.ROW, R136.reuse.COL, R120 ;  /* 0x000000888c787237 */ /* 0x080f620000045478 */
[----:B------:R-:W-:Y:S01]  /*1f50*/  UMOV UR9, UR5 ;  /* 0x0000000500097c82 */ /* 0x000fe20008000000 */
[----:B------:R-:W-:Y:S01]  /*1f60*/  IMAD.MOV.U32 R188, RZ, RZ, RZ ;  /* 0x000000ffffbc7224 */ /* 0x000fe200078e00ff */
[----:B------:R-:W-:Y:S01]  /*1f70*/  UMOV UR8, UR4 ;  /* 0x0000000400087c82 */ /* 0x000fe20008000000 */
[-C--:B------:R-:W5:Y:S01]  /*1f80*/  IMMA.8816.S8.S8.SAT R118, R141.ROW, R136.reuse.COL, R118 ;  /* 0x000000888d767237 */ /* 0x080f620000045476 */
[C---:B------:R-:W-:Y:S01]  /*1f90*/  SHF.L.U32 R165, R180.reuse, R185, RZ ;  /* 0x000000b9b4a57219 */ /* 0x040fe200000006ff */
[----:B------:R-:W-:Y:S01]  /*1fa0*/  UMOV UR6, UR11 ;  /* 0x0000000b00067c82 */ /* 0x000fe20008000000 */
[----:B------:R-:W-:Y:S01]  /*1fb0*/  SHF.L.U32 R164, R180, R187, RZ ;  /* 0x000000bbb4a47219 */ /* 0x000fe200000006ff */
[CC--:B------:R-:W5:Y:S01]  /*1fc0*/  IMMA.8816.S8.S8.SAT R116, R142.reuse.ROW, R136.reuse.COL, R116 ;  /* 0x000000888e747237 */ /* 0x0c0f620000045474 */
[----:B------:R-:W0:Y:S01]  /*1fd0*/  LDSM.16.M88.4 R156, [R0+UR5+0x800] ;  /* 0x00080005009c783b */ /* 0x000e220008000200 */
[----:B------:R-:W-:Y:S01]  /*1fe0*/  @UP0 UIADD3 UR5, UR5, -0x80, URZ ;  /* 0xffffff8005050890 */ /* 0x000fe2000fffe03f */
[C---:B------:R-:W-:Y:S01]  /*1ff0*/  LOP3.LUT P1, RZ, R165.reuse, R184, RZ, 0xc0, !PT ;  /* 0x000000b8a5ff7212 */ /* 0x040fe2000782c0ff */
[C---:B------:R-:W5:Y:S01]  /*2000*/  IMMA.8816.S8.S8.SAT R114, R143.reuse.ROW, R136.COL, R114 ;  /* 0x000000888f727237 */ /* 0x040f620000045472 */
[----:B------:R-:W-:Y:S01]  /*2010*/  @!UP0 UIADD3 UR5, UR9, 0x80, URZ ;  /* 0x0000008009058890 */ /* 0x000fe2000fffe03f */
[C---:B------:R-:W-:Y:S01]  /*2020*/  LOP3.LUT P0, RZ, R164.reuse, R189, RZ, 0xc0, !PT ;  /* 0x000000bda4ff7212 */ /* 0x040fe2000780c0ff */
[----:B------:R-:W-:Y:S01]  /*2030*/  UMOV UR7, UR12 ;  /* 0x0000000c00077c82 */ /* 0x000fe20008000000 */
[-C--:B------:R-:W5:Y:S01]  /*2040*/  IMMA.8816.S8.S8.SAT R112, R143.ROW, R137.reuse.COL, R112 ;  /* 0x000000898f707237 */ /* 0x080f620000045470 */
[----:B------:R-:W-:Y:S01]  /*2050*/  LOP3.LUT P3, RZ, R165, R186, RZ, 0xc0, !PT ;  /* 0x000000baa5ff7212 */ /* 0x000fe2000786c0ff */
[----:B------:R-:W-:Y:S01]  /*2060*/  IMAD.MOV.U32 R207, RZ, RZ, 0x8 ;  /* 0x00000008ffcf7424 */ /* 0x000fe200078e00ff */
[----:B------:R-:W-:Y:S01]  /*2070*/  PLOP3.LUT P1, PT, P0, P1, PT, 0x80, 0x0 ;  /* 0x000000000000781c */ /* 0x000fe20000723070 */
[-C--:B------:R-:W5:Y:S01]  /*2080*/  IMMA.8816.S8.S8.SAT R110, R142.ROW, R137.reuse.COL, R110 ;  /* 0x000000898e6e7237 */ /* 0x080f62000004546e */
[----:B------:R-:W3:Y:S01]  /*2090*/  LDSM.16.M88.4 R160, [R0+UR4+0x800] ;  /* 0x0008000400a0783b */ /* 0x000ee20008000200 */
[----:B------:R-:W-:Y:S01]  /*20a0*/  @UP0 UIADD3 UR4, UR4, -0x80, URZ ;  /* 0xffffff8004040890 */ /* 0x000fe2000fffe03f */
[----:B------:R-:W-:Y:S01]  /*20b0*/  LOP3.LUT P2, RZ, R164, R191, RZ, 0xc0, !PT ;  /* 0x000000bfa4ff7212 */ /* 0x000fe2000784c0ff */
[-C--:B------:R-:W5:Y:S01]  /*20c0*/  IMMA.8816.S8.S8.SAT R108, R141.ROW, R137.reuse.COL, R108 ;  /* 0x000000898d6c7237 */ /* 0x080f62000004546c */
[----:B------:R-:W-:Y:S01]  /*20d0*/  @!UP0 UIADD3 UR4, UR8, 0x80, URZ ;  /* 0x0000008008048890 */ /* 0x000fe2000fffe03f */
[----:B------:R-:W-:Y:S01]  /*20e0*/  LOP3.LUT R164, R190, 0x2, RZ, 0xc0, !PT ;  /* 0x00000002bea47812 */ /* 0x000fe200078ec0ff */
[----:B------:R-:W-:Y:S01]  /*20f0*/  ULOP3.LUT UR10, UR10, 0x1, URZ, 0x3c, !UPT ;  /* 0x000000010a0a7892 */ /* 0x000fe2000f8e3c3f */
[-C--:B------:R-:W5:Y:S01]  /*2100*/  IMMA.8816.S8.S8.SAT R106, R140.ROW, R137.reuse.COL, R106 ;  /* 0x000000898c6a7237 */ /* 0x080f62000004546a */
[----:B------:R-:W-:Y:S02]  /*2110*/  PLOP3.LUT P0, PT, P2, P3, PT, 0x80, 0x0 ;  /* 0x000000000000781c */ /* 0x000fe40001707070 */
[----:B------:R-:W-:Y:S01]  /*2120*/  SHF.R.U32.HI R164, RZ, 0x1, R164 ;  /* 0x00000001ffa47819 */ /* 0x000fe200000116a4 */
[-C--:B------:R-:W5:Y:S01]  /*2130*/  IMMA.8816.S8.S8.SAT R104, R135.ROW, R137.reuse.COL, R104 ;  /* 0x0000008987687237 */ /* 0x080f620000045468 */
[----:B--2---:R4:W2:Y:S01]  /*2140*/  @P1 LDG.E.LTC128B.128.SYS R176, [R194] ;  /* 0x00000000c2b01381 */ /* 0x0048a200001eed20 */
[----:B------:R-:W-:Y:S02]  /*2150*/  IADD3 R187, R187, 0x1, RZ ;  /* 0x00000001bbbb7810 */ /* 0x000fe40007ffe0ff */
[-C--:B------:R-:W5:Y:S02]  /*2160*/  IMMA.8816.S8.S8.SAT R102, R134.ROW, R137.reuse.COL, R102 ;  /* 0x0000008986667237 */ /* 0x080f640000045466 */
[----:B------:R-:W-:Y:S02]  /*2170*/  ISETP.NE.U32.AND P2, PT, R164, RZ, PT ;  /* 0x000000ffa400720c */ /* 0x000fe40003f45070 */
[CC--:B------:R-:W5:Y:S01]  /*2180*/  IMMA.8816.S8.S8.SAT R100, R133.reuse.ROW, R137.reuse.COL, R100 ;  /* 0x0000008985647237 */ /* 0x0c0f620000045464 */
[----:B------:R-:W-:Y:S03]  /*2190*/  CS2R R164, SRZ ;  /* 0x0000000000a47805 */ /* 0x000fe6000001ff00 */
[C---:B------:R-:W5:Y:S01]  /*21a0*/  IMMA.8816.S8.S8.SAT R98, R132.reuse.ROW, R137.COL, R98 ;  /* 0x0000008984627237 */ /* 0x040f620000045462 */
[----:B----4-:R4:W2:Y:S01]  /*21b0*/  @P0 LDG.E.LTC128B.128.SYS R172, [R192] ;  /* 0x00000000c0ac0381 */ /* 0x0108a200001eed20 */
[----:B------:R-:W-:Y:S02]  /*21c0*/  LOP3.LUT P0, RZ, R190, 0x1, RZ, 0xc0, !PT ;  /* 0x00000001beff7812 */ /* 0x000fe4000780c0ff */
[-C--:B------:R-:W5:Y:S04]  /*21d0*/  IMMA.8816.S8.S8.SAT R96, R132.ROW, R138.reuse.COL, R96 ;  /* 0x0000008a84607237 */ /* 0x080f680000045460 */
[-C--:B------:R-:W5:Y:S04]  /*21e0*/  IMMA.8816.S8.S8.SAT R94, R133.ROW, R138.reuse.COL, R94 ;  /* 0x0000008a855e7237 */ /* 0x080f68000004545e */
[-C--:B------:R-:W5:Y:S01]  /*21f0*/  IMMA.8816.S8.S8.SAT R92, R134.ROW, R138.reuse.COL, R92 ;  /* 0x0000008a865c7237 */ /* 0x080f62000004545c */
[----:B------:R-:W2:Y:S03]  /*2200*/  @P2 LDG.E.LTC128B.128.SYS R164, [R196.64+UR14] ;  /* 0x0000000ec4a42981 */ /* 0x000ea6000c1eed20 */
[-C--:B------:R-:W5:Y:S04]  /*2210*/  IMMA.8816.S8.S8.SAT R90, R135.ROW, R138.reuse.COL, R90 ;  /* 0x0000008a875a7237 */ /* 0x080f68000004545a */
[-C--:B------:R-:W5:Y:S04]  /*2220*/  IMMA.8816.S8.S8.SAT R88, R140.ROW, R138.reuse.COL, R88 ;  /* 0x0000008a8c587237 */ /* 0x080f680000045458 */
[-C--:B------:R-:W5:Y:S01]  /*2230*/  IMMA.8816.S8.S8.SAT R86, R141.ROW, R138.reuse.COL, R86 ;  /* 0x0000008a8d567237 */ /* 0x080f620000045456 */
[----:B------:R-:W2:Y:S01]  /*2240*/  @P0 LDG.E.LTC128B.128.SYS R168, [R196] ;  /* 0x00000000c4a80381 */ /* 0x000ea200001eed20 */
[----:B------:R-:W-:Y:S02]  /*2250*/  ISETP.NE.AND P0, PT, R187, c[0x0][0x180], PT ;  /* 0x00006000bb007a0c */ /* 0x000fe40003f05270 */
[CC--:B------:R-:W5:Y:S04]  /*2260*/  IMMA.8816.S8.S8.SAT R84, R142.reuse.ROW, R138.reuse.COL, R84 ;  /* 0x0000008a8e547237 */ /* 0x0c0f680000045454 */
[C---:B------:R-:W5:Y:S04]  /*2270*/  IMMA.8816.S8.S8.SAT R82, R143.reuse.ROW, R138.COL, R82 ;  /* 0x0000008a8f527237 */ /* 0x040f680000045452 */
[-C--:B------:R-:W5:Y:S02]  /*2280*/  IMMA.8816.S8.S8.SAT R80, R143.ROW, R139.reuse.COL, R80 ;  /* 0x0000008b8f507237 */ /* 0x080f640000045450 */
[----:B------:R-:W-:Y:S01]  /*2290*/  @!P0 IADD3 R202, R185, 0x1, RZ ;  /* 0x00000001b9ca8810 */ /* 0x000fe20007ffe0ff */
[----:B------:R-:W-:Y:S01]  /*22a0*/  @!P0 IMAD.MOV.U32 R187, RZ, RZ, RZ ;  /* 0x000000ffffbb8224 */ /* 0x000fe200078e00ff */
[-C--:B------:R-:W5:Y:S02]  /*22b0*/  IMMA.8816.S8.S8.SAT R78, R142.ROW, R139.reuse.COL, R78 ;  /* 0x0000008b8e4e7237 */ /* 0x080f64000004544e */
[----:B------:R-:W-:Y:S02]  /*22c0*/  @!P0 ISETP.GE.AND P2, PT, R202, c[0x0][0x17c], PT ;  /* 0x00005f00ca008a0c */ /* 0x000fe40003f46270 */
[-C--:B------:R-:W5:Y:S02]  /*22d0*/  IMMA.8816.S8.S8.SAT R76, R141.ROW, R139.reuse.COL, R76 ;  /* 0x0000008b8d4c7237 */ /* 0x080f64000004544c */
[----:B------:R-:W-:Y:S02]  /*22e0*/  @!P0 SEL R188, R180, 0x2, !P2 ;  /* 0x00000002b4bc8807 */ /* 0x000fe40005000000 */
[-C--:B------:R-:W5:Y:S02]  /*22f0*/  IMMA.8816.S8.S8.SAT R74, R140.ROW, R139.reuse.COL, R74 ;  /* 0x0000008b8c4a7237 */ /* 0x080f64000004544a */
[C---:B------:R-:W-:Y:S01]  /*2300*/  ISETP.NE.AND P1, PT, R188.reuse, 0x2, PT ;  /* 0x00000002bc00780c */ /* 0x040fe20003f25270 */
[----:B------:R-:W-:Y:S01]  /*2310*/  IMAD R205, R188, R207, c[0x2][0x0] ;  /* 0x00800000bccd7624 */ /* 0x000fe200078e02cf */
[-C--:B------:R-:W5:Y:S01]  /*2320*/  IMMA.8816.S8.S8.SAT R72, R135.ROW, R139.reuse.COL, R72 ;  /* 0x0000008b87487237 */ /* 0x080f620000045448 */
[----:B------:R-:W-:Y:S02]  /*2330*/  IADD3 R188, R203, 0x1, RZ ;  /* 0x00000001cbbc7810 */ /* 0x000fe40007ffe0ff */
[----:B------:R-:W-:Y:S01]  /*2340*/  @!P0 SEL R185, R202, RZ, !P2 ;  /* 0x000000ffcab98207 */ /* 0x000fe20005000000 */
[-C--:B------:R-:W5:Y:S01]  /*2350*/  IMMA.8816.S8.S8.SAT R70, R134.ROW, R139.reuse.COL, R70 ;  /* 0x0000008b86467237 */ /* 0x080f620000045446 */
[----:B------:R-:W4:Y:S01]  /*2360*/  LDC.64 R204, c[0x0][R205+0x160] ;  /* 0x00005800cdcc7b82 */ /* 0x000f220000000a00 */
[C---:B------:R-:W-:Y:S02]  /*2370*/  ISETP.NE.AND P5, PT, R188.reuse, c[0x0][0x22c], PT ;  /* 0x00008b00bc007a0c */ /* 0x040fe40003fa5270 */
[CC--:B------:R-:W5:Y:S02]  /*2380*/  IMMA.8816.S8.S8.SAT R68, R133.reuse.ROW, R139.reuse.COL, R68 ;  /* 0x0000008b85447237 */ /* 0x0c0f640000045444 */
[----:B------:R-:W-:Y:S02]  /*2390*/  @!P1 IADD3 R183, R183, c[0x0][0x1f8], RZ ;  /* 0x00007e00b7b79a10 */ /* 0x000fe40007ffe0ff */
[C---:B------:R-:W5:Y:S01]  /*23a0*/  IMMA.8816.S8.S8.SAT R66, R132.reuse.ROW, R139.COL, R66 ;  /* 0x0000008b84427237 */ /* 0x040f620000045442 */
[----:B------:R-:W-:Y:S02]  /*23b0*/  SEL R203, RZ, c[0x0][0x230], P5 ;  /* 0x00008c00ffcb7a07 */ /* 0x000fe40002800000 */
[----:B------:R-:W-:Y:S01]  /*23c0*/  ISETP.GE.U32.AND P1, PT, R183, c[0x0][0x16c], PT ;  /* 0x00005b00b7007a0c */ /* 0x000fe20003f26070 */
[-C--:B-1----:R-:W5:Y:S02]  /*23d0*/  IMMA.8816.S8.S8.SAT R64, R132.ROW, R144.reuse.COL, R64 ;  /* 0x0000009084407237 */ /* 0x082f640000045440 */
[----:B------:R-:W-:Y:S01]  /*23e0*/  IMAD.IADD R198, R203, 0x1, R198 ;  /* 0x00000001cbc67824 */ /* 0x000fe200078e02c6 */
[----:B------:R-:W-:Y:S01]  /*23f0*/  SEL R203, R188, RZ, P5 ;  /* 0x000000ffbccb7207 */ /* 0x000fe20002800000 */
[-C--:B------:R-:W5:Y:S03]  /*2400*/  IMMA.8816.S8.S8.SAT R62, R133.ROW, R144.reuse.COL, R62 ;  /* 0x00000090853e7237 */ /* 0x080f66000004543e */
[----:B------:R-:W-:Y:S01]  /*2410*/  ISETP.GE.U32.AND P2, PT, R198, R131, PT ;  /* 0x00000083c600720c */ /* 0x000fe20003f46070 */
[-C--:B------:R-:W5:Y:S03]  /*2420*/  IMMA.8816.S8.S8.SAT R60, R134.ROW, R144.reuse.COL, R60 ;  /* 0x00000090863c7237 */ /* 0x080f66000004543c */
[----:B------:R-:W-:Y:S01]  /*2430*/  @P1 IMAD.MOV.U32 R186, RZ, RZ, RZ ;  /* 0x000000ffffba1224 */ /* 0x000fe200078e00ff */
[-C--:B------:R-:W5:Y:S01]  /*2440*/  IMMA.8816.S8.S8.SAT R58, R135.ROW, R144.reuse.COL, R58 ;  /* 0x00000090873a7237 */ /* 0x080f62000004543a */
[----:B------:R-:W-:Y:S01]  /*2450*/  @P1 IMAD.MOV.U32 R191, RZ, RZ, RZ ;  /* 0x000000ffffbf1224 */ /* 0x000fe200078e00ff */
[C---:B----4-:R-:W-:Y:S01]  /*2460*/  IADD3 R192, P4, R204.reuse, R192, RZ ;  /* 0x000000c0ccc07210 */ /* 0x050fe20007f9e0ff */
[----:B------:R-:W-:Y:S01]  /*2470*/  @P1 IMAD.MOV.U32 R189, RZ, RZ, RZ ;  /* 0x000000ffffbd1224 */ /* 0x000fe200078e00ff */
[-C--:B------:R-:W5:Y:S01]  /*2480*/  IMMA.8816.S8.S8.SAT R56, R140.ROW, R144.reuse.COL, R56 ;  /* 0x000000908c387237 */ /* 0x080f620000045438 */
[----:B------:R-:W-:Y:S01]  /*2490*/  @P1 IMAD.MOV.U32 R184, RZ, RZ, RZ ;  /* 0x000000ffffb81224 */ /* 0x000fe200078e00ff */
[----:B------:R-:W-:Y:S01]  /*24a0*/  IADD3 R194, P3, R204, R194, RZ ;  /* 0x000000c2ccc27210 */ /* 0x000fe20007f7e0ff */
[C---:B------:R-:W-:Y:S01]  /*24b0*/  IMAD.X R193, R205.reuse, 0x1, R193, P4 ;  /* 0x00000001cdc17824 */ /* 0x040fe200020e06c1 */
[-C--:B------:R-:W5:Y:S01]  /*24c0*/  IMMA.8816.S8.S8.SAT R54, R141.ROW, R144.reuse.COL, R54 ;  /* 0x000000908d367237 */ /* 0x080f620000045436 */
[----:B------:R-:W-:Y:S02]  /*24d0*/  SEL R190, R190, RZ, !P2 ;  /* 0x000000ffbebe7207 */ /* 0x000fe40005000000 */
[----:B------:R-:W-:Y:S01]  /*24e0*/  IMAD.X R195, R205, 0x1, R195, P3 ;  /* 0x00000001cdc37824 */ /* 0x000fe200018e06c3 */
[CC--:B------:R-:W5:Y:S04]  /*24f0*/  IMMA.8816.S8.S8.SAT R52, R142.reuse.ROW, R144.reuse.COL, R52 ;  /* 0x000000908e347237 */ /* 0x0c0f680000045434 */
[C---:B------:R-:W5:Y:S04]  /*2500*/  IMMA.8816.S8.S8.SAT R50, R143.reuse.ROW, R144.COL, R50 ;  /* 0x000000908f327237 */ /* 0x040f680000045432 */
[-C--:B------:R-:W5:Y:S04]  /*2510*/  IMMA.8816.S8.S8.SAT R48, R143.ROW, R145.reuse.COL, R48 ;  /* 0x000000918f307237 */ /* 0x080f680000045430 */
[-C--:B------:R-:W5:Y:S04]  /*2520*/  IMMA.8816.S8.S8.SAT R46, R142.ROW, R145.reuse.COL, R46 ;  /* 0x000000918e2e7237 */ /* 0x080f68000004542e */
[-C--:B------:R-:W5:Y:S04]  /*2530*/  IMMA.8816.S8.S8.SAT R44, R141.ROW, R145.reuse.COL, R44 ;  /* 0x000000918d2c7237 */ /* 0x080f68000004542c */
[-C--:B------:R-:W5:Y:S04]  /*2540*/  IMMA.8816.S8.S8.SAT R42, R140.ROW, R145.reuse.COL, R42 ;  /* 0x000000918c2a7237 */ /* 0x080f68000004542a */
[-C--:B------:R-:W5:Y:S04]  /*2550*/  IMMA.8816.S8.S8.SAT R40, R135.ROW, R145.reuse.COL, R40 ;  /* 0x0000009187287237 */ /* 0x080f680000045428 */
[-C--:B------:R-:W5:Y:S04]  /*2560*/  IMMA.8816.S8.S8.SAT R38, R134.ROW, R145.reuse.COL, R38 ;  /* 0x0000009186267237 */ /* 0x080f680000045426 */
        /* <DEDUP_REMOVED lines=16> */
[-C--:B------:R-:W5:Y:S04]  /*2670*/  IMMA.8816.S8.S8.SAT R4, R133.ROW, R147.reuse.COL, R4 ;  /* 0x0000009385047237 */ /* 0x080f680000045404 */
[----:B------:R5:W5:Y:S04]  /*2680*/  IMMA.8816.S8.S8.SAT R2, R132.ROW, R147.COL, R2 ;  /* 0x0000009384027237 */ /* 0x000b680000045402 */
[-C--:B0----5:R5:W5:Y:S04]  /*2690*/  IMMA.8816.S8.S8.SAT R128, R148.ROW, R152.reuse.COL, R128 ;  /* 0x0000009894807237 */ /* 0x0a1b680000045480 */
[-C--:B------:R5:W5:Y:S04]  /*26a0*/  IMMA.8816.S8.S8.SAT R126, R149.ROW, R152.reuse.COL, R126 ;  /* 0x00000098957e7237 */ /* 0x080b68000004547e */
[-C--:B------:R5:W5:Y:S04]  /*26b0*/  IMMA.8816.S8.S8.SAT R124, R150.ROW, R152.reuse.COL, R124 ;  /* 0x00000098967c7237 */ /* 0x080b68000004547c */
[-C--:B------:R5:W5:Y:S04]  /*26c0*/  IMMA.8816.S8.S8.SAT R122, R151.ROW, R152.reuse.COL, R122 ;  /* 0x00000098977a7237 */ /* 0x080b68000004547a */
[-C--:B------:R5:W5:Y:S04]  /*26d0*/  IMMA.8816.S8.S8.SAT R120, R156.ROW, R152.reuse.COL, R120 ;  /* 0x000000989c787237 */ /* 0x080b680000045478 */
[-C--:B------:R5:W5:Y:S04]  /*26e0*/  IMMA.8816.S8.S8.SAT R118, R157.ROW, R152.reuse.COL, R118 ;  /* 0x000000989d767237 */ /* 0x080b680000045476 */
[CC--:B------:R5:W5:Y:S04]  /*26f0*/  IMMA.8816.S8.S8.SAT R116, R158.reuse.ROW, R152.reuse.COL, R116 ;  /* 0x000000989e747237 */ /* 0x0c0b680000045474 */
[C---:B------:R5:W5:Y:S04]  /*2700*/  IMMA.8816.S8.S8.SAT R114, R159.reuse.ROW, R152.COL, R114 ;  /* 0x000000989f727237 */ /* 0x040b680000045472 */
[-C--:B------:R5:W5:Y:S04]  /*2710*/  IMMA.8816.S8.S8.SAT R112, R159.ROW, R153.reuse.COL, R112 ;  /* 0x000000999f707237 */ /* 0x080b680000045470 */
        /* <DEDUP_REMOVED lines=23> */
[-C--:B---3--:R5:W5:Y:S01]  /*2890*/  IMMA.8816.S8.S8.SAT R64, R148.ROW, R160.reuse.COL, R64 ;  /* 0x000000a094407237 */ /* 0x088b620000045440 */
[----:B--2---:R-:W-:Y:S03]  /*28a0*/  STS.128 [R200+UR11], R176 ;  /* 0x000000b0c8007988 */ /* 0x004fe60008000c0b */
[-C--:B------:R5:W5:Y:S04]  /*28b0*/  IMMA.8816.S8.S8.SAT R62, R149.ROW, R160.reuse.COL, R62 ;  /* 0x000000a0953e7237 */ /* 0x080b68000004543e */
[-C--:B------:R5:W5:Y:S04]  /*28c0*/  IMMA.8816.S8.S8.SAT R60, R150.ROW, R160.reuse.COL, R60 ;  /* 0x000000a0963c7237 */ /* 0x080b68000004543c */
[-C--:B------:R5:W5:Y:S01]  /*28d0*/  IMMA.8816.S8.S8.SAT R58, R151.ROW, R160.reuse.COL, R58 ;  /* 0x000000a0973a7237 */ /* 0x080b62000004543a */
[----:B------:R-:W-:Y:S01]  /*28e0*/  STS.128 [R199+UR11], R172 ;  /* 0x000000acc7007988 */ /* 0x000fe20008000c0b */
[----:B------:R-:W-:Y:S02]  /*28f0*/  @UP0 UIADD3 UR11, UR11, 0x80, URZ ;  /* 0x000000800b0b0890 */ /* 0x000fe4000fffe03f */
[-C--:B------:R5:W5:Y:S01]  /*2900*/  IMMA.8816.S8.S8.SAT R56, R156.ROW, R160.reuse.COL, R56 ;  /* 0x000000a09c387237 */ /* 0x080b620000045438 */
[----:B------:R-:W-:Y:S03]  /*2910*/  @!UP0 UIADD3 UR11, UR6, -0x80, URZ ;  /* 0xffffff80060b8890 */ /* 0x000fe6000fffe03f */
[-C--:B------:R5:W5:Y:S04]  /*2920*/  IMMA.8816.S8.S8.SAT R54, R157.ROW, R160.reuse.COL, R54 ;  /* 0x000000a09d367237 */ /* 0x080b680000045436 */
[CC--:B------:R5:W5:Y:S01]  /*2930*/  IMMA.8816.S8.S8.SAT R52, R158.reuse.ROW, R160.reuse.COL, R52 ;  /* 0x000000a09e347237 */ /* 0x0c0b620000045434 */
[----:B------:R-:W-:Y:S03]  /*2940*/  STS.128 [R200+UR12+0x2000], R168 ;  /* 0x002000a8c8007988 */ /* 0x000fe60008000c0c */
[C---:B------:R5:W5:Y:S04]  /*2950*/  IMMA.8816.S8.S8.SAT R50, R159.reuse.ROW, R160.COL, R50 ;  /* 0x000000a09f327237 */ /* 0x040b680000045432 */
[-C--:B------:R5:W5:Y:S04]  /*2960*/  IMMA.8816.S8.S8.SAT R48, R159.ROW, R161.reuse.COL, R48 ;  /* 0x000000a19f307237 */ /* 0x080b680000045430 */
[-C--:B------:R5:W5:Y:S01]  /*2970*/  IMMA.8816.S8.S8.SAT R46, R158.ROW, R161.reuse.COL, R46 ;  /* 0x000000a19e2e7237 */ /* 0x080b62000004542e */
[----:B------:R0:W-:Y:S01]  /*2980*/  STS.128 [R199+UR12+0x2000], R164 ;  /* 0x002000a4c7007988 */ /* 0x0001e20008000c0c */
[----:B------:R-:W-:Y:S02]  /*2990*/  @UP0 UIADD3 UR12, UR12, 0x80, URZ ;  /* 0x000000800c0c0890 */ /* 0x000fe4000fffe03f */
[-C--:B------:R5:W5:Y:S01]  /*29a0*/  IMMA.8816.S8.S8.SAT R44, R157.ROW, R161.reuse.COL, R44 ;  /* 0x000000a19d2c7237 */ /* 0x080b62000004542c */
[----:B------:R-:W-:Y:S03]  /*29b0*/  @!UP0 UIADD3 UR12, UR7, -0x80, URZ ;  /* 0xffffff80070c8890 */ /* 0x000fe6000fffe03f */
[-C--:B------:R5:W5:Y:S04]  /*29c0*/  IMMA.8816.S8.S8.SAT R42, R156.ROW, R161.reuse.COL, R42 ;  /* 0x000000a19c2a7237 */ /* 0x080b68000004542a */
[-C--:B------:R5:W5:Y:S01]  /*29d0*/  IMMA.8816.S8.S8.SAT R40, R151.ROW, R161.reuse.COL, R40 ;  /* 0x000000a197287237 */ /* 0x080b620000045428 */
[----:B------:R-:W-:Y:S01]  /*29e0*/  BAR.SYNC.DEFER_BLOCKING 0x0 ;  /* 0x0000000000007b1d */ /* 0x000fe20000010000 */
[----:B0-----:R-:W-:Y:S04]  /*29f0*/  IMAD.MOV.U32 R164, RZ, RZ, c[0x0][0x248] ;  /* 0x00009200ffa47624 */ /* 0x001fe800078e00ff */
[-C--:B------:R5:W5:Y:S01]  /*2a00*/  IMMA.8816.S8.S8.SAT R38, R150.ROW, R161.reuse.COL, R38 ;  /* 0x000000a196267237 */ /* 0x080b620000045426 */
[----:B------:R-:W-:Y:S03]  /*2a10*/  IMAD.MOV.U32 R165, RZ, RZ, c[0x0][0x24c] ;  /* 0x00009300ffa57624 */ /* 0x000fe600078e00ff */
[CC--:B------:R5:W5:Y:S01]  /*2a20*/  IMMA.8816.S8.S8.SAT R36, R149.reuse.ROW, R161.reuse.COL, R36 ;  /* 0x000000a195247237 */ /* 0x0c0b620000045424 */
[----:B------:R-:W-:Y:S02]  /*2a30*/  SEL R167, R164, c[0x0][0x240], !P5 ;  /* 0x00009000a4a77a07 */ /* 0x000fe40006800000 */
[----:B------:R-:W-:Y:S01]  /*2a40*/  SEL R164, R165, c[0x0][0x244], !P5 ;  /* 0x00009100a5a47a07 */ /* 0x000fe20006800000 */
[C---:B------:R5:W5:Y:S02]  /*2a50*/  IMMA.8816.S8.S8.SAT R34, R148.reuse.ROW, R161.COL, R34 ;  /* 0x000000a194227237 */ /* 0x040b640000045422 */
[----:B------:R-:W-:Y:S02]  /*2a60*/  IADD3 R196, P1, P0, R167, c[0x0][0x238], R196 ;  /* 0x00008e00a7c47a10 */ /* 0x000fe4000783e0c4 */
[-C--:B------:R5:W5:Y:S02]  /*2a70*/  IMMA.8816.S8.S8.SAT R32, R148.ROW, R162.reuse.COL, R32 ;  /* 0x000000a294207237 */ /* 0x080b640000045420 */
[----:B------:R-:W-:Y:S02]  /*2a80*/  IADD3.X R197, R164, c[0x0][0x23c], R197, P1, P0 ;  /* 0x00008f00a4c57a10 */ /* 0x000fe40000fe04c5 */
[-C--:B------:R5:W5:Y:S01]  /*2a90*/  IMMA.8816.S8.S8.SAT R30, R149.ROW, R162.reuse.COL, R30 ;  /* 0x000000a2951e7237 */ /* 0x080b62000004541e */
[C---:B------:R-:W-:Y:S01]  /*2aa0*/  ISETP.GT.AND P0, PT, R201.reuse, 0x1, PT ;  /* 0x00000001c900780c */ /* 0x040fe20003f04270 */
[----:B------:R0:W1:Y:S02]  /*2ab0*/  LDSM.16.M88.4 R132, [R130+UR5] ;  /* 0x000000058284783b */ /* 0x0000640008000200 */
[-C--:B------:R5:W5:Y:S02]  /*2ac0*/  IMMA.8816.S8.S8.SAT R28, R150.ROW, R162.reuse.COL, R28 ;  /* 0x000000a2961c7237 */ /* 0x080b64000004541c */
[----:B------:R-:W-:Y:S02]  /*2ad0*/  IADD3 R201, R201, -0x1, RZ ;  /* 0xffffffffc9c97810 */ /* 0x000fe40007ffe0ff */
[-C--:B------:R5:W5:Y:S04]  /*2ae0*/  IMMA.8816.S8.S8.SAT R26, R151.ROW, R162.reuse.COL, R26 ;  /* 0x000000a2971a7237 */ /* 0x080b68000004541a */
[-C--:B------:R5:W5:Y:S01]  /*2af0*/  IMMA.8816.S8.S8.SAT R24, R156.ROW, R162.reuse.COL, R24 ;  /* 0x000000a29c187237 */ /* 0x080b620000045418 */
[----:B------:R0:W1:Y:S03]  /*2b00*/  LDSM.16.M88.4 R140, [R130+UR5+0x800] ;  /* 0x00080005828c783b */ /* 0x0000660008000200 */
[-C--:B------:R5:W5:Y:S04]  /*2b10*/  IMMA.8816.S8.S8.SAT R22, R157.ROW, R162.reuse.COL, R22 ;  /* 0x000000a29d167237 */ /* 0x080b680000045416 */
[CC--:B------:R5:W5:Y:S04]  /*2b20*/  IMMA.8816.S8.S8.SAT R20, R158.reuse.ROW, R162.reuse.COL, R20 ;  /* 0x000000a29e147237 */ /* 0x0c0b680000045414 */
[C---:B------:R5:W5:Y:S01]  /*2b30*/  IMMA.8816.S8.S8.SAT R18, R159.reuse.ROW, R162.COL, R18 ;  /* 0x000000a29f127237 */ /* 0x040b620000045412 */
[----:B------:R0:W1:Y:S03]  /*2b40*/  LDSM.16.M88.4 R136, [R130+UR4] ;  /* 0x000000048288783b */ /* 0x0000660008000200 */
[-C--:B------:R5:W5:Y:S04]  /*2b50*/  IMMA.8816.S8.S8.SAT R16, R159.ROW, R163.reuse.COL, R16 ;  /* 0x000000a39f107237 */ /* 0x080b680000045410 */
[-C--:B------:R5:W5:Y:S04]  /*2b60*/  IMMA.8816.S8.S8.SAT R14, R158.ROW, R163.reuse.COL, R14 ;  /* 0x000000a39e0e7237 */ /* 0x080b68000004540e */
[-C--:B------:R5:W5:Y:S01]  /*2b70*/  IMMA.8816.S8.S8.SAT R12, R157.ROW, R163.reuse.COL, R12 ;  /* 0x000000a39d0c7237 */ /* 0x080b62000004540c */
[----:B------:R0:W1:Y:S03]  /*2b80*/  LDSM.16.M88.4 R144, [R130+UR4+0x800] ;  /* 0x000800048290783b */ /* 0x0000660008000200 */
[-C--:B------:R5:W5:Y:S04]  /*2b90*/  IMMA.8816.S8.S8.SAT R10, R156.ROW, R163.reuse.COL, R10 ;  /* 0x000000a39c0a7237 */ /* 0x080b68000004540a */
[-C--:B------:R5:W5:Y:S04]  /*2ba0*/  IMMA.8816.S8.S8.SAT R8, R151.ROW, R163.reuse.COL, R8 ;  /* 0x000000a397087237 */ /* 0x080b680000045408 */
[-C--:B------:R5:W5:Y:S04]  /*2bb0*/  IMMA.8816.S8.S8.SAT R6, R150.ROW, R163.reuse.COL, R6 ;  /* 0x000000a396067237 */ /* 0x080b680000045406 */
[-C--:B------:R5:W5:Y:S04]  /*2bc0*/  IMMA.8816.S8.S8.SAT R4, R149.ROW, R163.reuse.COL, R4 ;  /* 0x000000a395047237 */ /* 0x080b680000045404 */
[----:B------:R5:W5:Y:S01]  /*2bd0*/  IMMA.8816.S8.S8.SAT R2, R148.ROW, R163.COL, R2 ;  /* 0x000000a394027237 */ /* 0x000b620000045402 */
[----:B------:R-:W-:-:S05]  /*2be0*/  @P0 BRA `(.L_x_602) ;  /* 0xfffff25000000947 */ /* 0x000fca000383ffff */
[----:B-----5:R-:W2:Y:S08]  /*2bf0*/  I2F R50, R50 ;  /* 0x0000003200327306 */ /* 0x020eb00000201400 */
[----:B------:R-:W3:Y:S08]  /*2c00*/  I2F R51, R51 ;  /* 0x0000003300337306 */ /* 0x000ef00000201400 */
[----:B------:R-:W0:Y:S08]  /*2c10*/  I2F R48, R48 ;  /* 0x0000003000307306 */ /* 0x000e300000201400 */
[----:B------:R-:W1:Y:S08]  /*2c20*/  I2F R49, R49 ;  /* 0x0000003100317306 */ /* 0x000e700000201400 */
[----:B------:R0:W0:Y:S08]  /*2c30*/  I2F R148, R18 ;  /* 0x0000001200947306 */ /* 0x0000300000201400 */
[----:B------:R0:W0:Y:S08]  /*2c40*/  I2F R149, R19 ;  /* 0x0000001300957306 */ /* 0x0000300000201400 */
[----:B------:R0:W0:Y:S08]  /*2c50*/  I2F R150, R16 ;  /* 0x0000001000967306 */ /* 0x0000300000201400 */
[----:B------:R0:W0:Y:S02]  /*2c60*/  I2F R151, R17 ;  /* 0x0000001100977306 */ /* 0x0000240000201400 */
.L_x_601:
[----:B-123--:R-:W-:-:S04]  /*2c70*/  ISETP.NE.U32.AND P0, PT, RZ, c[0x0][0x298], PT ;  /* 0x0000a600ff007a0c */ /* 0x00efc80003f05070 */
[----:B------:R-:W-:-:S12]  /*2c80*/  ISETP.NE.AND.EX P1, PT, RZ, c[0x0][0x29c], PT, P0 ;  /* 0x0000a700ff007a0c */ /* 0x000fd80003f25300 */
[----:B0-----:R-:W-:Y:S02]  /*2c90*/  @P1 IMAD.MOV.U32 R18, RZ, RZ, c[0x0][0x298] ;  /* 0x0000a600ff121624 */ /* 0x001fe400078e00ff */
[----:B------:R-:W-:-:S08]  /*2ca0*/  @P1 IMAD.MOV.U32 R19, RZ, RZ, c[0x0][0x29c] ;  /* 0x0000a700ff131624 */ /* 0x000fd000078e00ff */
[----:B------:R0:W4:Y:S01]  /*2cb0*/  @P1 LDG.E.SYS R135, [R18] ;  /* 0x0000000012871381 */ /* 0x00012200001ee900 */
[----:B------:R-:W-:Y:S01]  /*2cc0*/  IMAD.MOV.U32 R0, RZ, RZ, c[0x0][0x2b0] ;  /* 0x0000ac00ff007624 */ /* 0x000fe200078e00ff */
[----:B------:R-:W-:Y:S01]  /*2cd0*/  MOV R17, c[0x0][0x1b0] ;  /* 0x00006c0000117a02 */ /* 0x000fe20000000f00 */
[----:B------:R-:W-:Y:S01]  /*2ce0*/  IMAD.MOV.U32 R154, RZ, RZ, -0x1 ;  /* 0xffffffffff9a7424 */ /* 0x000fe200078e00ff */
[----:B------:R-:W1:Y:S01]  /*2cf0*/  S2UR UR5, SR_CTAID.Y ;  /* 0x00000000000579c3 */ /* 0x000e620000002600 */
[----:B------:R-:W-:Y:S01]  /*2d00*/  ULDC UR4, c[0x0][0x1c0] ;  /* 0x0000700000047ab9 */ /* 0x000fe20000000800 */
[----:B------:R-:W-:Y:S01]  /*2d10*/  ISETP.NE.AND P2, PT, R0, 0x1, PT ;  /* 0x000000010000780c */ /* 0x000fe20003f45270 */
[----:B------:R-:W-:Y:S01]  /*2d20*/  IMAD.MOV.U32 R152, RZ, RZ, 0x4 ;  /* 0x00000004ff987424 */ /* 0x000fe200078e00ff */
[----:B------:R-:W2:Y:S01]  /*2d30*/  S2R R133, SR_CTAID.X ;  /* 0x0000000000857919 */ /* 0x000ea20000002500 */
[----:B------:R-:W-:Y:S01]  /*2d40*/  SHF.L.U32 R154, R154, c[0x0][0x1c0], RZ ;  /* 0x000070009a9a7a19 */ /* 0x000fe200000006ff */
[----:B------:R-:W-:Y:S01]  /*2d50*/  IMAD.MOV.U32 R134, RZ, RZ, c[0x0][0x290] ;  /* 0x0000a400ff867624 */ /* 0x000fe200078e00ff */
[----:B------:R-:W-:-:S02]  /*2d60*/  ISETP.LT.OR P0, PT, R17, 0x2, P2 ;  /* 0x000000021100780c */ /* 0x000fc40001701670 */
[----:B------:R-:W-:-:S04]  /*2d70*/  P2R R16, PR, RZ, 0x4 ;  /* 0x00000004ff107803 */ /* 0x000fc80000000000 */
[----:B------:R-:W-:Y:S01]  /*2d80*/  MOV R16, 0xffffffff ;  /* 0xffffffff00107802 */ /* 0x000fe20000000f00 */
[----:B-1----:R-:W-:Y:S01]  /*2d90*/  USHF.L.U32 UR4, UR5, UR4, URZ ;  /* 0x0000000405047299 */ /* 0x002fe2000800063f */
[----:B--2---:R-:W-:Y:S02]  /*2da0*/  LOP3.LUT R154, R133, R154, RZ, 0x30, !PT ;  /* 0x0000009a859a7212 */ /* 0x004fe400078e30ff */
[----:B------:R-:W-:-:S03]  /*2db0*/  SHF.R.S32.HI R133, RZ, c[0x0][0x1c0], R133 ;  /* 0x00007000ff857a19 */ /* 0x000fc60000011485 */
[----:B------:R-:W-:-:S05]  /*2dc0*/  IADD3 R154, R154, UR4, RZ ;  /* 0x000000049a9a7c10 */ /* 0x000fca000fffe0ff */
[----:B------:R-:W-:-:S04]  /*2dd0*/  IMAD R153, R154, c[0x0][0x1a8], R133 ;  /* 0x00006a009a997a24 */ /* 0x000fc800078e0285 */
[----:B------:R-:W-:-:S04]  /*2de0*/  IMAD.WIDE R152, R153, R152, c[0x0][0x2a8] ;  /* 0x0000aa0099987625 */ /* 0x000fc800078e0298 */
[----:B------:R-:W-:Y:S01]  /*2df0*/  @!P1 IMAD.MOV.U32 R135, RZ, RZ, c[0x0][0x288] ;  /* 0x0000a200ff879624 */ /* 0x000fe200078e00ff */
[----:B------:R-:W-:Y:S05]  /*2e00*/  @P0 BRA `(.L_x_603) ;  /* 0x000000c000000947 */ /* 0x000fea0003800000 */
[----:B0-----:R-:W-:Y:S01]  /*2e10*/  ISETP.GT.AND P0, PT, R182, RZ, PT ;  /* 0x000000ffb600720c */ /* 0x001fe20003f04270 */
[----:B------:R-:W-:Y:S01]  /*2e20*/  BMOV.32.CLEAR RZ, B0 ;  /* 0x0000000000ff7355 */ /* 0x000fe20000100000 */
[----:B------:R-:W-:Y:S01]  /*2e30*/  BSSY B0, `(.L_x_604) ;  /* 0x0000006000007945 */ /* 0x000fe20003800000 */
[----:B------:R-:W-:Y:S01]  /*2e40*/  IMAD.MOV.U32 R134, RZ, RZ, c[0x0][0x290] ;  /* 0x0000a400ff867624 */ /* 0x000fe200078e00ff */
[----:B------:R-:W-:-:S08]  /*2e50*/  MOV R16, 0xffffffff ;  /* 0xffffffff00107802 */ /* 0x000fd00000000f00 */
[----:B------:R-:W-:Y:S05]  /*2e60*/  @P0 BRA `(.L_x_605) ;  /* 0x0000002000000947 */ /* 0x000fea0003800000 */
[----:B------:R-:W2:Y:S02]  /*2e70*/  LDG.E.STRONG.GPU R16, [R152] ;  /* 0x0000000098107381 */ /* 0x000ea400001f4900 */
[----:B--2---:R-:W-:-:S05]  /*2e80*/  CCTL.IVALL ;  /* 0x00000000ff00798f */ /* 0x004fca0002000000 */
.L_x_605:
[----:B------:R-:W-:Y:S05]  /*2e90*/  BSYNC B0 ;  /* 0x0000000000007941 */ /* 0x000fea0003800000 */
.L_x_604:
[----:B------:R-:W-:-:S04]  /*2ea0*/  IADD3 R18, R17, -0x1, RZ ;  /* 0xffffffff11127810 */ /* 0x000fc80007ffe0ff */
[----:B------:R-:W-:-:S04]  /*2eb0*/  ISETP.NE.AND P0, PT, R18, R181, PT ;  /* 0x000000b51200720c */ /* 0x000fc80003f05270 */
[----:B------:R-:W-:Y:S02]  /*2ec0*/  FSEL R134, R134, -QNAN , !P0 ;  /* 0xffffffff86867808 */ /* 0x000fe40004000000 */
.L_x_603:
[----:B0-----:R-:W-:Y:S01]  /*2ed0*/  SHF.R.S32.HI R131, RZ, 0x1f, R182 ;  /* 0x0000001fff837819 */ /* 0x001fe200000114b6 */
[----:B------:R-:W-:-:S03]  /*2ee0*/  IMAD.MOV.U32 R130, RZ, RZ, c[0x0][0x174] ;  /* 0x00005d00ff827624 */ /* 0x000fc600078e00ff */
[CC--:B------:R-:W-:Y:S02]  /*2ef0*/  LEA.HI R17, R131.reuse, R182.reuse, RZ, 0x5 ;  /* 0x000000b683117211 */ /* 0x0c0fe400078f28ff */
[----:B------:R-:W-:Y:S02]  /*2f00*/  LEA.HI R131, R131, R182, RZ, 0x6 ;  /* 0x000000b683837211 */ /* 0x000fe400078f30ff */
[----:B------:R-:W-:Y:S02]  /*2f10*/  LOP3.LUT R19, R17, 0xffffffe0, RZ, 0xc0, !PT ;  /* 0xffffffe011137812 */ /* 0x000fe400078ec0ff */
[----:B------:R-:W-:Y:S02]  /*2f20*/  SHF.R.S32.HI R17, RZ, 0x5, R17 ;  /* 0x00000005ff117819 */ /* 0x000fe40000011411 */
[----:B------:R-:W-:Y:S01]  /*2f30*/  LOP3.LUT R131, R131, 0xffffffc0, RZ, 0xc0, !PT ;  /* 0xffffffc083837812 */ /* 0x000fe200078ec0ff */
[----:B------:R-:W-:Y:S01]  /*2f40*/  IMAD.IADD R19, R182, 0x1, -R19 ;  /* 0x00000001b6137824 */ /* 0x000fe200078e0a13 */
[----:B------:R-:W-:-:S04]  /*2f50*/  LEA.HI R132, R17, R17, RZ, 0x1 ;  /* 0x0000001111847211 */ /* 0x000fc800078f08ff */
[----:B------:R-:W-:Y:S02]  /*2f60*/  LOP3.LUT R132, R132, 0x3fffffe, RZ, 0xc0, !PT ;  /* 0x03fffffe84847812 */ /* 0x000fe400078ec0ff */
[----:B------:R-:W-:-:S03]  /*2f70*/  SHF.R.S32.HI R18, RZ, 0x1f, R19 ;  /* 0x0000001fff127819 */ /* 0x000fc60000011413 */
[----:B------:R-:W-:Y:S01]  /*2f80*/  IMAD.IADD R132, R17, 0x1, -R132 ;  /* 0x0000000111847824 */ /* 0x000fe200078e0a84 */
[----:B------:R-:W-:Y:S01]  /*2f90*/  LEA.HI R18, R18, R19, RZ, 0x2 ;  /* 0x0000001312127211 */ /* 0x000fe200078f10ff */
[----:B------:R-:W-:-:S03]  /*2fa0*/  IMAD R17, R130, c[0x0][0x170], RZ ;  /* 0x00005c0082117a24 */ /* 0x000fc600078e02ff */
[----:B------:R-:W-:Y:S02]  /*2fb0*/  LOP3.LUT R136, R18, 0x1ffffffc, RZ, 0xc0, !PT ;  /* 0x1ffffffc12887812 */ /* 0x000fe400078ec0ff */
[----:B------:R-:W-:-:S03]  /*2fc0*/  ISETP.NE.AND P4, PT, R17, 0x1, PT ;  /* 0x000000011100780c */ /* 0x000fc60003f85270 */
[----:B------:R-:W-:Y:S02]  /*2fd0*/  IMAD.IADD R136, R19, 0x1, -R136 ;  /* 0x0000000113887824 */ /* 0x000fe400078e0a88 */
[----:B------:R-:W-:Y:S02]  /*2fe0*/  IMAD.SHL.U32 R19, R132, 0x40, RZ ;  /* 0x0000004084137824 */ /* 0x000fe400078e00ff */
[----:B------:R-:W-:Y:S02]  /*2ff0*/  IMAD R131, R136, 0x8, R131 ;  /* 0x0000000888837824 */ /* 0x000fe400078e0283 */
[----:B------:R-:W-:Y:S01]  /*3000*/  IMAD.MOV.U32 R132, RZ, RZ, RZ ;  /* 0x000000ffff847224 */ /* 0x000fe200078e00ff */
[----:B------:R-:W-:Y:S01]  /*3010*/  LEA.HI.SX32 R18, R18, R19, 0x1e ;  /* 0x0000001312127211 */ /* 0x000fe200078ff2ff */
[----:B------:R-:W-:Y:S02]  /*3020*/  IMAD R154, R154, 0x80, R131 ;  /* 0x000000809a9a7824 */ /* 0x000fe400078e0283 */
[----:B------:R-:W-:-:S02]  /*3030*/  CS2R R130, SRZ ;  /* 0x0000000000827805 */ /* 0x000fc4000001ff00 */
[----:B------:R-:W-:Y:S01]  /*3040*/  IMAD R133, R133, 0x80, R18 ;  /* 0x0000008085857824 */ /* 0x000fe200078e0212 */
        /* <DEDUP_REMOVED lines=97> */
[----:B------:R-:W-:Y:S02]  /*3660*/  @!P0 SEL R18, R19, 0x20, !P1 ;  /* 0x0000002013128807 */ /* 0x000fe40004800000 */
.L_x_607:
[----:B------:R-:W-:-:S04]  /*3670*/  IADD3 R130, R17, -0x1, RZ ;  /* 0xffffffff11827810 */ /* 0x000fc80007ffe0ff */
[----:B------:R-:W-:Y:S02]  /*3680*/  LOP3.LUT P0, RZ, R130, R17, RZ, 0xc0, !PT ;  /* 0x0000001182ff7212 */ /* 0x000fe4000780c0ff */
[----:B------:R-:W-:-:S10]  /*3690*/  IADD3 R130, -R18, 0x1f, RZ ;  /* 0x0000001f12827810 */ /* 0x000fd40007ffe1ff */
        /* <DEDUP_REMOVED lines=10> */
[----:B----4-:R-:W-:Y:S05]  /*3740*/  CALL.REL.NOINC `($__internal_9_$__cuda_sm20_div_u64) ;  /* 0x00007af000007944 */ /* 0x010fea0003c00000 */
[----:B------:R-:W-:Y:S05]  /*3750*/  BRA `(.L_x_609) ;  /* 0x0000013000007947 */ /* 0x000fea0003800000 */
.L_x_608:
[----:B------:R-:W0:Y:S01]  /*3760*/  I2F.U32.RP R137, R17 ;  /* 0x0000001100897306 */ /* 0x000e220000209000 */
[----:B------:R-:W-:Y:S01]  /*3770*/  IMAD.MOV R18, RZ, RZ, -R17 ;  /* 0x000000ffff127224 */ /* 0x000fe200078e0a11 */
[----:B------:R-:W-:-:S06]  /*3780*/  ISETP.NE.U32.AND P1, PT, R17, RZ, PT ;  /* 0x000000ff1100720c */ /* 0x000fcc0003f25070 */
[----:B0-----:R-:W0:Y:S02]  /*3790*/  MUFU.RCP R136, R137 ;  /* 0x0000008900887308 */ /* 0x001e240000001000 */
[----:B0-----:R-:W-:-:S06]  /*37a0*/  IADD3 R136, R136, 0xffffffe, RZ ;  /* 0x0ffffffe88887810 */ /* 0x001fcc0007ffe0ff */
[----:B------:R-:W0:Y:S02]  /*37b0*/  F2I.FTZ.U32.TRUNC.NTZ R19, R136 ;  /* 0x0000008800137305 */ /* 0x000e24000021f000 */
[----:B0-----:R-:W-:Y:S02]  /*37c0*/  IMAD R131, R18, R19, RZ ;  /* 0x0000001312837224 */ /* 0x001fe400078e02ff */
        /* <DEDUP_REMOVED lines=12> */
.L_x_609:
[----:B------:R-:W-:Y:S02]  /*3890*/  IADD3 R130, R130, -0x1, RZ ;  /* 0xffffffff82827810 */ /* 0x000fe40007ffe0ff */
[----:B------:R-:W-:-:S04]  /*38a0*/  MOV R131, R18 ;  /* 0x0000001200837202 */ /* 0x000fc80000000f00 */
.L_x_606:
        /* <DEDUP_REMOVED lines=104> */
.L_x_611:
[----:B------:R-:W-:Y:S01]  /*3f30*/  IADD3 R132, R17, -0x1, RZ ;  /* 0xffffffff11847810 */ /* 0x000fe20007ffe0ff */
[----:B------:R-:W-:-:S03]  /*3f40*/  IMAD.MOV.U32 R142, RZ, RZ, 0x1 ;  /* 0x00000001ff8e7424 */ /* 0x000fc600078e00ff */
        /* <DEDUP_REMOVED lines=14> */
.L_x_612:
        /* <DEDUP_REMOVED lines=19> */
.L_x_613:
[----:B------:R-:W-:Y:S02]  /*4160*/  IADD3 R145, R132, -0x1, RZ ;  /* 0xffffffff84917810 */ /* 0x000fe40007ffe0ff */
[----:B------:R-:W-:-:S04]  /*4170*/  MOV R132, R18 ;  /* 0x0000001200847202 */ /* 0x000fc80000000f00 */
.L_x_610:
[----:B------:R-:W-:Y:S01]  /*4180*/  SHF.R.S32.HI R143, RZ, 0x1f, R154 ;  /* 0x0000001fff8f7819 */ /* 0x000fe2000001149a */
[----:B------:R-:W-:-:S03]  /*4190*/  IMAD.MOV.U32 R17, RZ, RZ, 0x1 ;  /* 0x00000001ff117424 */ /* 0x000fc600078e00ff */
[----:B------:R-:W-:Y:S02]  /*41a0*/  LEA.HI R143, R143, R154, RZ, 0x5 ;  /* 0x0000009a8f8f7211 */ /* 0x000fe400078f28ff */
[----:B------:R-:W-:Y:S02]  /*41b0*/  ISETP.LT.AND P3, PT, R17, c[0x0][0x1b0], PT ;  /* 0x00006c0011007a0c */ /* 0x000fe40003f61270 */
        /* <DEDUP_REMOVED lines=12> */
[C---:B------:R-:W-:Y:S02]  /*4280*/  IMAD R141, R143.reuse, c[0x0][0x274], R136 ;  /* 0x00009d008f8d7a24 */ /* 0x040fe400078e0288 */
[----:B------:R-:W-:Y:S01]  /*4290*/  IMAD R144, R143, c[0x0][0x25c], R144 ;  /* 0x000097008f907a24 */ /* 0x000fe200078e0290 */
[----:B------:R-:W-:Y:S01]  /*42a0*/  IADD3 R143, P0, R18, c[0x0][0x268], RZ ;  /* 0x00009a00128f7a10 */ /* 0x000fe20007f1e0ff */
        /* <DEDUP_REMOVED lines=12> */
[----:B------:R-:W-:Y:S01]  /*4370*/  IMAD R16, R157, c[0x0][0x170], RZ ;  /* 0x00005c009d107a24 */ /* 0x000fe200078e02ff */
[----:B------:R-:W-:Y:S01]  /*4380*/  MOV R157, R141 ;  /* 0x0000008d009d7202 */ /* 0x000fe20000000f00 */
[----:B------:R-:W-:-:S04]  /*4390*/  IMAD.WIDE.U32 R158, R156, c[0x0][0x170], RZ ;  /* 0x00005c009c9e7a25 */ /* 0x000fc800078e00ff */
[----:B------:R-:W-:Y:S01]  /*43a0*/  IMAD R19, R156, R19, R16 ;  /* 0x000000139c137224 */ /* 0x000fe200078e0210 */
[----:B------:R-:W-:-:S04]  /*43b0*/  MOV R156, R142 ;  /* 0x0000008e009c7202 */ /* 0x000fc80000000f00 */
[----:B------:R-:W-:Y:S01]  /*43c0*/  IADD3 R16, R159, R19, RZ ;  /* 0x000000139f107210 */ /* 0x000fe20007ffe0ff */
[----:B------:R-:W-:-:S04]  /*43d0*/  IMAD.WIDE.U32 R18, R158, c[0x0][0x174], RZ ;  /* 0x00005d009e127a25 */ /* 0x000fc800078e00ff */
[----:B------:R-:W-:Y:S02]  /*43e0*/  IMAD R16, R16, c[0x0][0x174], RZ ;  /* 0x00005d0010107a24 */ /* 0x000fe400078e02ff */
[----:B------:R-:W-:-:S04]  /*43f0*/  IMAD.WIDE.U32 R156, R18, c[0x0][0x178], R156 ;  /* 0x00005e00129c7a25 */ /* 0x000fc800078e009c */
[----:B------:R-:W-:Y:S01]  /*4400*/  IMAD R17, R17, R158, R16 ;  /* 0x0000009e11117224 */ /* 0x000fe200078e0210 */
[----:B------:R-:W-:Y:S02]  /*4410*/  MOV R16, c[0x0][0x178] ;  /* 0x00005e0000107a02 */ /* 0x000fe40000000f00 */
[----:B------:R-:W-:Y:S02]  /*4420*/  MOV R142, R156 ;  /* 0x0000009c008e7202 */ /* 0x000fe40000000f00 */
[----:B------:R-:W-:Y:S02]  /*4430*/  IADD3 R17, R19, R17, RZ ;  /* 0x0000001113117210 */ /* 0x000fe40007ffe0ff */
[----:B------:R-:W-:-:S03]  /*4440*/  SHF.R.S32.HI R19, RZ, 0x1f, R16 ;  /* 0x0000001fff137819 */ /* 0x000fc60000011410 */
[----:B------:R-:W-:-:S04]  /*4450*/  IMAD R17, R17, c[0x0][0x178], RZ ;  /* 0x00005e0011117a24 */ /* 0x000fc800078e02ff */
[----:B------:R-:W-:-:S05]  /*4460*/  IMAD R19, R19, R18, R17 ;  /* 0x0000001213137224 */ /* 0x000fca00078e0211 */
[----:B------:R-:W-:Y:S01]  /*4470*/  IADD3 R141, R157, R19, RZ ;  /* 0x000000139d8d7210 */ /* 0x000fe20007ffe0ff */
[----:B------:R-:W-:Y:S05]  /*4480*/  BRA `(.L_x_615) ;  /* 0x0000022000007947 */ /* 0x000fea0003800000 */
.L_x_614:
        /* <DEDUP_REMOVED lines=18> */
.L_x_618:
[----:B------:R-:W-:Y:S05]  /*45b0*/  @P1 BRA `(.L_x_617) ;  /* 0x0000002000001947 */ /* 0x000fea0003800000 */
[----:B------:R-:W2:Y:S02]  /*45c0*/  LDG.E.STRONG.GPU R16, [R152] ;  /* 0x0000000098107381 */ /* 0x000ea400001f4900 */
[----:B--2---:R-:W-:-:S05]  /*45d0*/  CCTL.IVALL ;  /* 0x00000000ff00798f */ /* 0x004fca0002000000 */
.L_x_617:
[----:B------:R-:W-:Y:S01]  /*45e0*/  ISETP.NE.AND P0, PT, R16, R181, PT ;  /* 0x000000b51000720c */ /* 0x000fe20003f05270 */
[----:B------:R-:W-:Y:S11]  /*45f0*/  WARPSYNC 0xffffffff ;  /* 0xffffffff00007948 */ /* 0x000ff60003800000 */
[----:B------:R-:W-:Y:S05]  /*4600*/  BAR.RED.AND.DEFER_BLOCKING 0x0, P0 ;  /* 0x0000000000007b1d */ /* 0x000fea0000014400 */
[----:B------:R-:W0:Y:S02]  /*4610*/  B2R.RESULT RZ, P0 ;  /* 0x0000000000ff731c */ /* 0x000e240000004000 */
[----:B0-----:R-:W-:Y:S05]  /*4620*/  @!P0 BRA `(.L_x_616) ;  /* 0x0000006000008947 */ /* 0x001fea0003800000 */
.L_x_619:
[----:B------:R-:W-:Y:S01]  /*4630*/  VOTE.ANY R17, PT, PT ;  /* 0x0000000000117806 */ /* 0x000fe200038e0100 */
[----:B------:R-:W-:Y:S01]  /*4640*/  YIELD ;  /* 0x0000000000007946 */ /* 0x000fe20003800000 */
[----:B------:R-:W-:-:S02]  /*4650*/  VOTEU.ANY UR4, UPT, PT ;  /* 0x0000000000047886 */ /* 0x000fc400038e0100 */
[----:B------:R-:W-:-:S12]  /*4660*/  LOP3.LUT P0, RZ, R17, UR4, RZ, 0xc, !PT ;  /* 0x0000000411ff7c12 */ /* 0x000fd8000f800cff */
[----:B----4-:R-:W-:Y:S05]  /*4670*/  @!P0 BRA.U `(.L_x_618) ;  /* 0xffffff3100008947 */ /* 0x010fea000383ffff */
[----:B------:R-:W-:Y:S05]  /*4680*/  BRA `(.L_x_619) ;  /* 0xffffffa000007947 */ /* 0x000fea000383ffff */
.L_x_616:
[----:B------:R-:W-:Y:S04]  /*4690*/  WARPSYNC 0xffffffff ;  /* 0xffffffff00007948 */ /* 0x000fe80003800000 */
[----:B------:R-:W-:Y:S05]  /*46a0*/  BAR.SYNC.DEFER_BLOCKING 0x0 ;  /* 0x0000000000007b1d */ /* 0x000fea0000010000 */
.L_x_615:
        /* <DEDUP_REMOVED lines=18> */
[----:B------:R-:W-:-:S07]  /*47d0*/  ISETP.GE.AND P5, PT, R147, R146, PT ;  /* 0x000000929300720c */ /* 0x000fce0003fa6270 */
[----:B------:R-:W1:Y:S08]  /*47e0*/  I2F R158, R99 ;  /* 0x00000063009e7306 */ /* 0x000e700000201400 */
[----:B------:R3:W-:Y:S08]  /*47f0*/  I2F R156, R129 ;  /* 0x00000081009c7306 */ /* 0x0007f00000201400 */
[----:B------:R-:W0:Y:S08]  /*4800*/  I2F R128, R128 ;  /* 0x0000008000807306 */ /* 0x000e300000201400 */
[----:B------:R-:W0:Y:S08]  /*4810*/  I2F R66, R66 ;  /* 0x0000004200427306 */ /* 0x000e300000201400 */
[----:B------:R0:W-:Y:S08]  /*4820*/  I2F R18, R97 ;  /* 0x0000006100127306 */ /* 0x0001f00000201400 */
[----:B------:R-:W-:Y:S01]  /*4830*/  I2F R96, R96 ;  /* 0x0000006000607306 */ /* 0x000fe20000201400 */
[----:B--2---:R-:W-:-:S02]  /*4840*/  PRMT R155, R16, 0xaaa2, R16 ;  /* 0x0000aaa2109b7816 */ /* 0x004fc40000000010 */
[C-C-:B------:R-:W-:Y:S02]  /*4850*/  PRMT R19, R16.reuse, 0xbbb3, R16.reuse ;  /* 0x0000bbb310137816 */ /* 0x140fe40000000010 */
[----:B------:R-:W-:Y:S02]  /*4860*/  IADD3 R155, R155, 0x4b400000, RZ ;  /* 0x4b4000009b9b7810 */ /* 0x000fe40007ffe0ff */
[----:B------:R-:W-:Y:S02]  /*4870*/  IADD3 R19, R19, 0x4b400000, RZ ;  /* 0x4b40000013137810 */ /* 0x000fe40007ffe0ff */
[--C-:B------:R-:W-:Y:S01]  /*4880*/  PRMT R157, R16, 0x8880, R16.reuse ;  /* 0x00008880109d7816 */ /* 0x100fe20000000010 */
[----:B------:R-:W-:Y:S01]  /*4890*/  FADD R155, R155, -12582912 ;  /* 0xcb4000009b9b7421 */ /* 0x000fe20000000000 */
[----:B------:R-:W-:Y:S01]  /*48a0*/  PRMT R159, R17, 0xaaa2, R17 ;  /* 0x0000aaa2119f7816 */ /* 0x000fe20000000011 */
[----:B---3--:R-:W-:Y:S01]  /*48b0*/  FADD R129, R19, -12582912 ;  /* 0xcb40000013817421 */ /* 0x008fe20000000000 */
        /* <DEDUP_REMOVED lines=8> */
[-C--:B------:R-:W-:Y:S01]  /*4940*/  FFMA R161, R128, R135.reuse, R161 ;  /* 0x0000008780a17223 */ /* 0x080fe200000000a1 */
[----:B------:R-:W-:Y:S01]  /*4950*/  IADD3 R19, R98, 0x4b400000, RZ ;  /* 0x4b40000062137810 */ /* 0x000fe20007ffe0ff */
[----:B------:R-:W-:Y:S01]  /*4960*/  FADD R159, R159, -12582912 ;  /* 0xcb4000009f9f7421 */ /* 0x000fe20000000000 */
[----:B------:R0:W1:Y:S01]  /*4970*/  I2F R98, R67 ;  /* 0x0000004300627306 */ /* 0x0000620000201400 */
[----:B------:R-:W-:Y:S01]  /*4980*/  PRMT R97, R17, 0xbbb3, R17 ;  /* 0x0000bbb311617816 */ /* 0x000fe20000000011 */
[----:B------:R-:W-:Y:S02]  /*4990*/  IMAD.MOV.U32 R128, RZ, RZ, R147 ;  /* 0x000000ffff807224 */ /* 0x000fe400078e0093 */
[----:B------:R-:W-:Y:S02]  /*49a0*/  FADD R19, R19, -12582912 ;  /* 0xcb40000013137421 */ /* 0x000fe40000000000 */
[----:B------:R-:W-:Y:S01]  /*49b0*/  @!P0 FSETP.GTU.AND P2, PT, |R155|, +INF , PT ;  /* 0x7f8000009b00880b */ /* 0x000fe20003f4c200 */
[-C--:B------:R-:W-:Y:S01]  /*49c0*/  FFMA R159, R66, R135.reuse, R159 ;  /* 0x00000087429f7223 */ /* 0x080fe2000000009f */
[----:B0-----:R-:W-:Y:S01]  /*49d0*/  IADD3 R67, R97, 0x4b400000, RZ ;  /* 0x4b40000061437810 */ /* 0x001fe20007ffe0ff */
[----:B------:R-:W-:Y:S01]  /*49e0*/  FFMA R99, R156, R135, R19 ;  /* 0x000000879c637223 */ /* 0x000fe20000000013 */
[----:B------:R-:W-:-:S02]  /*49f0*/  @!P0 FSEL R155, R134, R155, !P2 ;  /* 0x0000009b869b8208 */ /* 0x000fc40005000000 */
[----:B------:R-:W-:Y:S01]  /*4a00*/  @!P1 FSETP.GTU.AND P0, PT, |R129|, +INF , PT ;  /* 0x7f8000008100980b */ /* 0x000fe20003f0c200 */
[----:B------:R-:W-:Y:S01]  /*4a10*/  FADD R67, R67, -12582912 ;  /* 0xcb40000043437421 */ /* 0x000fe20000000000 */
[----:B------:R-:W-:Y:S02]  /*4a20*/  PRMT R19, R17, 0x8880, R17 ;  /* 0x0000888011137816 */ /* 0x000fe40000000011 */
[----:B------:R-:W-:Y:S01]  /*4a30*/  @!P1 FSEL R129, R134, R129, !P0 ;  /* 0x0000008186819208 */ /* 0x000fe20004000000 */
[----:B-1----:R-:W-:Y:S01]  /*4a40*/  FFMA R97, R98, R135, R67 ;  /* 0x0000008762617223 */ /* 0x002fe20000000043 */
[-C--:B------:R-:W-:Y:S01]  /*4a50*/  FSETP.GT.AND P2, PT, R161, R134.reuse, PT ;  /* 0x00000086a100720b */ /* 0x080fe20003f44000 */
[----:B------:R-:W-:Y:S01]  /*4a60*/  @P4 IMAD.HI.U32 R67, R133, R131, RZ ;  /* 0x0000008385434227 */ /* 0x000fe200078e00ff */
[----:B------:R-:W-:Y:S01]  /*4a70*/  FSETP.GT.AND P1, PT, R99, R134, PT ;  /* 0x000000866300720b */ /* 0x000fe20003f24000 */
[----:B------:R-:W-:Y:S01]  /*4a80*/  F2I.NTZ R155, R155 ;  /* 0x0000009b009b7305 */ /* 0x000fe20000203100 */
[----:B------:R-:W-:-:S02]  /*4a90*/  IADD3 R19, R19, 0x4b400000, RZ ;  /* 0x4b40000013137810 */ /* 0x000fc40007ffe0ff */
[----:B------:R-:W-:-:S03]  /*4aa0*/  PRMT R66, R17, 0x9991, R17 ;  /* 0x0000999111427816 */ /* 0x000fc60000000011 */
[----:B------:R-:W-:Y:S01]  /*4ab0*/  FADD R19, R19, -12582912 ;  /* 0xcb40000013137421 */ /* 0x000fe20000000000 */
[----:B------:R-:W-:Y:S01]  /*4ac0*/  IADD3 R66, R66, 0x4b400000, RZ ;  /* 0x4b40000042427810 */ /* 0x000fe20007ffe0ff */
[----:B------:R0:W1:Y:S01]  /*4ad0*/  F2I.NTZ R156, R129 ;  /* 0x00000081009c7305 */ /* 0x0000620000203100 */
[----:B------:R-:W-:Y:S01]  /*4ae0*/  @!P2 FSETP.GTU.AND P0, PT, |R161|, +INF , PT ;  /* 0x7f800000a100a80b */ /* 0x000fe20003f0c200 */
[----:B------:R-:W-:Y:S02]  /*4af0*/  FFMA R19, R96, R135, R19 ;  /* 0x0000008760137223 */ /* 0x000fe40000000013 */
[----:B------:R-:W-:Y:S01]  /*4b00*/  FADD R66, R66, -12582912 ;  /* 0xcb40000042427421 */ /* 0x000fe20000000000 */
[----:B------:R-:W-:Y:S02]  /*4b10*/  @!P2 FSEL R161, R134, R161, !P0 ;  /* 0x000000a186a1a208 */ /* 0x000fe40004000000 */
[----:B------:R-:W-:Y:S01]  /*4b20*/  FSETP.GT.AND P2, PT, R159, R134, PT ;  /* 0x000000869f00720b */ /* 0x000fe20003f44000 */
[----:B------:R-:W-:-:S02]  /*4b30*/  FFMA R157, R18, R135, R66 ;  /* 0x00000087129d7223 */ /* 0x000fc40000000042 */
[----:B0-----:R-:W-:Y:S01]  /*4b40*/  IMAD.MOV.U32 R129, RZ, RZ, R133 ;  /* 0x000000ffff817224 */ /* 0x001fe200078e0085 */
[----:B------:R0:W-:Y:S01]  /*4b50*/  F2I.NTZ R98, R161 ;  /* 0x000000a100627305 */ /* 0x0001e20000203100 */
[----:B------:R-:W-:Y:S01]  /*4b60*/  @P4 IMAD.HI.U32 R66, R147, R132, RZ ;  /* 0x0000008493424227 */ /* 0x000fe200078e00ff */
[----:B------:R-:W-:Y:S02]  /*4b70*/  @!P1 FSETP.GTU.AND P0, PT, |R99|, +INF , PT ;  /* 0x7f8000006300980b */ /* 0x000fe40003f0c200 */
[----:B------:R-:W-:Y:S02]  /*4b80*/  @P4 SHF.R.U32.HI R129, RZ, R130, R67 ;  /* 0x00000082ff814219 */ /* 0x000fe40000011643 */
[----:B------:R-:W-:Y:S02]  /*4b90*/  @!P1 FSEL R99, R134, R99, !P0 ;  /* 0x0000006386639208 */ /* 0x000fe40004000000 */
[----:B------:R-:W-:Y:S01]  /*4ba0*/  FSETP.GT.AND P1, PT, R97, R134, PT ;  /* 0x000000866100720b */ /* 0x000fe20003f24000 */
[----:B------:R-:W-:Y:S01]  /*4bb0*/  IMAD.MOV R160, RZ, RZ, -R129 ;  /* 0x000000ffffa07224 */ /* 0x000fe200078e0a81 */
[----:B------:R-:W-:-:S02]  /*4bc0*/  @P4 SHF.R.U32.HI R128, RZ, R145, R66 ;  /* 0x00000091ff804219 */ /* 0x000fc40000011642 */
[----:B------:R-:W-:Y:S01]  /*4bd0*/  SHF.R.S32.HI R66, RZ, 0x1f, R129 ;  /* 0x0000001fff427819 */ /* 0x000fe20000011481 */
[----:B------:R-:W-:Y:S01]  /*4be0*/  IMAD R160, R136, R160, R133 ;  /* 0x000000a088a07224 */ /* 0x000fe200078e0285 */
[----:B------:R-:W-:Y:S01]  /*4bf0*/  @!P2 FSETP.GTU.AND P0, PT, |R159|, +INF , PT ;  /* 0x7f8000009f00a80b */ /* 0x000fe20003f0c200 */
[--C-:B------:R-:W-:Y:S01]  /*4c00*/  IMAD.MOV R158, RZ, RZ, -R128.reuse ;  /* 0x000000ffff9e7224 */ /* 0x100fe200078e0a80 */
[----:B------:R-:W-:Y:S01]  /*4c10*/  SHF.R.S32.HI R96, RZ, 0x1f, R128 ;  /* 0x0000001fff607819 */ /* 0x000fe20000011480 */
[----:B------:R-:W-:Y:S01]  /*4c20*/  IMAD.SHL.U32 R160, R160, 0x20, RZ ;  /* 0x00000020a0a07824 */ /* 0x000fe200078e00ff */
[----:B------:R-:W-:Y:S01]  /*4c30*/  @!P2 FSEL R159, R134, R159, !P0 ;  /* 0x0000009f869fa208 */ /* 0x000fe20004000000 */
[----:B------:R-:W-:Y:S01]  /*4c40*/  IMAD R158, R136, R158, R147 ;  /* 0x0000009e889e7224 */ /* 0x000fe200078e0293 */
[----:B------:R-:W-:Y:S01]  /*4c50*/  FSETP.GT.AND P2, PT, R19, R134, PT ;  /* 0x000000861300720b */ /* 0x000fe20003f44000 */
[----:B------:R-:W-:Y:S01]  /*4c60*/  IMAD R67, R139, R128, RZ ;  /* 0x000000808b437224 */ /* 0x000fe200078e02ff */
[--C-:B0-----:R-:W-:Y:S01]  /*4c70*/  SHF.R.S32.HI R161, RZ, 0x1f, R160.reuse ;  /* 0x0000001fffa17819 */ /* 0x101fe200000114a0 */
[----:B------:R-:W-:Y:S01]  /*4c80*/  IMAD.SHL.U32 R158, R158, 0x20, RZ ;  /* 0x000000209e9e7824 */ /* 0x000fe200078e00ff */
[----:B------:R0:W-:Y:S01]  /*4c90*/  F2I.NTZ R18, R159 ;  /* 0x0000009f00127305 */ /* 0x0001e20000203100 */
[----:B------:R-:W-:Y:S01]  /*4ca0*/  IMAD R67, R96, R140, R67 ;  /* 0x0000008c60437224 */ /* 0x000fe200078e0243 */
[----:B------:R-:W-:Y:S01]  /*4cb0*/  @!P1 FSETP.GTU.AND P0, PT, |R97|, +INF , PT ;  /* 0x7f8000006100980b */ /* 0x000fe20003f0c200 */
[----:B------:R-:W-:Y:S01]  /*4cc0*/  IMAD R66, R66, c[0x0][0x278], RZ ;  /* 0x00009e0042427a24 */ /* 0x000fe200078e02ff */
[----:B-1----:R-:W-:Y:S01]  /*4cd0*/  I2IP.S8.S32.SAT R155, R156, R155, RZ ;  /* 0x0000009b9c9b7239 */ /* 0x002fe200000010ff */
[----:B------:R-:W-:Y:S01]  /*4ce0*/  IMAD.WIDE.U32 R162, R129, c[0x0][0x278], R160 ;  /* 0x00009e0081a27a25 */ /* 0x000fe200078e00a0 */
[----:B------:R-:W-:-:S02]  /*4cf0*/  @!P1 FSEL R97, R134, R97, !P0 ;  /* 0x0000006186619208 */ /* 0x000fc40004000000 */
[----:B------:R-:W-:Y:S01]  /*4d00*/  FSETP.GT.AND P1, PT, R157, R134, PT ;  /* 0x000000869d00720b */ /* 0x000fe20003f24000 */
[----:B------:R-:W-:Y:S01]  /*4d10*/  F2I.NTZ R99, R99 ;  /* 0x0000006300637305 */ /* 0x000fe20000203100 */
[----:B0-----:R-:W-:Y:S01]  /*4d20*/  SHF.R.S32.HI R159, RZ, 0x1f, R158 ;  /* 0x0000001fff9f7819 */ /* 0x001fe2000001149e */
[----:B------:R-:W-:Y:S01]  /*4d30*/  IMAD R160, R129, c[0x0][0x27c], R66 ;  /* 0x00009f0081a07a24 */ /* 0x000fe200078e0242 */
[----:B------:R-:W-:Y:S02]  /*4d40*/  P2R R66, PR, RZ, 0x20 ;  /* 0x00000020ff427803 */ /* 0x000fe40000000000 */
[----:B------:R-:W-:Y:S01]  /*4d50*/  @!P2 FSETP.GTU.AND P0, PT, |R19|, +INF , PT ;  /* 0x7f8000001300a80b */ /* 0x000fe20003f0c200 */
[----:B------:R-:W-:Y:S02]  /*4d60*/  IMAD.WIDE.U32 R158, R128, R140, R158 ;  /* 0x0000008c809e7225 */ /* 0x000fe400078e009e */
[----:B------:R-:W0:Y:S01]  /*4d70*/  F2I.NTZ R97, R97 ;  /* 0x0000006100617305 */ /* 0x000e220000203100 */
[----:B------:R-:W-:-:S02]  /*4d80*/  @!P2 FSEL R19, R134, R19, !P0 ;  /* 0x000000138613a208 */ /* 0x000fc40004000000 */
[----:B------:R-:W-:-:S05]  /*4d90*/  ISETP.LT.AND P2, PT, R154, c[0x0][0x178], !P5 ;  /* 0x00005e009a007a0c */ /* 0x000fca0006f41270 */
[----:B------:R-:W-:Y:S01]  /*4da0*/  F2I.NTZ R19, R19 ;  /* 0x0000001300137305 */ /* 0x000fe20000203100 */
[----:B------:R-:W-:-:S04]  /*4db0*/  @!P1 FSETP.GTU.AND P0, PT, |R157|, +INF , PT ;  /* 0x7f8000009d00980b */ /* 0x000fc80003f0c200 */
[----:B------:R-:W-:Y:S02]  /*4dc0*/  @!P1 FSEL R157, R134, R157, !P0 ;  /* 0x0000009d869d9208 */ /* 0x000fe40004000000 */
[----:B0-----:R-:W-:Y:S02]  /*4dd0*/  I2IP.S8.S32.SAT R97, R97, R18, RZ ;  /* 0x0000001261617239 */ /* 0x001fe400000010ff */
[----:B------:R-:W-:Y:S02]  /*4de0*/  I2IP.S8.S32.SAT R18, R99, R98, R155 ;  /* 0x0000006263127239 */ /* 0x000fe4000000109b */
[----:B------:R0:W1:Y:S02]  /*4df0*/  F2I.NTZ R96, R157 ;  /* 0x0000009d00607305 */ /* 0x0000640000203100 */
[----:B------:R-:W-:-:S04]  /*4e00*/  IADD3 R128, P0, R142, R162, RZ ;  /* 0x000000a28e807210 */ /* 0x000fc80007f1e0ff */
[----:B------:R-:W-:Y:S02]  /*4e10*/  IADD3.X R129, R141, R163, R160, P0, !PT ;  /* 0x000000a38d817210 */ /* 0x000fe400007fe4a0 */
[----:B------:R-:W-:-:S04]  /*4e20*/  IADD3 R156, P0, R143, R158, RZ ;  /* 0x0000009e8f9c7210 */ /* 0x000fc80007f1e0ff */
[----:B0-----:R-:W-:Y:S02]  /*4e30*/  IADD3.X R157, R144, R159, R67, P0, !PT ;  /* 0x0000009f909d7210 */ /* 0x001fe400007fe443 */
[----:B-1----:R-:W-:-:S08]  /*4e40*/  I2IP.S8.S32.SAT R19, R96, R19, R97 ;  /* 0x0000001360137239 */ /* 0x002fd00000001061 */
[----:B------:R0:W-:Y:S04]  /*4e50*/  @P3 STG.E.64.SYS [R128], R18 ;  /* 0x0000001280003386 */ /* 0x0001e8000010eb00 */
[----:B------:R-:W2:Y:S01]  /*4e60*/  @P2 LDG.E.LTC128B.64.SYS R16, [R156] ;  /* 0x000000009c102381 */ /* 0x000ea200001eeb20 */
[----:B------:R-:W1:Y:S01]  /*4e70*/  I2F R100, R100 ;  /* 0x0000006400647306 */ /* 0x000e620000201400 */
[----:B------:R-:W-:-:S07]  /*4e80*/  ISETP.GE.AND P5, PT, R154, c[0x0][0x178], PT ;  /* 0x00005e009a007a0c */ /* 0x000fce0003fa6270 */
[----:B------:R-:W3:Y:S08]  /*4e90*/  I2F R96, R101 ;  /* 0x0000006500607306 */ /* 0x000ef00000201400 */
[----:B------:R-:W1:Y:S08]  /*4ea0*/  I2F R126, R126 ;  /* 0x0000007e007e7306 */ /* 0x000e700000201400 */
[----:B0-----:R0:W0:Y:S08]  /*4eb0*/  I2F R18, R127 ;  /* 0x0000007f00127306 */ /* 0x0010300000201400 */
[----:B------:R-:W0:Y:S08]  /*4ec0*/  I2F R68, R68 ;  /* 0x0000004400447306 */ /* 0x000e300000201400 */
[----:B------:R-:W0:Y:S01]  /*4ed0*/  I2F R94, R94 ;  /* 0x0000005e005e7306 */ /* 0x000e220000201400 */
[----:B--2---:R-:W-:-:S02]  /*4ee0*/  PRMT R99, R16, 0xaaa2, R16 ;  /* 0x0000aaa210637816 */ /* 0x004fc40000000010 */
[C-C-:B------:R-:W-:Y:S02]  /*4ef0*/  PRMT R155, R16.reuse, 0xbbb3, R16.reuse ;  /* 0x0000bbb3109b7816 */ /* 0x140fe40000000010 */
[----:B------:R-:W-:Y:S02]  /*4f00*/  IADD3 R99, R99, 0x4b400000, RZ ;  /* 0x4b40000063637810 */ /* 0x000fe40007ffe0ff */
[----:B------:R-:W-:Y:S02]  /*4f10*/  IADD3 R155, R155, 0x4b400000, RZ ;  /* 0x4b4000009b9b7810 */ /* 0x000fe40007ffe0ff */
[C-C-:B------:R-:W-:Y:S01]  /*4f20*/  PRMT R97, R16.reuse, 0x8880, R16.reuse ;  /* 0x0000888010617816 */ /* 0x140fe20000000010 */
[----:B------:R-:W-:Y:S01]  /*4f30*/  FADD R99, R99, -12582912 ;  /* 0xcb40000063637421 */ /* 0x000fe20000000000 */
[----:B------:R-:W-:Y:S01]  /*4f40*/  PRMT R67, R16, 0x9991, R16 ;  /* 0x0000999110437816 */ /* 0x000fe20000000010 */
[----:B------:R-:W-:Y:S01]  /*4f50*/  FADD R155, R155, -12582912 ;  /* 0xcb4000009b9b7421 */ /* 0x000fe20000000000 */
[----:B------:R-:W-:Y:S01]  /*4f60*/  IADD3 R97, R97, 0x4b400000, RZ ;  /* 0x4b40000061617810 */ /* 0x000fe20007ffe0ff */
[-C--:B-1----:R-:W-:Y:S01]  /*4f70*/  FFMA R99, R100, R135.reuse, R99 ;  /* 0x0000008764637223 */ /* 0x082fe20000000063 */
[----:B------:R-:W-:Y:S01]  /*4f80*/  IADD3 R67, R67, 0x4b400000, RZ ;  /* 0x4b40000043437810 */ /* 0x000fe20007ffe0ff */
[-C--:B---3--:R-:W-:Y:S01]  /*4f90*/  FFMA R155, R96, R135.reuse, R155 ;  /* 0x00000087609b7223 */ /* 0x088fe2000000009b */
[----:B------:R-:W-:Y:S01]  /*4fa0*/  PRMT R129, R17, 0xaaa2, R17 ;  /* 0x0000aaa211817816 */ /* 0x000fe20000000011 */
[----:B------:R-:W-:Y:S01]  /*4fb0*/  FADD R97, R97, -12582912 ;  /* 0xcb40000061617421 */ /* 0x000fe20000000000 */
[-C--:B------:R-:W-:Y:S01]  /*4fc0*/  FSETP.GT.AND P0, PT, R99, R134.reuse, PT ;  /* 0x000000866300720b */ /* 0x080fe20003f04000 */
[----:B------:R-:W-:Y:S01]  /*4fd0*/  FADD R67, R67, -12582912 ;  /* 0xcb40000043437421 */ /* 0x000fe20000000000 */
[----:B------:R-:W-:Y:S01]  /*4fe0*/  IADD3 R129, R129, 0x4b400000, RZ ;  /* 0x4b40000081817810 */ /* 0x000fe20007ffe0ff */
[-C--:B------:R-:W-:Y:S01]  /*4ff0*/  FFMA R97, R126, R135.reuse, R97 ;  /* 0x000000877e617223 */ /* 0x080fe20000000061 */
[C---:B0-----:R-:W-:Y:S01]  /*5000*/  PRMT R127, R17.reuse, 0xbbb3, R17 ;  /* 0x0000bbb3117f7816 */ /* 0x041fe20000000011 */
[-C--:B------:R-:W-:Y:S01]  /*5010*/  FFMA R67, R18, R135.reuse, R67 ;  /* 0x0000008712437223 */ /* 0x080fe20000000043 */
[----:B------:R-:W-:Y:S01]  /*5020*/  PRMT R19, R17, 0x8880, R17 ;  /* 0x0000888011137816 */ /* 0x000fe20000000011 */
[----:B------:R-:W-:Y:S01]  /*5030*/  FADD R129, R129, -12582912 ;  /* 0xcb40000081817421 */ /* 0x000fe20000000000 */
[----:B------:R0:W1:Y:S01]  /*5040*/  I2F R18, R69 ;  /* 0x0000004500127306 */ /* 0x0000620000201400 */
[----:B------:R-:W-:Y:S01]  /*5050*/  IADD3 R127, R127, 0x4b400000, RZ ;  /* 0x4b4000007f7f7810 */ /* 0x000fe20007ffe0ff */
[----:B------:R-:W-:Y:S01]  /*5060*/  IMAD.MOV.U32 R96, RZ, RZ, R147 ;  /* 0x000000ffff607224 */ /* 0x000fe200078e0093 */
[----:B------:R-:W-:Y:S01]  /*5070*/  IADD3 R19, R19, 0x4b400000, RZ ;  /* 0x4b40000013137810 */ /* 0x000fe20007ffe0ff */
[----:B------:R-:W-:Y:S01]  /*5080*/  FFMA R129, R68, R135, R129 ;  /* 0x0000008744817223 */ /* 0x000fe20000000081 */
[----:B------:R-:W-:Y:S01]  /*5090*/  @!P0 FSETP.GTU.AND P1, PT, |R99|, +INF , PT ;  /* 0x7f8000006300880b */ /* 0x000fe20003f2c200 */
[----:B------:R-:W-:Y:S01]  /*50a0*/  FADD R127, R127, -12582912 ;  /* 0xcb4000007f7f7421 */ /* 0x000fe20000000000 */
[----:B------:R-:W-:Y:S01]  /*50b0*/  PRMT R101, R17, 0x9991, R17 ;  /* 0x0000999111657816 */ /* 0x000fe20000000011 */
[----:B------:R-:W-:Y:S01]  /*50c0*/  FADD R19, R19, -12582912 ;  /* 0xcb40000013137421 */ /* 0x000fe20000000000 */
[----:B------:R-:W-:Y:S01]  /*50d0*/  @!P0 FSEL R99, R134, R99, !P1 ;  /* 0x0000006386638208 */ /* 0x000fe20004800000 */
[----:B0-----:R-:W-:Y:S01]  /*50e0*/  @P4 IMAD.HI.U32 R69, R147, R131, RZ ;  /* 0x0000008393454227 */ /* 0x001fe200078e00ff */
[----:B------:R-:W-:-:S02]  /*50f0*/  FSETP.GT.AND P0, PT, R155, R134, PT ;  /* 0x000000869b00720b */ /* 0x000fc40003f04000 */
[----:B------:R-:W-:Y:S01]  /*5100*/  IADD3 R101, R101, 0x4b400000, RZ ;  /* 0x4b40000065657810 */ /* 0x000fe20007ffe0ff */
[-C--:B------:R-:W-:Y:S01]  /*5110*/  FFMA R19, R94, R135.reuse, R19 ;  /* 0x000000875e137223 */ /* 0x080fe20000000013 */
[----:B------:R-:W-:Y:S01]  /*5120*/  @P4 SHF.R.U32.HI R96, RZ, R130, R69 ;  /* 0x00000082ff604219 */ /* 0x000fe20000011645 */
[----:B-1----:R-:W-:Y:S01]  /*5130*/  FFMA R127, R18, R135, R127 ;  /* 0x00000087127f7223 */ /* 0x002fe2000000007f */
[----:B------:R-:W-:Y:S01]  /*5140*/  F2I.NTZ R99, R99 ;  /* 0x0000006300637305 */ /* 0x000fe20000203100 */
[----:B------:R-:W-:Y:S01]  /*5150*/  FADD R101, R101, -12582912 ;  /* 0xcb40000065657421 */ /* 0x000fe20000000000 */
[--C-:B------:R-:W-:Y:S01]  /*5160*/  SHF.R.S32.HI R69, RZ, 0x1f, R96.reuse ;  /* 0x0000001fff457819 */ /* 0x100fe20000011460 */
[----:B------:R-:W-:-:S03]  /*5170*/  IMAD.MOV R128, RZ, RZ, -R96 ;  /* 0x000000ffff807224 */ /* 0x000fc600078e0a60 */
[----:B------:R-:W-:Y:S01]  /*5180*/  @!P0 FSETP.GTU.AND P1, PT, |R155|, +INF , PT ;  /* 0x7f8000009b00880b */ /* 0x000fe20003f2c200 */
[----:B------:R-:W-:Y:S01]  /*5190*/  IMAD R128, R136, R128, R147 ;  /* 0x0000008088807224 */ /* 0x000fe200078e0293 */
[----:B------:R-:W0:Y:S01]  /*51a0*/  I2F R18, R95 ;  /* 0x0000005f00127306 */ /* 0x000e220000201400 */
[----:B------:R-:W-:Y:S01]  /*51b0*/  IMAD R69, R69, c[0x0][0x278], RZ ;  /* 0x00009e0045457a24 */ /* 0x000fe200078e02ff */
[----:B------:R-:W-:Y:S01]  /*51c0*/  @!P0 FSEL R155, R134, R155, !P1 ;  /* 0x0000009b869b8208 */ /* 0x000fe20004800000 */
[----:B------:R-:W-:Y:S01]  /*51d0*/  IMAD.SHL.U32 R128, R128, 0x20, RZ ;  /* 0x0000002080807824 */ /* 0x000fe200078e00ff */
[----:B------:R-:W-:Y:S01]  /*51e0*/  FSETP.GT.AND P0, PT, R97, R134, PT ;  /* 0x000000866100720b */ /* 0x000fe20003f04000 */
[----:B------:R-:W-:-:S03]  /*51f0*/  IMAD R69, R96, c[0x0][0x27c], R69 ;  /* 0x00009f0060457a24 */ /* 0x000fc600078e0245 */
[----:B------:R-:W1:Y:S08]  /*5200*/  F2I.NTZ R126, R155 ;  /* 0x0000009b007e7305 */ /* 0x000e700000203100 */
[----:B------:R-:W-:Y:S01]  /*5210*/  @!P0 FSETP.GTU.AND P1, PT, |R97|, +INF , PT ;  /* 0x7f8000006100880b */ /* 0x000fe20003f2c200 */
[----:B0-----:R-:W-:-:S03]  /*5220*/  FFMA R101, R18, R135, R101 ;  /* 0x0000008712657223 */ /* 0x001fc60000000065 */
[----:B------:R-:W-:Y:S02]  /*5230*/  @!P0 FSEL R97, R134, R97, !P1 ;  /* 0x0000006186618208 */ /* 0x000fe40004800000 */
[C---:B------:R-:W-:Y:S02]  /*5240*/  FSETP.GT.AND P0, PT, R67.reuse, R134, PT ;  /* 0x000000864300720b */ /* 0x040fe40003f04000 */
[----:B-1----:R-:W-:Y:S02]  /*5250*/  I2IP.S8.S32.SAT R99, R126, R99, RZ ;  /* 0x000000637e637239 */ /* 0x002fe400000010ff */
[----:B------:R-:W-:Y:S08]  /*5260*/  F2I.NTZ R97, R97 ;  /* 0x0000006100617305 */ /* 0x000ff00000203100 */
[----:B------:R-:W-:-:S04]  /*5270*/  @!P0 FSETP.GTU.AND P1, PT, |R67|, +INF , PT ;  /* 0x7f8000004300880b */ /* 0x000fc80003f2c200 */
[----:B------:R-:W-:Y:S02]  /*5280*/  @!P0 FSEL R67, R134, R67, !P1 ;  /* 0x0000004386438208 */ /* 0x000fe40004800000 */
[----:B------:R-:W-:-:S04]  /*5290*/  FSETP.GT.AND P0, PT, R129, R134, PT ;  /* 0x000000868100720b */ /* 0x000fc80003f04000 */
[----:B------:R0:W1:Y:S08]  /*52a0*/  F2I.NTZ R100, R67 ;  /* 0x0000004300647305 */ /* 0x0000700000203100 */
[----:B------:R-:W-:Y:S02]  /*52b0*/  @!P0 FSETP.GTU.AND P1, PT, |R129|, +INF , PT ;  /* 0x7f8000008100880b */ /* 0x000fe40003f2c200 */
[----:B0-----:R-:W-:-:S02]  /*52c0*/  IADD3 R67, R133, 0x10, RZ ;  /* 0x0000001085437810 */ /* 0x001fc40007ffe0ff */
[----:B------:R-:W-:Y:S02]  /*52d0*/  @!P0 FSEL R129, R134, R129, !P1 ;  /* 0x0000008186818208 */ /* 0x000fe40004800000 */
[----:B------:R-:W-:Y:S01]  /*52e0*/  FSETP.GT.AND P0, PT, R127, R134, PT ;  /* 0x000000867f00720b */ /* 0x000fe20003f04000 */
[----:B------:R-:W-:Y:S01]  /*52f0*/  IMAD.MOV.U32 R68, RZ, RZ, R67 ;  /* 0x000000ffff447224 */ /* 0x000fe200078e0043 */
[C---:B------:R-:W-:Y:S01]  /*5300*/  ISETP.LT.AND P3, PT, R67.reuse, R146, !P5 ;  /* 0x000000924300720c */ /* 0x040fe20006f61270 */
[----:B------:R-:W-:Y:S02]  /*5310*/  @P4 IMAD.HI.U32 R18, R67, R132, RZ ;  /* 0x0000008443124227 */ /* 0x000fe400078e00ff */
[----:B------:R0:W-:Y:S04]  /*5320*/  F2I.NTZ R95, R129 ;  /* 0x00000081005f7305 */ /* 0x0001e80000203100 */
[----:B------:R-:W-:-:S04]  /*5330*/  @P4 SHF.R.U32.HI R68, RZ, R145, R18 ;  /* 0x00000091ff444219 */ /* 0x000fc80000011612 */
[----:B------:R-:W-:Y:S01]  /*5340*/  @!P0 FSETP.GTU.AND P1, PT, |R127|, +INF , PT ;  /* 0x7f8000007f00880b */ /* 0x000fe20003f2c200 */
[----:B------:R-:W-:Y:S01]  /*5350*/  IMAD.MOV R18, RZ, RZ, -R68 ;  /* 0x000000ffff127224 */ /* 0x000fe200078e0a44 */
[--C-:B0-----:R-:W-:Y:S02]  /*5360*/  SHF.R.S32.HI R129, RZ, 0x1f, R128.reuse ;  /* 0x0000001fff817819 */ /* 0x101fe40000011480 */
[----:B------:R-:W-:Y:S01]  /*5370*/  @!P0 FSEL R127, R134, R127, !P1 ;  /* 0x0000007f867f8208 */ /* 0x000fe20004800000 */
[----:B------:R-:W-:Y:S01]  /*5380*/  IMAD R18, R136, R18, R67 ;  /* 0x0000001288127224 */ /* 0x000fe200078e0243 */
[----:B------:R-:W-:Y:S01]  /*5390*/  FSETP.GT.AND P0, PT, R19, R134, PT ;  /* 0x000000861300720b */ /* 0x000fe20003f04000 */
[----:B------:R-:W-:-:S03]  /*53a0*/  IMAD.WIDE.U32 R128, R96, c[0x0][0x278], R128 ;  /* 0x00009e0060807a25 */ /* 0x000fc600078e0080 */
[----:B------:R-:W0:Y:S01]  /*53b0*/  F2I.NTZ R98, R127 ;  /* 0x0000007f00627305 */ /* 0x000e220000203100 */
[----:B------:R-:W-:Y:S01]  /*53c0*/  IMAD.SHL.U32 R96, R18, 0x20, RZ ;  /* 0x0000002012607824 */ /* 0x000fe200078e00ff */
[----:B-1----:R-:W-:-:S04]  /*53d0*/  I2IP.S8.S32.SAT R18, R100, R97, R99 ;  /* 0x0000006164127239 */ /* 0x002fc80000001063 */
[----:B------:R-:W-:Y:S02]  /*53e0*/  SHF.R.S32.HI R97, RZ, 0x1f, R96 ;  /* 0x0000001fff617819 */ /* 0x000fe40000011460 */
[----:B------:R-:W-:-:S03]  /*53f0*/  @!P0 FSETP.GTU.AND P1, PT, |R19|, +INF , PT ;  /* 0x7f8000001300880b */ /* 0x000fc60003f2c200 */
[----:B------:R-:W-:Y:S01]  /*5400*/  IMAD.WIDE.U32 R96, R68, R140, R96 ;  /* 0x0000008c44607225 */ /* 0x000fe200078e0060 */
[----:B------:R-:W-:Y:S02]  /*5410*/  @!P0 FSEL R19, R134, R19, !P1 ;  /* 0x0000001386138208 */ /* 0x000fe40004800000 */
[C---:B------:R-:W-:Y:S02]  /*5420*/  FSETP.GT.AND P0, PT, R101.reuse, R134, PT ;  /* 0x000000866500720b */ /* 0x040fe40003f04000 */
[----:B0-----:R-:W-:Y:S02]  /*5430*/  I2IP.S8.S32.SAT R95, R98, R95, RZ ;  /* 0x0000005f625f7239 */ /* 0x001fe400000010ff */
[----:B------:R-:W-:Y:S08]  /*5440*/  F2I.NTZ R19, R19 ;  /* 0x0000001300137305 */ /* 0x000ff00000203100 */
[----:B------:R-:W-:-:S04]  /*5450*/  @!P0 FSETP.GTU.AND P1, PT, |R101|, +INF , PT ;  /* 0x7f8000006500880b */ /* 0x000fc80003f2c200 */
[----:B------:R-:W-:Y:S02]  /*5460*/  @!P0 FSEL R101, R134, R101, !P1 ;  /* 0x0000006586658208 */ /* 0x000fe40004800000 */
[----:B------:R-:W-:-:S04]  /*5470*/  IADD3 R128, P0, R142, R128, RZ ;  /* 0x000000808e807210 */ /* 0x000fc80007f1e0ff */
[----:B------:R-:W0:Y:S01]  /*5480*/  F2I.NTZ R94, R101 ;  /* 0x00000065005e7305 */ /* 0x000e220000203100 */
[----:B------:R-:W-:Y:S01]  /*5490*/  IADD3.X R129, R141, R129, R69, P0, !PT ;  /* 0x000000818d817210 */ /* 0x000fe200007fe445 */
[----:B------:R-:W-:Y:S01]  /*54a0*/  IMAD R69, R139, R68, RZ ;  /* 0x000000448b457224 */ /* 0x000fe200078e02ff */
[----:B0-----:R-:W-:Y:S02]  /*54b0*/  I2IP.S8.S32.SAT R19, R94, R19, R95 ;  /* 0x000000135e137239 */ /* 0x001fe4000000105f */
[----:B------:R-:W-:Y:S02]  /*54c0*/  SHF.R.S32.HI R94, RZ, 0x1f, R68 ;  /* 0x0000001fff5e7819 */ /* 0x000fe40000011444 */
[----:B------:R-:W-:-:S03]  /*54d0*/  IADD3 R68, P0, R143, R96, RZ ;  /* 0x000000608f447210 */ /* 0x000fc60007f1e0ff */
[----:B------:R-:W-:Y:S01]  /*54e0*/  IMAD R69, R94, R140, R69 ;  /* 0x0000008c5e457224 */ /* 0x000fe200078e0245 */
[----:B------:R0:W-:Y:S04]  /*54f0*/  @P2 STG.E.64.SYS [R128], R18 ;  /* 0x0000001280002386 */ /* 0x0001e8000010eb00 */
[----:B------:R-:W-:-:S08]  /*5500*/  IADD3.X R69, R144, R97, R69, P0, !PT ;  /* 0x0000006190457210 */ /* 0x000fd000007fe445 */
[----:B------:R1:W2:Y:S01]  /*5510*/  @P3 LDG.E.LTC128B.64.SYS R16, [R68] ;  /* 0x0000000044103381 */ /* 0x0002a200001eeb20 */
[----:B------:R-:W3:Y:S08]  /*5520*/  I2F R102, R102 ;  /* 0x0000006600667306 */ /* 0x000ef00000201400 */
[----:B0-----:R0:W0:Y:S01]  /*5530*/  I2F R18, R103 ;  /* 0x0000006700127306 */ /* 0x0010220000201400 */
[----:B-1----:R-:W-:-:S04]  /*5540*/  IADD3 R69, R133, 0x18, RZ ;  /* 0x0000001885457810 */ /* 0x002fc80007ffe0ff */
[----:B------:R-:W-:Y:S01]  /*5550*/  ISETP.LT.AND P2, PT, R69, R146, !P5 ;  /* 0x000000924500720c */ /* 0x000fe20006f41270 */
[----:B------:R-:W-:Y:S02]  /*5560*/  IMAD.MOV.U32 R68, RZ, RZ, R69 ;  /* 0x000000ffff447224 */ /* 0x000fe400078e0045 */
[----:B------:R-:W1:Y:S08]  /*5570*/  I2F R124, R124 ;  /* 0x0000007c007c7306 */ /* 0x000e700000201400 */
[----:B------:R-:W0:Y:S08]  /*5580*/  I2F R70, R70 ;  /* 0x0000004600467306 */ /* 0x000e300000201400 */
[----:B------:R-:W-:Y:S01]  /*5590*/  I2F R92, R92 ;  /* 0x0000005c005c7306 */ /* 0x000fe20000201400 */
[----:B--2---:R-:W-:-:S02]  /*55a0*/  PRMT R97, R16, 0xaaa2, R16 ;  /* 0x0000aaa210617816 */ /* 0x004fc40000000010 */
[C-C-:B------:R-:W-:Y:S02]  /*55b0*/  PRMT R129, R16.reuse, 0xbbb3, R16.reuse ;  /* 0x0000bbb310817816 */ /* 0x140fe40000000010 */
[----:B------:R-:W-:Y:S02]  /*55c0*/  IADD3 R97, R97, 0x4b400000, RZ ;  /* 0x4b40000061617810 */ /* 0x000fe40007ffe0ff */
[----:B------:R-:W-:Y:S02]  /*55d0*/  IADD3 R129, R129, 0x4b400000, RZ ;  /* 0x4b40000081817810 */ /* 0x000fe40007ffe0ff */
[C-C-:B------:R-:W-:Y:S01]  /*55e0*/  PRMT R95, R16.reuse, 0x8880, R16.reuse ;  /* 0x00008880105f7816 */ /* 0x140fe20000000010 */
[----:B------:R-:W-:Y:S01]  /*55f0*/  FADD R97, R97, -12582912 ;  /* 0xcb40000061617421 */ /* 0x000fe20000000000 */
[----:B0-----:R-:W-:Y:S01]  /*5600*/  PRMT R103, R16, 0x9991, R16 ;  /* 0x0000999110677816 */ /* 0x001fe20000000010 */
[----:B------:R-:W-:Y:S01]  /*5610*/  FADD R129, R129, -12582912 ;  /* 0xcb40000081817421 */ /* 0x000fe20000000000 */
[----:B------:R-:W-:Y:S01]  /*5620*/  IADD3 R95, R95, 0x4b400000, RZ ;  /* 0x4b4000005f5f7810 */ /* 0x000fe20007ffe0ff */
[-C--:B---3--:R-:W-:Y:S01]  /*5630*/  FFMA R97, R102, R135.reuse, R97 ;  /* 0x0000008766617223 */ /* 0x088fe20000000061 */
[----:B------:R-:W-:Y:S01]  /*5640*/  IADD3 R103, R103, 0x4b400000, RZ ;  /* 0x4b40000067677810 */ /* 0x000fe20007ffe0ff */
[-C--:B------:R-:W-:Y:S01]  /*5650*/  FFMA R129, R18, R135.reuse, R129 ;  /* 0x0000008712817223 */ /* 0x080fe20000000081 */
[----:B------:R-:W-:Y:S01]  /*5660*/  PRMT R127, R17, 0xaaa2, R17 ;  /* 0x0000aaa2117f7816 */ /* 0x000fe20000000011 */
[----:B------:R-:W-:Y:S01]  /*5670*/  FADD R95, R95, -12582912 ;  /* 0xcb4000005f5f7421 */ /* 0x000fe20000000000 */
[----:B------:R-:W-:Y:S01]  /*5680*/  FSETP.GT.AND P0, PT, R97, R134, PT ;  /* 0x000000866100720b */ /* 0x000fe20003f04000 */
[----:B------:R-:W0:Y:S01]  /*5690*/  I2F R18, R125 ;  /* 0x0000007d00127306 */ /* 0x000e220000201400 */
[----:B------:R-:W-:Y:S01]  /*56a0*/  FADD R103, R103, -12582912 ;  /* 0xcb40000067677421 */ /* 0x000fe20000000000 */
[----:B------:R-:W-:Y:S01]  /*56b0*/  IADD3 R127, R127, 0x4b400000, RZ ;  /* 0x4b4000007f7f7810 */ /* 0x000fe20007ffe0ff */
[----:B-1----:R-:W-:Y:S01]  /*56c0*/  FFMA R95, R124, R135, R95 ;  /* 0x000000877c5f7223 */ /* 0x002fe2000000005f */
[----:B------:R-:W-:-:S02]  /*56d0*/  PRMT R101, R17, 0xbbb3, R17 ;  /* 0x0000bbb311657816 */ /* 0x000fc40000000011 */
[----:B------:R-:W-:Y:S01]  /*56e0*/  PRMT R19, R17, 0x8880, R17 ;  /* 0x0000888011137816 */ /* 0x000fe20000000011 */
[----:B------:R-:W-:Y:S01]  /*56f0*/  FADD R127, R127, -12582912 ;  /* 0xcb4000007f7f7421 */ /* 0x000fe20000000000 */
[----:B------:R-:W-:Y:S02]  /*5700*/  IADD3 R101, R101, 0x4b400000, RZ ;  /* 0x4b40000065657810 */ /* 0x000fe40007ffe0ff */
[----:B------:R-:W-:Y:S01]  /*5710*/  IADD3 R19, R19, 0x4b400000, RZ ;  /* 0x4b40000013137810 */ /* 0x000fe20007ffe0ff */
[----:B------:R-:W-:Y:S01]  /*5720*/  FFMA R127, R70, R135, R127 ;  /* 0x00000087467f7223 */ /* 0x000fe2000000007f */
[----:B------:R-:W-:Y:S01]  /*5730*/  @!P0 FSETP.GTU.AND P1, PT, |R97|, +INF , PT ;  /* 0x7f8000006100880b */ /* 0x000fe20003f2c200 */
[----:B------:R-:W-:Y:S01]  /*5740*/  FADD R101, R101, -12582912 ;  /* 0xcb40000065657421 */ /* 0x000fe20000000000 */
[----:B------:R-:W-:Y:S01]  /*5750*/  PRMT R99, R17, 0x9991, R17 ;  /* 0x0000999111637816 */ /* 0x000fe20000000011 */
[----:B------:R-:W-:Y:S01]  /*5760*/  FADD R19, R19, -12582912 ;  /* 0xcb40000013137421 */ /* 0x000fe20000000000 */
[----:B------:R-:W-:Y:S01]  /*5770*/  @!P0 FSEL R97, R134, R97, !P1 ;  /* 0x0000006186618208 */ /* 0x000fe20004800000 */
[-C--:B0-----:R-:W-:Y:S01]  /*5780*/  FFMA R103, R18, R135.reuse, R103 ;  /* 0x0000008712677223 */ /* 0x081fe20000000067 */
[----:B------:R-:W-:Y:S01]  /*5790*/  FSETP.GT.AND P0, PT, R129, R134, PT ;  /* 0x000000868100720b */ /* 0x000fe20003f04000 */
[----:B------:R0:W1:Y:S01]  /*57a0*/  I2F R18, R71 ;  /* 0x0000004700127306 */ /* 0x0000620000201400 */
[----:B------:R-:W-:Y:S01]  /*57b0*/  FFMA R19, R92, R135, R19 ;  /* 0x000000875c137223 */ /* 0x000fe20000000013 */
[----:B------:R-:W-:Y:S01]  /*57c0*/  IADD3 R99, R99, 0x4b400000, RZ ;  /* 0x4b40000063637810 */ /* 0x000fe20007ffe0ff */
[----:B------:R-:W-:-:S04]  /*57d0*/  IMAD.MOV.U32 R70, RZ, RZ, R67 ;  /* 0x000000ffff467224 */ /* 0x000fc800078e0043 */
[----:B------:R-:W-:Y:S01]  /*57e0*/  FADD R99, R99, -12582912 ;  /* 0xcb40000063637421 */ /* 0x000fe20000000000 */
[----:B------:R-:W-:Y:S01]  /*57f0*/  F2I.NTZ R97, R97 ;  /* 0x0000006100617305 */ /* 0x000fe20000203100 */
[----:B0-----:R-:W-:Y:S02]  /*5800*/  @P4 IMAD.HI.U32 R71, R67, R131, RZ ;  /* 0x0000008343474227 */ /* 0x001fe400078e00ff */
[----:B------:R-:W-:-:S03]  /*5810*/  @!P0 FSETP.GTU.AND P1, PT, |R129|, +INF , PT ;  /* 0x7f8000008100880b */ /* 0x000fc60003f2c200 */
[----:B------:R-:W-:Y:S02]  /*5820*/  @P4 SHF.R.U32.HI R70, RZ, R130, R71 ;  /* 0x00000082ff464219 */ /* 0x000fe40000011647 */
[----:B------:R-:W-:Y:S01]  /*5830*/  @!P0 FSEL R129, R134, R129, !P1 ;  /* 0x0000008186818208 */ /* 0x000fe20004800000 */
[----:B-1----:R-:W-:Y:S01]  /*5840*/  FFMA R101, R18, R135, R101 ;  /* 0x0000008712657223 */ /* 0x002fe20000000065 */
[----:B------:R-:W-:Y:S01]  /*5850*/  FSETP.GT.AND P0, PT, R95, R134, PT ;  /* 0x000000865f00720b */ /* 0x000fe20003f04000 */
[----:B------:R-:W0:Y:S01]  /*5860*/  I2F R18, R93 ;  /* 0x0000005d00127306 */ /* 0x000e220000201400 */
[--C-:B------:R-:W-:Y:S01]  /*5870*/  IMAD.MOV R124, RZ, RZ, -R70.reuse ;  /* 0x000000ffff7c7224 */ /* 0x100fe200078e0a46 */
[----:B------:R-:W-:-:S03]  /*5880*/  SHF.R.S32.HI R71, RZ, 0x1f, R70 ;  /* 0x0000001fff477819 */ /* 0x000fc60000011446 */
[----:B------:R-:W-:Y:S02]  /*5890*/  IMAD R124, R136, R124, R67 ;  /* 0x0000007c887c7224 */ /* 0x000fe400078e0243 */
[----:B------:R-:W-:Y:S01]  /*58a0*/  IMAD R71, R71, c[0x0][0x278], RZ ;  /* 0x00009e0047477a24 */ /* 0x000fe200078e02ff */
[----:B------:R-:W-:Y:S01]  /*58b0*/  F2I.NTZ R98, R129 ;  /* 0x0000008100627305 */ /* 0x000fe20000203100 */
[----:B------:R-:W-:Y:S02]  /*58c0*/  IMAD.SHL.U32 R124, R124, 0x20, RZ ;  /* 0x000000207c7c7824 */ /* 0x000fe400078e00ff */
[----:B------:R-:W-:-:S03]  /*58d0*/  @!P0 FSETP.GTU.AND P1, PT, |R95|, +INF , PT ;  /* 0x7f8000005f00880b */ /* 0x000fc60003f2c200 */
[----:B------:R-:W-:Y:S02]  /*58e0*/  SHF.R.S32.HI R125, RZ, 0x1f, R124 ;  /* 0x0000001fff7d7819 */ /* 0x000fe4000001147c */
[----:B------:R-:W-:Y:S01]  /*58f0*/  @!P0 FSEL R95, R134, R95, !P1 ;  /* 0x0000005f865f8208 */ /* 0x000fe20004800000 */
[----:B0-----:R-:W-:Y:S01]  /*5900*/  FFMA R99, R18, R135, R99 ;  /* 0x0000008712637223 */ /* 0x001fe20000000063 */
[----:B------:R-:W-:Y:S01]  /*5910*/  FSETP.GT.AND P0, PT, R103, R134, PT ;  /* 0x000000866700720b */ /* 0x000fe20003f04000 */
[----:B------:R-:W-:-:S03]  /*5920*/  @P4 IMAD.HI.U32 R18, R69, R132, RZ ;  /* 0x0000008445124227 */ /* 0x000fc600078e00ff */
[----:B------:R-:W-:Y:S01]  /*5930*/  F2I.NTZ R95, R95 ;  /* 0x0000005f005f7305 */ /* 0x000fe20000203100 */
[----:B------:R-:W-:Y:S01]  /*5940*/  IMAD.WIDE.U32 R124, R70, c[0x0][0x278], R124 ;  /* 0x00009e00467c7a25 */ /* 0x000fe200078e007c */
[----:B------:R-:W-:-:S03]  /*5950*/  @P4 SHF.R.U32.HI R68, RZ, R145, R18 ;  /* 0x00000091ff444219 */ /* 0x000fc60000011612 */
[----:B------:R-:W-:Y:S01]  /*5960*/  IMAD R18, R70, c[0x0][0x27c], R71 ;  /* 0x00009f0046127a24 */ /* 0x000fe200078e0247 */
[--C-:B------:R-:W-:Y:S01]  /*5970*/  SHF.R.S32.HI R92, RZ, 0x1f, R68.reuse ;  /* 0x0000001fff5c7819 */ /* 0x100fe20000011444 */
[----:B------:R-:W-:Y:S01]  /*5980*/  IMAD.MOV R102, RZ, RZ, -R68 ;  /* 0x000000ffff667224 */ /* 0x000fe200078e0a44 */
[----:B------:R-:W-:Y:S01]  /*5990*/  @!P0 FSETP.GTU.AND P1, PT, |R103|, +INF , PT ;  /* 0x7f8000006700880b */ /* 0x000fe20003f2c200 */
[----:B------:R-:W-:Y:S02]  /*59a0*/  IMAD R71, R139, R68, RZ ;  /* 0x000000448b477224 */ /* 0x000fe400078e02ff */
[----:B------:R-:W-:Y:S01]  /*59b0*/  IMAD R102, R136, R102, R69 ;  /* 0x0000006688667224 */ /* 0x000fe200078e0245 */
[----:B------:R-:W-:Y:S02]  /*59c0*/  @!P0 FSEL R103, R134, R103, !P1 ;  /* 0x0000006786678208 */ /* 0x000fe40004800000 */
[----:B------:R-:W-:Y:S01]  /*59d0*/  FSETP.GT.AND P0, PT, R127, R134, PT ;  /* 0x000000867f00720b */ /* 0x000fe20003f04000 */
[----:B------:R-:W-:-:S03]  /*59e0*/  IMAD.SHL.U32 R102, R102, 0x20, RZ ;  /* 0x0000002066667824 */ /* 0x000fc600078e00ff */
[----:B------:R0:W-:Y:S08]  /*59f0*/  F2I.NTZ R96, R103 ;  /* 0x0000006700607305 */ /* 0x0001f00000203100 */
[----:B------:R-:W-:Y:S02]  /*5a00*/  @!P0 FSETP.GTU.AND P1, PT, |R127|, +INF , PT ;  /* 0x7f8000007f00880b */ /* 0x000fe40003f2c200 */
[----:B0-----:R-:W-:-:S02]  /*5a10*/  SHF.R.S32.HI R103, RZ, 0x1f, R102 ;  /* 0x0000001fff677819 */ /* 0x001fc40000011466 */
[----:B------:R-:W-:Y:S02]  /*5a20*/  @!P0 FSEL R127, R134, R127, !P1 ;  /* 0x0000007f867f8208 */ /* 0x000fe40004800000 */
[----:B------:R-:W-:Y:S01]  /*5a30*/  FSETP.GT.AND P0, PT, R101, R134, PT ;  /* 0x000000866500720b */ /* 0x000fe20003f04000 */
[----:B------:R-:W-:-:S03]  /*5a40*/  IMAD.WIDE.U32 R102, R68, R140, R102 ;  /* 0x0000008c44667225 */ /* 0x000fc600078e0066 */
[----:B------:R-:W-:Y:S08]  /*5a50*/  F2I.NTZ R93, R127 ;  /* 0x0000007f005d7305 */ /* 0x000ff00000203100 */
[----:B------:R-:W-:-:S04]  /*5a60*/  @!P0 FSETP.GTU.AND P1, PT, |R101|, +INF , PT ;  /* 0x7f8000006500880b */ /* 0x000fc80003f2c200 */
[----:B------:R-:W-:Y:S02]  /*5a70*/  @!P0 FSEL R101, R134, R101, !P1 ;  /* 0x0000006586658208 */ /* 0x000fe40004800000 */
[----:B------:R-:W-:-:S04]  /*5a80*/  FSETP.GT.AND P0, PT, R19, R134, PT ;  /* 0x000000861300720b */ /* 0x000fc80003f04000 */
[----:B------:R0:W1:Y:S08]  /*5a90*/  F2I.NTZ R94, R101 ;  /* 0x00000065005e7305 */ /* 0x0000700000203100 */
[----:B------:R-:W-:Y:S01]  /*5aa0*/  @!P0 FSETP.GTU.AND P1, PT, |R19|, +INF , PT ;  /* 0x7f8000001300880b */ /* 0x000fe20003f2c200 */
[----:B0-----:R-:W-:-:S03]  /*5ab0*/  IMAD R101, R92, R140, R71 ;  /* 0x0000008c5c657224 */ /* 0x001fc600078e0247 */
[----:B------:R-:W-:Y:S02]  /*5ac0*/  @!P0 FSEL R19, R134, R19, !P1 ;  /* 0x0000001386138208 */ /* 0x000fe40004800000 */
[C---:B------:R-:W-:Y:S02]  /*5ad0*/  FSETP.GT.AND P0, PT, R99.reuse, R134, PT ;  /* 0x000000866300720b */ /* 0x040fe40003f04000 */
[----:B-1----:R-:W-:Y:S02]  /*5ae0*/  I2IP.S8.S32.SAT R93, R94, R93, RZ ;  /* 0x0000005d5e5d7239 */ /* 0x002fe400000010ff */
[----:B------:R-:W-:Y:S08]  /*5af0*/  F2I.NTZ R19, R19 ;  /* 0x0000001300137305 */ /* 0x000ff00000203100 */
[----:B------:R-:W-:-:S04]  /*5b00*/  @!P0 FSETP.GTU.AND P1, PT, |R99|, +INF , PT ;  /* 0x7f8000006300880b */ /* 0x000fc80003f2c200 */
[----:B------:R-:W-:Y:S02]  /*5b10*/  @!P0 FSEL R99, R134, R99, !P1 ;  /* 0x0000006386638208 */ /* 0x000fe40004800000 */
[----:B------:R-:W-:-:S04]  /*5b20*/  IADD3 R70, P0, R142, R124, RZ ;  /* 0x0000007c8e467210 */ /* 0x000fc80007f1e0ff */
[----:B------:R-:W0:Y:S01]  /*5b30*/  F2I.NTZ R68, R99 ;  /* 0x0000006300447305 */ /* 0x000e220000203100 */
[----:B------:R-:W-:Y:S02]  /*5b40*/  IADD3.X R71, R141, R125, R18, P0, !PT ;  /* 0x0000007d8d477210 */ /* 0x000fe400007fe412 */
[----:B------:R-:W-:Y:S02]  /*5b50*/  I2IP.S8.S32.SAT R18, R98, R97, RZ ;  /* 0x0000006162127239 */ /* 0x000fe400000010ff */
[----:B------:R-:W-:Y:S02]  /*5b60*/  IADD3 R100, P0, R143, R102, RZ ;  /* 0x000000668f647210 */ /* 0x000fe40007f1e0ff */
[----:B------:R-:W-:Y:S02]  /*5b70*/  I2IP.S8.S32.SAT R18, R96, R95, R18 ;  /* 0x0000005f60127239 */ /* 0x000fe40000001012 */
[----:B------:R-:W-:Y:S02]  /*5b80*/  IADD3.X R101, R144, R103, R101, P0, !PT ;  /* 0x0000006790657210 */ /* 0x000fe400007fe465 */
[----:B0-----:R-:W-:-:S08]  /*5b90*/  I2IP.S8.S32.SAT R19, R68, R19, R93 ;  /* 0x0000001344137239 */ /* 0x001fd0000000105d */
[----:B------:R0:W-:Y:S04]  /*5ba0*/  @P3 STG.E.64.SYS [R70], R18 ;  /* 0x0000001246003386 */ /* 0x0001e8000010eb00 */
[----:B------:R-:W2:Y:S01]  /*5bb0*/  @P2 LDG.E.LTC128B.64.SYS R16, [R100] ;  /* 0x0000000064102381 */ /* 0x000ea200001eeb20 */
[----:B------:R-:W1:Y:S08]  /*5bc0*/  I2F R104, R104 ;  /* 0x0000006800687306 */ /* 0x000e700000201400 */
[----:B------:R-:W3:Y:S01]  /*5bd0*/  I2F R68, R105 ;  /* 0x0000006900447306 */ /* 0x000ee20000201400 */
[----:B0-----:R-:W-:-:S04]  /*5be0*/  IADD3 R71, R133, 0x20, RZ ;  /* 0x0000002085477810 */ /* 0x001fc80007ffe0ff */
[C---:B------:R-:W-:Y:S01]  /*5bf0*/  ISETP.LT.AND P3, PT, R71.reuse, R146, !P5 ;  /* 0x000000924700720c */ /* 0x040fe20006f61270 */
[----:B------:R-:W-:Y:S02]  /*5c00*/  @P4 IMAD.HI.U32 R70, R71, R132, RZ ;  /* 0x0000008447464227 */ /* 0x000fe400078e00ff */
[----:B------:R-:W0:Y:S08]  /*5c10*/  I2F R122, R122 ;  /* 0x0000007a007a7306 */ /* 0x000e300000201400 */
        /* <DEDUP_REMOVED lines=16> */
[----:B------:R-:W-:Y:S01]  /*5d20*/  FSETP.GT.AND P0, PT, R103, R134, PT ;  /* 0x000000866700720b */ /* 0x000fe20003f04000 */
[----:B------:R1:W2:Y:S01]  /*5d30*/  I2F R18, R123 ;  /* 0x0000007b00127306 */ /* 0x0002a20000201400 */
[----:B------:R-:W-:Y:S01]  /*5d40*/  FADD R93, R93, -12582912 ;  /* 0xcb4000005d5d7421 */ /* 0x000fe20000000000 */
[----:B------:R-:W-:Y:S01]  /*5d50*/  IADD3 R97, R97, 0x4b400000, RZ ;  /* 0x4b40000061617810 */ /* 0x000fe20007ffe0ff */
[----:B0-----:R-:W-:Y:S01]  /*5d60*/  FFMA R105, R122, R135, R105 ;  /* 0x000000877a697223 */ /* 0x001fe20000000069 */
[C---:B------:R-:W-:Y:S01]  /*5d70*/  PRMT R99, R17.reuse, 0xbbb3, R17 ;  /* 0x0000bbb311637816 */ /* 0x040fe20000000011 */
[----:B------:R-:W-:Y:S01]  /*5d80*/  IMAD.MOV.U32 R68, RZ, RZ, R71 ;  /* 0x000000ffff447224 */ /* 0x000fe200078e0047 */
[----:B------:R-:W-:Y:S01]  /*5d90*/  PRMT R19, R17, 0x8880, R17 ;  /* 0x0000888011137816 */ /* 0x000fe20000000011 */
[----:B------:R-:W-:Y:S01]  /*5da0*/  FADD R97, R97, -12582912 ;  /* 0xcb40000061617421 */ /* 0x000fe20000000000 */
[----:B------:R-:W-:Y:S01]  /*5db0*/  IADD3 R99, R99, 0x4b400000, RZ ;  /* 0x4b40000063637810 */ /* 0x000fe20007ffe0ff */
[----:B-1----:R-:W-:Y:S01]  /*5dc0*/  @P4 IMAD.HI.U32 R123, R69, R131, RZ ;  /* 0x00000083457b4227 */ /* 0x002fe200078e00ff */
[----:B------:R-:W-:-:S02]  /*5dd0*/  IADD3 R19, R19, 0x4b400000, RZ ;  /* 0x4b40000013137810 */ /* 0x000fc40007ffe0ff */
[----:B------:R-:W-:Y:S01]  /*5de0*/  @!P0 FSETP.GTU.AND P1, PT, |R103|, +INF , PT ;  /* 0x7f8000006700880b */ /* 0x000fe20003f2c200 */
[----:B------:R-:W-:Y:S01]  /*5df0*/  FFMA R97, R72, R135, R97 ;  /* 0x0000008748617223 */ /* 0x000fe20000000061 */
[----:B------:R-:W-:Y:S01]  /*5e00*/  PRMT R101, R17, 0x9991, R17 ;  /* 0x0000999111657816 */ /* 0x000fe20000000011 */
[----:B------:R-:W-:Y:S01]  /*5e10*/  FADD R99, R99, -12582912 ;  /* 0xcb40000063637421 */ /* 0x000fe20000000000 */
[----:B------:R-:W-:Y:S01]  /*5e20*/  @!P0 FSEL R103, R134, R103, !P1 ;  /* 0x0000006786678208 */ /* 0x000fe20004800000 */
[----:B--2---:R-:W-:Y:S01]  /*5e30*/  FFMA R93, R18, R135, R93 ;  /* 0x00000087125d7223 */ /* 0x004fe2000000005d */
[----:B------:R-:W-:Y:S01]  /*5e40*/  FSETP.GT.AND P0, PT, R95, R134, PT ;  /* 0x000000865f00720b */ /* 0x000fe20003f04000 */
[----:B------:R0:W1:Y:S01]  /*5e50*/  I2F R18, R73 ;  /* 0x0000004900127306 */ /* 0x0000620000201400 */
[----:B------:R-:W-:Y:S01]  /*5e60*/  FADD R19, R19, -12582912 ;  /* 0xcb40000013137421 */ /* 0x000fe20000000000 */
[----:B------:R-:W-:Y:S02]  /*5e70*/  IADD3 R101, R101, 0x4b400000, RZ ;  /* 0x4b40000065657810 */ /* 0x000fe40007ffe0ff */
[----:B------:R-:W-:Y:S01]  /*5e80*/  @P4 SHF.R.U32.HI R68, RZ, R145, R70 ;  /* 0x00000091ff444219 */ /* 0x000fe20000011646 */
[----:B------:R-:W-:-:S02]  /*5e90*/  FFMA R19, R90, R135, R19 ;  /* 0x000000875a137223 */ /* 0x000fc40000000013 */
[----:B------:R-:W-:Y:S01]  /*5ea0*/  FADD R101, R101, -12582912 ;  /* 0xcb40000065657421 */ /* 0x000fe20000000000 */
[----:B------:R-:W-:Y:S01]  /*5eb0*/  F2I.NTZ R94, R103 ;  /* 0x00000067005e7305 */ /* 0x000fe20000203100 */
[----:B0-----:R-:W-:Y:S02]  /*5ec0*/  IMAD.MOV.U32 R73, RZ, RZ, R69 ;  /* 0x000000ffff497224 */ /* 0x001fe400078e0045 */
[----:B------:R-:W-:-:S03]  /*5ed0*/  @!P0 FSETP.GTU.AND P1, PT, |R95|, +INF , PT ;  /* 0x7f8000005f00880b */ /* 0x000fc60003f2c200 */
[----:B------:R-:W-:Y:S02]  /*5ee0*/  @P4 SHF.R.U32.HI R73, RZ, R130, R123 ;  /* 0x00000082ff494219 */ /* 0x000fe4000001167b */
[----:B------:R-:W-:Y:S01]  /*5ef0*/  @!P0 FSEL R95, R134, R95, !P1 ;  /* 0x0000005f865f8208 */ /* 0x000fe20004800000 */
[----:B-1----:R-:W-:Y:S01]  /*5f00*/  FFMA R99, R18, R135, R99 ;  /* 0x0000008712637223 */ /* 0x002fe20000000063 */
[----:B------:R-:W-:Y:S01]  /*5f10*/  FSETP.GT.AND P0, PT, R105, R134, PT ;  /* 0x000000866900720b */ /* 0x000fe20003f04000 */
[----:B------:R-:W0:Y:S01]  /*5f20*/  I2F R18, R91 ;  /* 0x0000005b00127306 */ /* 0x000e220000201400 */
[----:B------:R-:W-:-:S05]  /*5f30*/  SHF.R.S32.HI R72, RZ, 0x1f, R73 ;  /* 0x0000001fff487819 */ /* 0x000fca0000011449 */
[----:B------:R-:W-:Y:S02]  /*5f40*/  IMAD R72, R72, c[0x0][0x278], RZ ;  /* 0x00009e0048487a24 */ /* 0x000fe400078e02ff */
[----:B------:R-:W1:Y:S02]  /*5f50*/  F2I.NTZ R95, R95 ;  /* 0x0000005f005f7305 */ /* 0x000e640000203100 */
[----:B------:R-:W-:Y:S01]  /*5f60*/  IMAD R72, R73, c[0x0][0x27c], R72 ;  /* 0x00009f0049487a24 */ /* 0x000fe200078e0248 */
[----:B------:R-:W-:-:S04]  /*5f70*/  @!P0 FSETP.GTU.AND P1, PT, |R105|, +INF , PT ;  /* 0x7f8000006900880b */ /* 0x000fc80003f2c200 */
[----:B------:R-:W-:Y:S01]  /*5f80*/  @!P0 FSEL R105, R134, R105, !P1 ;  /* 0x0000006986698208 */ /* 0x000fe20004800000 */
[----:B0-----:R-:W-:Y:S01]  /*5f90*/  FFMA R101, R18, R135, R101 ;  /* 0x0000008712657223 */ /* 0x001fe20000000065 */
[----:B------:R-:W-:Y:S01]  /*5fa0*/  FSETP.GT.AND P0, PT, R93, R134, PT ;  /* 0x000000865d00720b */ /* 0x000fe20003f04000 */
[----:B------:R-:W-:-:S03]  /*5fb0*/  IMAD.MOV R18, RZ, RZ, -R73 ;  /* 0x000000ffff127224 */ /* 0x000fc600078e0a49 */
[----:B------:R-:W-:Y:S01]  /*5fc0*/  F2I.NTZ R92, R105 ;  /* 0x00000069005c7305 */ /* 0x000fe20000203100 */
[----:B------:R-:W-:Y:S02]  /*5fd0*/  IMAD R96, R136, R18, R69 ;  /* 0x0000001288607224 */ /* 0x000fe400078e0245 */
[----:B------:R-:W-:Y:S01]  /*5fe0*/  IMAD.MOV R18, RZ, RZ, -R68 ;  /* 0x000000ffff127224 */ /* 0x000fe200078e0a44 */
[----:B-1----:R-:W-:Y:S01]  /*5ff0*/  I2IP.S8.S32.SAT R94, R95, R94, RZ ;  /* 0x0000005e5f5e7239 */ /* 0x002fe200000010ff */
[----:B------:R-:W-:Y:S02]  /*6000*/  IMAD.SHL.U32 R96, R96, 0x20, RZ ;  /* 0x0000002060607824 */ /* 0x000fe400078e00ff */
[----:B------:R-:W-:Y:S01]  /*6010*/  IMAD R18, R136, R18, R71 ;  /* 0x0000001288127224 */ /* 0x000fe200078e0247 */
[----:B------:R-:W-:-:S03]  /*6020*/  @!P0 FSETP.GTU.AND P1, PT, |R93|, +INF , PT ;  /* 0x7f8000005d00880b */ /* 0x000fc60003f2c200 */
[----:B------:R-:W-:Y:S01]  /*6030*/  IMAD.SHL.U32 R98, R18, 0x20, RZ ;  /* 0x0000002012627824 */ /* 0x000fe200078e00ff */
[----:B------:R-:W-:Y:S02]  /*6040*/  @!P0 FSEL R93, R134, R93, !P1 ;  /* 0x0000005d865d8208 */ /* 0x000fe40004800000 */
[----:B------:R-:W-:-:S04]  /*6050*/  FSETP.GT.AND P0, PT, R97, R134, PT ;  /* 0x000000866100720b */ /* 0x000fc80003f04000 */
[----:B------:R-:W0:Y:S08]  /*6060*/  F2I.NTZ R93, R93 ;  /* 0x0000005d005d7305 */ /* 0x000e300000203100 */
[----:B------:R-:W-:-:S04]  /*6070*/  @!P0 FSETP.GTU.AND P1, PT, |R97|, +INF , PT ;  /* 0x7f8000006100880b */ /* 0x000fc80003f2c200 */
[----:B------:R-:W-:Y:S02]  /*6080*/  @!P0 FSEL R97, R134, R97, !P1 ;  /* 0x0000006186618208 */ /* 0x000fe40004800000 */
[----:B------:R-:W-:Y:S02]  /*6090*/  FSETP.GT.AND P0, PT, R99, R134, PT ;  /* 0x000000866300720b */ /* 0x000fe40003f04000 */
[----:B0-----:R-:W-:Y:S02]  /*60a0*/  I2IP.S8.S32.SAT R18, R93, R92, R94 ;  /* 0x0000005c5d127239 */ /* 0x001fe4000000105e */
[----:B------:R0:W-:Y:S08]  /*60b0*/  F2I.NTZ R90, R97 ;  /* 0x00000061005a7305 */ /* 0x0001f00000203100 */
[----:B------:R-:W-:-:S02]  /*60c0*/  @!P0 FSETP.GTU.AND P1, PT, |R99|, +INF , PT ;  /* 0x7f8000006300880b */ /* 0x000fc40003f2c200 */
[--C-:B0-----:R-:W-:Y:S02]  /*60d0*/  SHF.R.S32.HI R97, RZ, 0x1f, R96.reuse ;  /* 0x0000001fff617819 */ /* 0x101fe40000011460 */
[----:B------:R-:W-:Y:S02]  /*60e0*/  @!P0 FSEL R99, R134, R99, !P1 ;  /* 0x0000006386638208 */ /* 0x000fe40004800000 */
[----:B------:R-:W-:Y:S01]  /*60f0*/  FSETP.GT.AND P0, PT, R19, R134, PT ;  /* 0x000000861300720b */ /* 0x000fe20003f04000 */
[----:B------:R-:W-:-:S03]  /*6100*/  IMAD.WIDE.U32 R96, R73, c[0x0][0x278], R96 ;  /* 0x00009e0049607a25 */ /* 0x000fc600078e0060 */
[----:B------:R0:W1:Y:S01]  /*6110*/  F2I.NTZ R91, R99 ;  /* 0x00000063005b7305 */ /* 0x0000620000203100 */
[----:B------:R-:W-:-:S07]  /*6120*/  IMAD R73, R139, R68, RZ ;  /* 0x000000448b497224 */ /* 0x000fce00078e02ff */
[----:B------:R-:W-:Y:S02]  /*6130*/  @!P0 FSETP.GTU.AND P1, PT, |R19|, +INF , PT ;  /* 0x7f8000001300880b */ /* 0x000fe40003f2c200 */
[--C-:B0-----:R-:W-:Y:S02]  /*6140*/  SHF.R.S32.HI R99, RZ, 0x1f, R98.reuse ;  /* 0x0000001fff637819 */ /* 0x101fe40000011462 */
[----:B------:R-:W-:Y:S02]  /*6150*/  @!P0 FSEL R19, R134, R19, !P1 ;  /* 0x0000001386138208 */ /* 0x000fe40004800000 */
[----:B------:R-:W-:Y:S01]  /*6160*/  FSETP.GT.AND P0, PT, R101, R134, PT ;  /* 0x000000866500720b */ /* 0x000fe20003f04000 */
[----:B------:R-:W-:Y:S01]  /*6170*/  IMAD.WIDE.U32 R98, R68, R140, R98 ;  /* 0x0000008c44627225 */ /* 0x000fe200078e0062 */
[----:B-1----:R-:W-:Y:S02]  /*6180*/  I2IP.S8.S32.SAT R90, R91, R90, RZ ;  /* 0x0000005a5b5a7239 */ /* 0x002fe400000010ff */
[----:B------:R-:W-:Y:S08]  /*6190*/  F2I.NTZ R19, R19 ;  /* 0x0000001300137305 */ /* 0x000ff00000203100 */
[----:B------:R-:W-:-:S04]  /*61a0*/  @!P0 FSETP.GTU.AND P1, PT, |R101|, +INF , PT ;  /* 0x7f8000006500880b */ /* 0x000fc80003f2c200 */
[----:B------:R-:W-:Y:S02]  /*61b0*/  @!P0 FSEL R101, R134, R101, !P1 ;  /* 0x0000006586658208 */ /* 0x000fe40004800000 */
[----:B------:R-:W-:-:S04]  /*61c0*/  IADD3 R92, P0, R142, R96, RZ ;  /* 0x000000608e5c7210 */ /* 0x000fc80007f1e0ff */
[----:B------:R-:W0:Y:S01]  /*61d0*/  F2I.NTZ R70, R101 ;  /* 0x0000006500467305 */ /* 0x000e220000203100 */
[----:B------:R-:W-:Y:S02]  /*61e0*/  IADD3.X R93, R141, R97, R72, P0, !PT ;  /* 0x000000618d5d7210 */ /* 0x000fe400007fe448 */
[----:B------:R-:W-:Y:S02]  /*61f0*/  IADD3 R72, P0, R143, R98, RZ ;  /* 0x000000628f487210 */ /* 0x000fe40007f1e0ff */
[----:B0-----:R-:W-:Y:S02]  /*6200*/  I2IP.S8.S32.SAT R19, R70, R19, R90 ;  /* 0x0000001346137239 */ /* 0x001fe4000000105a */
[----:B------:R-:W-:-:S05]  /*6210*/  SHF.R.S32.HI R70, RZ, 0x1f, R68 ;  /* 0x0000001fff467819 */ /* 0x000fca0000011444 */
[----:B------:R-:W-:Y:S01]  /*6220*/  IMAD R73, R70, R140, R73 ;  /* 0x0000008c46497224 */ /* 0x000fe200078e0249 */
[----:B------:R0:W-:Y:S04]  /*6230*/  @P2 STG.E.64.SYS [R92], R18 ;  /* 0x000000125c002386 */ /* 0x0001e8000010eb00 */
[----:B------:R-:W-:-:S08]  /*6240*/  IADD3.X R73, R144, R99, R73, P0, !PT ;  /* 0x0000006390497210 */ /* 0x000fd000007fe449 */
[----:B------:R1:W2:Y:S01]  /*6250*/  @P3 LDG.E.LTC128B.64.SYS R16, [R72] ;  /* 0x0000000048103381 */ /* 0x0002a200001eeb20 */
[----:B------:R-:W3:Y:S01]  /*6260*/  I2F R106, R106 ;  /* 0x0000006a006a7306 */ /* 0x000ee20000201400 */
[----:B------:R-:W-:-:S07]  /*6270*/  IMAD.MOV.U32 R70, RZ, RZ, R71 ;  /* 0x000000ffff467224 */ /* 0x000fce00078e0047 */
[----:B0-----:R-:W0:Y:S01]  /*6280*/  I2F R18, R107 ;  /* 0x0000006b00127306 */ /* 0x001e220000201400 */
        /* <DEDUP_REMOVED lines=17> */
[-C--:B0-----:R-:W-:Y:S01]  /*63a0*/  FFMA R93, R18, R135.reuse, R93 ;  /* 0x00000087125d7223 */ /* 0x081fe2000000005d */
        /* <DEDUP_REMOVED lines=22> */
[----:B------:R-:W-:-:S05]  /*6510*/  IADD3 R95, R95, 0x4b400000, RZ ;  /* 0x4b4000005f5f7810 */ /* 0x000fca0007ffe0ff */
[----:B------:R-:W-:Y:S01]  /*6520*/  FADD R95, R95, -12582912 ;  /* 0xcb4000005f5f7421 */ /* 0x000fe20000000000 */
[----:B------:R2:W-:Y:S01]  /*6530*/  F2I.NTZ R90, R101 ;  /* 0x00000065005a7305 */ /* 0x0005e20000203100 */
        /* <DEDUP_REMOVED lines=14> */
[----:B--2---:R-:W-:Y:S02]  /*6620*/  SHF.R.S32.HI R101, RZ, 0x1f, R100 ;  /* 0x0000001fff657819 */ /* 0x004fe40000011464 */
[----:B------:R-:W-:Y:S01]  /*6630*/  @!P0 FSEL R99, R134, R99, !P1 ;  /* 0x0000006386638208 */ /* 0x000fe20004800000 */
[----:B0-----:R-:W-:Y:S01]  /*6640*/  FFMA R95, R18, R135, R95 ;  /* 0x00000087125f7223 */ /* 0x001fe2000000005f */
[----:B------:R-:W-:Y:S01]  /*6650*/  FSETP.GT.AND P0, PT, R91, R134, PT ;  /* 0x000000865b00720b */ /* 0x000fe20003f04000 */
[----:B------:R-:W-:-:S03]  /*6660*/  @P4 IMAD.HI.U32 R18, R73, R132, RZ ;  /* 0x0000008449124227 */ /* 0x000fc600078e00ff */
[----:B------:R0:W-:Y:S01]  /*6670*/  F2I.NTZ R88, R99 ;  /* 0x0000006300587305 */ /* 0x0001e20000203100 */
        /* <DEDUP_REMOVED lines=11> */
[----:B------:R-:W-:Y:S02]  /*6730*/  F2I.NTZ R91, R91 ;  /* 0x0000005b005b7305 */ /* 0x000fe40000203100 */
[----:B0-----:R-:W-:-:S05]  /*6740*/  SHF.R.S32.HI R99, RZ, 0x1f, R98 ;  /* 0x0000001fff637819 */ /* 0x001fca0000011462 */
[----:B------:R-:W-:Y:S01]  /*6750*/  IMAD.WIDE.U32 R98, R68, R140, R98 ;  /* 0x0000008c44627225 */ /* 0x000fe200078e0062 */
[----:B------:R-:W-:-:S04]  /*6760*/  @!P0 FSETP.GTU.AND P1, PT, |R103|, +INF , PT ;  /* 0x7f8000006700880b */ /* 0x000fc80003f2c200 */
[----:B------:R-:W-:Y:S02]  /*6770*/  @!P0 FSEL R103, R134, R103, !P1 ;  /* 0x0000006786678208 */ /* 0x000fe40004800000 */
[----:B------:R-:W-:-:S04]  /*6780*/  FSETP.GT.AND P0, PT, R97, R134, PT ;  /* 0x000000866100720b */ /* 0x000fc80003f04000 */
        /* <DEDUP_REMOVED lines=8> */
[----:B------:R-:W-:Y:S02]  /*6810*/  FSETP.GT.AND P0, PT, R95, R134, PT ;  /* 0x000000865f00720b */ /* 0x000fe40003f04000 */
        /* <DEDUP_REMOVED lines=14> */
[----:B------:R-:W1:Y:S01]  /*6900*/  I2F R108, R108 ;  /* 0x0000006c006c7306 */ /* 0x000e620000201400 */
[----:B------:R-:W-:-:S07]  /*6910*/  @P4 IMAD.HI.U32 R103, R73, R131, RZ ;  /* 0x0000008349674227 */ /* 0x000fce00078e00ff */
[----:B------:R-:W3:Y:S01]  /*6920*/  I2F R68, R109 ;  /* 0x0000006d00447306 */ /* 0x000ee20000201400 */
[----:B0-----:R-:W-:Y:S01]  /*6930*/  IMAD.MOV.U32 R74, RZ, RZ, R73 ;  /* 0x000000ffff4a7224 */ /* 0x001fe200078e0049 */
[----:B------:R-:W-:-:S04]  /*6940*/  IADD3 R75, R133, 0x30, RZ ;  /* 0x00000030854b7810 */ /* 0x000fc80007ffe0ff */
[----:B------:R-:W-:Y:S01]  /*6950*/  @P4 SHF.R.U32.HI R74, RZ, R130, R103 ;  /* 0x00000082ff4a4219 */ /* 0x000fe20000011667 */
[C---:B------:R-:W-:Y:S01]  /*6960*/  @P4 IMAD.HI.U32 R70, R75.reuse, R132, RZ ;  /* 0x000000844b464227 */ /* 0x040fe200078e00ff */
[----:B------:R-:W0:Y:S01]  /*6970*/  I2F R118, R118 ;  /* 0x0000007600767306 */ /* 0x000e220000201400 */
[----:B------:R-:W-:Y:S02]  /*6980*/  ISETP.LT.AND P3, PT, R75, R146, !P5 ;  /* 0x000000924b00720c */ /* 0x000fe40006f61270 */
[----:B------:R-:W-:-:S05]  /*6990*/  SHF.R.S32.HI R72, RZ, 0x1f, R74 ;  /* 0x0000001fff487819 */ /* 0x000fca000001144a */
[----:B------:R-:W0:Y:S08]  /*69a0*/  I2F R18, R119 ;  /* 0x0000007700127306 */ /* 0x000e300000201400 */
        /* <DEDUP_REMOVED lines=17> */
[----:B------:R-:W-:Y:S01]  /*6ac0*/  FADD R97, R97, -12582912 ;  /* 0xcb40000061617421 */ /* 0x000fe20000000000 */
[----:B------:R-:W-:Y:S01]  /*6ad0*/  IADD3 R91, R91, 0x4b400000, RZ ;  /* 0x4b4000005b5b7810 */ /* 0x000fe20007ffe0ff */
[-C--:B0-----:R-:W-:Y:S01]  /*6ae0*/  FFMA R101, R118, R135.reuse, R101 ;  /* 0x0000008776657223 */ /* 0x081fe20000000065 */
[C---:B------:R-:W-:Y:S01]  /*6af0*/  PRMT R93, R17.reuse, 0xbbb3, R17 ;  /* 0x0000bbb3115d7816 */ /* 0x040fe20000000011 */
[-C--:B------:R-:W-:Y:S01]  /*6b00*/  FFMA R97, R18, R135.reuse, R97 ;  /* 0x0000008712617223 */ /* 0x080fe20000000061 */
[----:B------:R-:W-:Y:S01]  /*6b10*/  PRMT R19, R17, 0x8880, R17 ;  /* 0x0000888011137816 */ /* 0x000fe20000000011 */
[----:B------:R-:W-:Y:S01]  /*6b20*/  FADD R91, R91, -12582912 ;  /* 0xcb4000005b5b7421 */ /* 0x000fe20000000000 */
[----:B------:R-:W0:Y:S01]  /*6b30*/  I2F R18, R77 ;  /* 0x0000004d00127306 */ /* 0x000e220000201400 */
        /* <DEDUP_REMOVED lines=8> */
[----:B------:R-:W-:-:S02]  /*6bc0*/  @!P0 FSEL R99, R134, R99, !P1 ;  /* 0x0000006386638208 */ /* 0x000fc40004800000 */
[----:B------:R-:W-:Y:S01]  /*6bd0*/  FSETP.GT.AND P0, PT, R89, R134, PT ;  /* 0x000000865900720b */ /* 0x000fe20003f04000 */
[----:B------:R-:W-:Y:S01]  /*6be0*/  FFMA R19, R86, R135, R19 ;  /* 0x0000008756137223 */ /* 0x000fe20000000013 */
[----:B------:R-:W-:Y:S02]  /*6bf0*/  IADD3 R95, R95, 0x4b400000, RZ ;  /* 0x4b4000005f5f7810 */ /* 0x000fe40007ffe0ff */
[----:B------:R-:W-:Y:S01]  /*6c00*/  @P4 SHF.R.U32.HI R68, RZ, R145, R70 ;  /* 0x00000091ff444219 */ /* 0x000fe20000011646 */
[----:B0-----:R-:W-:Y:S01]  /*6c10*/  FFMA R93, R18, R135, R93 ;  /* 0x00000087125d7223 */ /* 0x001fe2000000005d */
[----:B------:R-:W-:Y:S01]  /*6c20*/  F2I.NTZ R88, R99 ;  /* 0x0000006300587305 */ /* 0x000fe20000203100 */
[----:B------:R-:W-:-:S05]  /*6c30*/  FADD R95, R95, -12582912 ;  /* 0xcb4000005f5f7421 */ /* 0x000fca0000000000 */
[----:B------:R-:W-:Y:S02]  /*6c40*/  @!P0 FSETP.GTU.AND P1, PT, |R89|, +INF , PT ;  /* 0x7f8000005900880b */ /* 0x000fe40003f2c200 */
[----:B------:R-:W0:Y:S02]  /*6c50*/  I2F R18, R87 ;  /* 0x0000005700127306 */ /* 0x000e240000201400 */
[----:B------:R-:W-:Y:S02]  /*6c60*/  @!P0 FSEL R89, R134, R89, !P1 ;  /* 0x0000005986598208 */ /* 0x000fe40004800000 */
[----:B------:R-:W-:-:S04]  /*6c70*/  FSETP.GT.AND P0, PT, R101, R134, PT ;  /* 0x000000866500720b */ /* 0x000fc80003f04000 */
[----:B------:R-:W1:Y:S08]  /*6c80*/  F2I.NTZ R89, R89 ;  /* 0x0000005900597305 */ /* 0x000e700000203100 */
[----:B------:R-:W-:Y:S01]  /*6c90*/  @!P0 FSETP.GTU.AND P1, PT, |R101|, +INF , PT ;  /* 0x7f8000006500880b */ /* 0x000fe20003f2c200 */
[----:B0-----:R-:W-:Y:S02]  /*6ca0*/  FFMA R95, R18, R135, R95 ;  /* 0x00000087125f7223 */ /* 0x001fe4000000005f */
[----:B------:R-:W-:Y:S01]  /*6cb0*/  IMAD.MOV R18, RZ, RZ, -R74 ;  /* 0x000000ffff127224 */ /* 0x000fe200078e0a4a */
[----:B------:R-:W-:-:S02]  /*6cc0*/  @!P0 FSEL R101, R134, R101, !P1 ;  /* 0x0000006586658208 */ /* 0x000fc40004800000 */
[----:B------:R-:W-:Y:S01]  /*6cd0*/  FSETP.GT.AND P0, PT, R97, R134, PT ;  /* 0x000000866100720b */ /* 0x000fe20003f04000 */
[----:B------:R-:W-:Y:S01]  /*6ce0*/  IMAD R90, R136, R18, R73 ;  /* 0x00000012885a7224 */ /* 0x000fe200078e0249 */
[----:B-1----:R-:W-:Y:S01]  /*6cf0*/  I2IP.S8.S32.SAT R88, R89, R88, RZ ;  /* 0x0000005859587239 */ /* 0x002fe200000010ff */
[----:B------:R-:W-:Y:S01]  /*6d00*/  IMAD.MOV R18, RZ, RZ, -R68 ;  /* 0x000000ffff127224 */ /* 0x000fe200078e0a44 */
[----:B------:R-:W-:Y:S01]  /*6d10*/  F2I.NTZ R86, R101 ;  /* 0x0000006500567305 */ /* 0x000fe20000203100 */
[----:B------:R-:W-:Y:S02]  /*6d20*/  IMAD.SHL.U32 R90, R90, 0x20, RZ ;  /* 0x000000205a5a7824 */ /* 0x000fe400078e00ff */
[----:B------:R-:W-:Y:S02]  /*6d30*/  IMAD R18, R136, R18, R75 ;  /* 0x0000001288127224 */ /* 0x000fe400078e024b */
[----:B------:R-:W-:Y:S02]  /*6d40*/  IMAD R89, R72, c[0x0][0x278], RZ ;  /* 0x00009e0048597a24 */ /* 0x000fe400078e02ff */
[----:B------:R-:W-:Y:S01]  /*6d50*/  IMAD.SHL.U32 R92, R18, 0x20, RZ ;  /* 0x00000020125c7824 */ /* 0x000fe200078e00ff */
[----:B------:R-:W-:Y:S01]  /*6d60*/  @!P0 FSETP.GTU.AND P1, PT, |R97|, +INF , PT ;  /* 0x7f8000006100880b */ /* 0x000fe20003f2c200 */
[----:B------:R-:W-:-:S03]  /*6d70*/  IMAD R72, R74, c[0x0][0x27c], R89 ;  /* 0x00009f004a487a24 */ /* 0x000fc600078e0259 */
        /* <DEDUP_REMOVED lines=13> */
[----:B------:R0:W1:Y:S08]  /*6e50*/  F2I.NTZ R77, R93 ;  /* 0x0000005d004d7305 */ /* 0x0000700000203100 */
[----:B------:R-:W-:Y:S02]  /*6e60*/  @!P0 FSETP.GTU.AND P1, PT, |R19|, +INF , PT ;  /* 0x7f8000001300880b */ /* 0x000fe40003f2c200 */
[----:B0-----:R-:W-:-:S02]  /*6e70*/  SHF.R.S32.HI R93, RZ, 0x1f, R92 ;  /* 0x0000001fff5d7819 */ /* 0x001fc4000001145c */
[----:B------:R-:W-:Y:S02]  /*6e80*/  @!P0 FSEL R19, R134, R19, !P1 ;  /* 0x0000001386138208 */ /* 0x000fe40004800000 */
[----:B------:R-:W-:Y:S01]  /*6e90*/  FSETP.GT.AND P0, PT, R95, R134, PT ;  /* 0x000000865f00720b */ /* 0x000fe20003f04000 */
[----:B------:R-:W-:Y:S01]  /*6ea0*/  IMAD.WIDE.U32 R92, R68, R140, R92 ;  /* 0x0000008c445c7225 */ /* 0x000fe200078e005c */
[----:B-1----:R-:W-:Y:S02]  /*6eb0*/  I2IP.S8.S32.SAT R76, R77, R76, RZ ;  /* 0x0000004c4d4c7239 */ /* 0x002fe400000010ff */
[----:B------:R-:W-:Y:S01]  /*6ec0*/  F2I.NTZ R19, R19 ;  /* 0x0000001300137305 */ /* 0x000fe20000203100 */
[----:B------:R-:W-:-:S07]  /*6ed0*/  IMAD R77, R139, R68, RZ ;  /* 0x000000448b4d7224 */ /* 0x000fce00078e02ff */
[----:B------:R-:W-:-:S04]  /*6ee0*/  @!P0 FSETP.GTU.AND P1, PT, |R95|, +INF , PT ;  /* 0x7f8000005f00880b */ /* 0x000fc80003f2c200 */
[----:B------:R-:W-:Y:S02]  /*6ef0*/  @!P0 FSEL R95, R134, R95, !P1 ;  /* 0x0000005f865f8208 */ /* 0x000fe40004800000 */
[----:B------:R-:W-:-:S04]  /*6f00*/  IADD3 R86, P0, R142, R90, RZ ;  /* 0x0000005a8e567210 */ /* 0x000fc80007f1e0ff */
[----:B------:R-:W0:Y:S01]  /*6f10*/  F2I.NTZ R70, R95 ;  /* 0x0000005f00467305 */ /* 0x000e220000203100 */
[----:B------:R-:W-:Y:S02]  /*6f20*/  IADD3.X R87, R141, R91, R72, P0, !PT ;  /* 0x0000005b8d577210 */ /* 0x000fe400007fe448 */
        /* <DEDUP_REMOVED lines=8> */
[----:B0-----:R-:W0:Y:S01]  /*6fb0*/  I2F R18, R111 ;  /* 0x0000006f00127306 */ /* 0x001e220000201400 */
[----:B-1----:R-:W-:-:S04]  /*6fc0*/  IADD3 R77, R133, 0x38, RZ ;  /* 0x00000038854d7810 */ /* 0x002fc80007ffe0ff */
[----:B------:R-:W-:Y:S01]  /*6fd0*/  ISETP.LT.AND P2, PT, R77, R146, !P5 ;  /* 0x000000924d00720c */ /* 0x000fe20006f41270 */
[----:B------:R-:W-:Y:S01]  /*6fe0*/  IMAD.MOV.U32 R70, RZ, RZ, R77 ;  /* 0x000000ffff467224 */ /* 0x000fe200078e004d */
[----:B------:R-:W-:Y:S01]  /*6ff0*/  ISETP.NE.AND P5, PT, R66, RZ, PT ;  /* 0x000000ff4200720c */ /* 0x000fe20003fa5270 */
        /* <DEDUP_REMOVED lines=39> */
[----:B------:R-:W-:Y:S01]  /*7270*/  F2I.NTZ R76, R97 ;  /* 0x00000061004c7305 */ /* 0x000fe20000203100 */
[----:B0-----:R-:W-:Y:S02]  /*7280*/  @P4 IMAD.HI.U32 R79, R75, R131, RZ ;  /* 0x000000834b4f4227 */ /* 0x001fe400078e00ff */
[----:B------:R-:W-:-:S04]  /*7290*/  @!P0 FSETP.GTU.AND P1, PT, |R91|, +INF , PT ;  /* 0x7f8000005b00880b */ /* 0x000fc80003f2c200 */
[----:B------:R-:W-:Y:S01]  /*72a0*/  @!P0 FSEL R91, R134, R91, !P1 ;  /* 0x0000005b865b8208 */ /* 0x000fe20004800000 */
[----:B-1----:R-:W-:Y:S01]  /*72b0*/  FFMA R87, R18, R135, R87 ;  /* 0x0000008712577223 */ /* 0x002fe20000000057 */
[----:B------:R-:W-:Y:S01]  /*72c0*/  FSETP.GT.AND P0, PT, R99, R134, PT ;  /* 0x000000866300720b */ /* 0x000fe20003f04000 */
[----:B------:R0:W1:Y:S02]  /*72d0*/  I2F R18, R85 ;  /* 0x0000005500127306 */ /* 0x0000640000201400 */
[----:B0-----:R-:W-:-:S06]  /*72e0*/  IMAD.MOV.U32 R85, RZ, RZ, R75 ;  /* 0x000000ffff557224 */ /* 0x001fcc00078e004b */
[----:B------:R-:W0:Y:S03]  /*72f0*/  F2I.NTZ R91, R91 ;  /* 0x0000005b005b7305 */ /* 0x000e260000203100 */
[----:B------:R-:W-:Y:S02]  /*7300*/  @!P0 FSETP.GTU.AND P1, PT, |R99|, +INF , PT ;  /* 0x7f8000006300880b */ /* 0x000fe40003f2c200 */
[----:B------:R-:W-:Y:S02]  /*7310*/  @P4 SHF.R.U32.HI R85, RZ, R130, R79 ;  /* 0x00000082ff554219 */ /* 0x000fe4000001164f */
[----:B------:R-:W-:Y:S01]  /*7320*/  @!P0 FSEL R99, R134, R99, !P1 ;  /* 0x0000006386638208 */ /* 0x000fe20004800000 */
[----:B-1----:R-:W-:Y:S01]  /*7330*/  FFMA R95, R18, R135, R95 ;  /* 0x00000087125f7223 */ /* 0x002fe2000000005f */
[----:B------:R-:W-:Y:S01]  /*7340*/  FSETP.GT.AND P0, PT, R89, R134, PT ;  /* 0x000000865900720b */ /* 0x000fe20003f04000 */
[----:B------:R-:W-:-:S03]  /*7350*/  @P4 IMAD.HI.U32 R18, R77, R132, RZ ;  /* 0x000000844d124227 */ /* 0x000fc600078e00ff */
[----:B------:R-:W-:Y:S01]  /*7360*/  F2I.NTZ R74, R99 ;  /* 0x00000063004a7305 */ /* 0x000fe20000203100 */
[--C-:B------:R-:W-:Y:S01]  /*7370*/  IMAD.MOV R96, RZ, RZ, -R85.reuse ;  /* 0x000000ffff607224 */ /* 0x100fe200078e0a55 */
[----:B------:R-:W-:Y:S02]  /*7380*/  @P4 SHF.R.U32.HI R70, RZ, R145, R18 ;  /* 0x00000091ff464219 */ /* 0x000fe40000011612 */
[----:B------:R-:W-:Y:S01]  /*7390*/  SHF.R.S32.HI R18, RZ, 0x1f, R85 ;  /* 0x0000001fff127819 */ /* 0x000fe20000011455 */
[----:B------:R-:W-:Y:S01]  /*73a0*/  IMAD R96, R136, R96, R75 ;  /* 0x0000006088607224 */ /* 0x000fe200078e024b */
[--C-:B------:R-:W-:Y:S01]  /*73b0*/  SHF.R.S32.HI R78, RZ, 0x1f, R70.reuse ;  /* 0x0000001fff4e7819 */ /* 0x100fe20000011446 */
[----:B------:R-:W-:Y:S01]  /*73c0*/  IMAD.MOV R92, RZ, RZ, -R70 ;  /* 0x000000ffff5c7224 */ /* 0x000fe200078e0a46 */
[----:B------:R-:W-:Y:S01]  /*73d0*/  @!P0 FSETP.GTU.AND P1, PT, |R89|, +INF , PT ;  /* 0x7f8000005900880b */ /* 0x000fe20003f2c200 */
[----:B------:R-:W-:Y:S01]  /*73e0*/  IMAD.SHL.U32 R96, R96, 0x20, RZ ;  /* 0x0000002060607824 */ /* 0x000fe200078e00ff */
[----:B0-----:R-:W-:Y:S01]  /*73f0*/  I2IP.S8.S32.SAT R76, R91, R76, RZ ;  /* 0x0000004c5b4c7239 */ /* 0x001fe200000010ff */
[----:B------:R-:W-:Y:S01]  /*7400*/  IMAD R92, R136, R92, R77 ;  /* 0x0000005c885c7224 */ /* 0x000fe200078e024d */
[----:B------:R-:W-:Y:S01]  /*7410*/  @!P0 FSEL R89, R134, R89, !P1 ;  /* 0x0000005986598208 */ /* 0x000fe20004800000 */
[----:B------:R-:W-:Y:S01]  /*7420*/  IMAD R18, R18, c[0x0][0x278], RZ ;  /* 0x00009e0012127a24 */ /* 0x000fe200078e02ff */
[----:B------:R-:W-:Y:S01]  /*7430*/  FSETP.GT.AND P0, PT, R93, R134, PT ;  /* 0x000000865d00720b */ /* 0x000fe20003f04000 */
[----:B------:R-:W-:Y:S01]  /*7440*/  IMAD.SHL.U32 R92, R92, 0x20, RZ ;  /* 0x000000205c5c7824 */ /* 0x000fe200078e00ff */
[----:B------:R-:W-:Y:S01]  /*7450*/  SHF.R.S32.HI R97, RZ, 0x1f, R96 ;  /* 0x0000001fff617819 */ /* 0x000fe20000011460 */
[----:B------:R-:W-:Y:S01]  /*7460*/  IMAD R18, R85, c[0x0][0x27c], R18 ;  /* 0x00009f0055127a24 */ /* 0x000fe200078e0212 */
[----:B------:R-:W-:Y:S01]  /*7470*/  F2I.NTZ R89, R89 ;  /* 0x0000005900597305 */ /* 0x000fe20000203100 */
[----:B------:R-:W-:-:S02]  /*7480*/  IMAD R79, R139, R70, RZ ;  /* 0x000000468b4f7224 */ /* 0x000fc400078e02ff */
[----:B------:R-:W-:-:S04]  /*7490*/  IMAD.WIDE.U32 R96, R85, c[0x0][0x278], R96 ;  /* 0x00009e0055607a25 */ /* 0x000fc800078e0060 */
[----:B------:R-:W-:Y:S01]  /*74a0*/  IMAD R79, R78, R140, R79 ;  /* 0x0000008c4e4f7224 */ /* 0x000fe200078e024f */
[----:B------:R-:W-:-:S04]  /*74b0*/  @!P0 FSETP.GTU.AND P1, PT, |R93|, +INF , PT ;  /* 0x7f8000005d00880b */ /* 0x000fc80003f2c200 */
[----:B------:R-:W-:Y:S02]  /*74c0*/  @!P0 FSEL R93, R134, R93, !P1 ;  /* 0x0000005d865d8208 */ /* 0x000fe40004800000 */
[----:B------:R-:W-:-:S04]  /*74d0*/  FSETP.GT.AND P0, PT, R87, R134, PT ;  /* 0x000000865700720b */ /* 0x000fc80003f04000 */
[----:B------:R0:W-:Y:S08]  /*74e0*/  F2I.NTZ R72, R93 ;  /* 0x0000005d00487305 */ /* 0x0001f00000203100 */
[----:B------:R-:W-:Y:S02]  /*74f0*/  @!P0 FSETP.GTU.AND P1, PT, |R87|, +INF , PT ;  /* 0x7f8000005700880b */ /* 0x000fe40003f2c200 */
[----:B0-----:R-:W-:-:S02]  /*7500*/  SHF.R.S32.HI R93, RZ, 0x1f, R92 ;  /* 0x0000001fff5d7819 */ /* 0x001fc4000001145c */
[----:B------:R-:W-:Y:S02]  /*7510*/  @!P0 FSEL R87, R134, R87, !P1 ;  /* 0x0000005786578208 */ /* 0x000fe40004800000 */
[----:B------:R-:W-:Y:S01]  /*7520*/  FSETP.GT.AND P0, PT, R19, R134, PT ;  /* 0x000000861300720b */ /* 0x000fe20003f04000 */
[----:B------:R-:W-:-:S03]  /*7530*/  IMAD.WIDE.U32 R92, R70, R140, R92 ;  /* 0x0000008c465c7225 */ /* 0x000fc600078e005c */
[----:B------:R-:W0:Y:S08]  /*7540*/  F2I.NTZ R87, R87 ;  /* 0x0000005700577305 */ /* 0x000e300000203100 */
[----:B------:R-:W-:-:S04]  /*7550*/  @!P0 FSETP.GTU.AND P1, PT, |R19|, +INF , PT ;  /* 0x7f8000001300880b */ /* 0x000fc80003f2c200 */
[----:B------:R-:W-:Y:S02]  /*7560*/  @!P0 FSEL R19, R134, R19, !P1 ;  /* 0x0000001386138208 */ /* 0x000fe40004800000 */
[----:B------:R-:W-:Y:S02]  /*7570*/  FSETP.GT.AND P0, PT, R95, R134, PT ;  /* 0x000000865f00720b */ /* 0x000fe40003f04000 */
[----:B0-----:R-:W-:Y:S02]  /*7580*/  I2IP.S8.S32.SAT R72, R87, R72, RZ ;  /* 0x0000004857487239 */ /* 0x001fe400000010ff */
[----:B------:R-:W-:Y:S08]  /*7590*/  F2I.NTZ R19, R19 ;  /* 0x0000001300137305 */ /* 0x000ff00000203100 */
[----:B------:R-:W-:-:S04]  /*75a0*/  @!P0 FSETP.GTU.AND P1, PT, |R95|, +INF , PT ;  /* 0x7f8000005f00880b */ /* 0x000fc80003f2c200 */
[----:B------:R-:W-:Y:S02]  /*75b0*/  @!P0 FSEL R95, R134, R95, !P1 ;  /* 0x0000005f865f8208 */ /* 0x000fe40004800000 */
[----:B------:R-:W-:-:S04]  /*75c0*/  IADD3 R84, P0, R142, R96, RZ ;  /* 0x000000608e547210 */ /* 0x000fc80007f1e0ff */
[----:B------:R-:W0:Y:S01]  /*75d0*/  F2I.NTZ R68, R95 ;  /* 0x0000005f00447305 */ /* 0x000e220000203100 */
[----:B------:R-:W-:Y:S02]  /*75e0*/  IADD3.X R85, R141, R97, R18, P0, !PT ;  /* 0x000000618d557210 */ /* 0x000fe400007fe412 */
[----:B------:R-:W-:Y:S02]  /*75f0*/  IADD3 R78, P0, R143, R92, RZ ;  /* 0x0000005c8f4e7210 */ /* 0x000fe40007f1e0ff */
[----:B------:R-:W-:Y:S02]  /*7600*/  I2IP.S8.S32.SAT R18, R89, R74, R76 ;  /* 0x0000004a59127239 */ /* 0x000fe4000000104c */
[----:B------:R-:W-:Y:S02]  /*7610*/  IADD3.X R79, R144, R93, R79, P0, !PT ;  /* 0x0000005d904f7210 */ /* 0x000fe400007fe44f */
[----:B0-----:R-:W-:-:S08]  /*7620*/  I2IP.S8.S32.SAT R19, R68, R19, R72 ;  /* 0x0000001344137239 */ /* 0x001fd00000001048 */
[----:B------:R0:W-:Y:S04]  /*7630*/  @P3 STG.E.64.SYS [R84], R18 ;  /* 0x0000001254003386 */ /* 0x0001e8000010eb00 */
[----:B------:R1:W2:Y:S01]  /*7640*/  @P2 LDG.E.LTC128B.64.SYS R16, [R78] ;  /* 0x000000004e102381 */ /* 0x0002a200001eeb20 */
[----:B------:R-:W3:Y:S01]  /*7650*/  I2F R112, R112 ;  /* 0x0000007000707306 */ /* 0x000ee20000201400 */
[----:B------:R-:W-:Y:S01]  /*7660*/  IMAD.MOV.U32 R76, RZ, RZ, R133 ;  /* 0x000000ffff4c7224 */ /* 0x000fe200078e0085 */
[----:B------:R-:W-:-:S04]  /*7670*/  IADD3 R154, R154, 0x20, RZ ;  /* 0x000000209a9a7810 */ /* 0x000fc80007ffe0ff */
[----:B------:R-:W-:Y:S02]  /*7680*/  ISETP.LT.AND P3, PT, R154, c[0x0][0x178], !P6 ;  /* 0x00005e009a007a0c */ /* 0x000fe40007761270 */
[----:B------:R-:W0:Y:S01]  /*7690*/  I2F R66, R113 ;  /* 0x0000007100427306 */ /* 0x000e220000201400 */
[----:B-1----:R-:W-:-:S07]  /*76a0*/  IMAD.MOV.U32 R79, RZ, RZ, R77 ;  /* 0x000000ffff4f7224 */ /* 0x002fce00078e004d */
[----:B------:R-:W1:Y:S08]  /*76b0*/  I2F R114, R114 ;  /* 0x0000007200727306 */ /* 0x000e700000201400 */
[----:B0-----:R-:W0:Y:S08]  /*76c0*/  I2F R18, R115 ;  /* 0x0000007300127306 */ /* 0x001e300000201400 */
[----:B------:R-:W0:Y:S08]  /*76d0*/  I2F R80, R80 ;  /* 0x0000005000507306 */ /* 0x000e300000201400 */
[----:B------:R-:W-:Y:S01]  /*76e0*/  I2F R82, R82 ;  /* 0x0000005200527306 */ /* 0x000fe20000201400 */
        /* <DEDUP_REMOVED lines=15> */
[----:B------:R-:W-:Y:S01]  /*77e0*/  FADD R91, R91, -12582912 ;  /* 0xcb4000005b5b7421 */ /* 0x000fe20000000000 */
[----:B------:R-:W-:Y:S01]  /*77f0*/  IADD3 R89, R89, 0x4b400000, RZ ;  /* 0x4b40000059597810 */ /* 0x000fe20007ffe0ff */
[-C--:B-1----:R-:W-:Y:S01]  /*7800*/  FFMA R95, R114, R135.reuse, R95 ;  /* 0x00000087725f7223 */ /* 0x082fe2000000005f */
[C---:B------:R-:W-:Y:S01]  /*7810*/  PRMT R87, R17.reuse, 0xbbb3, R17 ;  /* 0x0000bbb311577816 */ /* 0x040fe20000000011 */
[----:B0-----:R-:W-:Y:S01]  /*7820*/  FFMA R91, R18, R135, R91 ;  /* 0x00000087125b7223 */ /* 0x001fe2000000005b */
[----:B------:R-:W-:Y:S01]  /*7830*/  PRMT R19, R17, 0x8880, R17 ;  /* 0x0000888011137816 */ /* 0x000fe20000000011 */
[----:B------:R-:W-:Y:S01]  /*7840*/  FADD R89, R89, -12582912 ;  /* 0xcb40000059597421 */ /* 0x000fe20000000000 */
[----:B------:R0:W1:Y:S01]  /*7850*/  I2F R18, R81 ;  /* 0x0000005100127306 */ /* 0x0000620000201400 */
[----:B------:R-:W-:-:S02]  /*7860*/  IADD3 R87, R87, 0x4b400000, RZ ;  /* 0x4b40000057577810 */ /* 0x000fc40007ffe0ff */
[----:B------:R-:W-:Y:S01]  /*7870*/  FFMA R89, R80, R135, R89 ;  /* 0x0000008750597223 */ /* 0x000fe20000000059 */
[----:B------:R-:W-:Y:S02]  /*7880*/  @!P0 FSETP.GTU.AND P1, PT, |R97|, +INF , PT ;  /* 0x7f8000006100880b */ /* 0x000fe40003f2c200 */
[----:B------:R-:W-:Y:S01]  /*7890*/  FADD R87, R87, -12582912 ;  /* 0xcb40000057577421 */ /* 0x000fe20000000000 */
[----:B------:R-:W-:Y:S01]  /*78a0*/  IADD3 R19, R19, 0x4b400000, RZ ;  /* 0x4b40000013137810 */ /* 0x000fe20007ffe0ff */
[----:B0-----:R-:W-:Y:S01]  /*78b0*/  @P4 IMAD.HI.U32 R81, R77, R131, RZ ;  /* 0x000000834d514227 */ /* 0x001fe200078e00ff */
[----:B------:R-:W-:Y:S02]  /*78c0*/  @!P0 FSEL R97, R134, R97, !P1 ;  /* 0x0000006186618208 */ /* 0x000fe40004800000 */
[----:B------:R-:W-:Y:S01]  /*78d0*/  FSETP.GT.AND P0, PT, R85, R134, PT ;  /* 0x000000865500720b */ /* 0x000fe20003f04000 */
[----:B------:R-:W-:Y:S01]  /*78e0*/  FADD R19, R19, -12582912 ;  /* 0xcb40000013137421 */ /* 0x000fe20000000000 */
[----:B------:R-:W-:-:S02]  /*78f0*/  PRMT R66, R17, 0x9991, R17 ;  /* 0x0000999111427816 */ /* 0x000fc40000000011 */
[----:B------:R-:W-:Y:S01]  /*7900*/  @P4 SHF.R.U32.HI R79, RZ, R130, R81 ;  /* 0x00000082ff4f4219 */ /* 0x000fe20000011651 */
[-C--:B-1----:R-:W-:Y:S01]  /*7910*/  FFMA R87, R18, R135.reuse, R87 ;  /* 0x0000008712577223 */ /* 0x082fe20000000057 */
[----:B------:R-:W-:Y:S01]  /*7920*/  IADD3 R66, R66, 0x4b400000, RZ ;  /* 0x4b40000042427810 */ /* 0x000fe20007ffe0ff */
[----:B------:R-:W-:Y:S01]  /*7930*/  FFMA R19, R82, R135, R19 ;  /* 0x0000008752137223 */ /* 0x000fe20000000013 */
[----:B------:R-:W0:Y:S01]  /*7940*/  I2F R18, R83 ;  /* 0x0000005300127306 */ /* 0x000e220000201400 */
[--C-:B------:R-:W-:Y:S01]  /*7950*/  IMAD.MOV R90, RZ, RZ, -R79.reuse ;  /* 0x000000ffff5a7224 */ /* 0x100fe200078e0a4f */
[----:B------:R-:W-:Y:S01]  /*7960*/  SHF.R.S32.HI R68, RZ, 0x1f, R79 ;  /* 0x0000001fff447819 */ /* 0x000fe2000001144f */
[----:B------:R-:W-:Y:S01]  /*7970*/  FADD R93, R66, -12582912 ;  /* 0xcb400000425d7421 */ /* 0x000fe20000000000 */
[----:B------:R-:W-:Y:S01]  /*7980*/  @!P0 FSETP.GTU.AND P1, PT, |R85|, +INF , PT ;  /* 0x7f8000005500880b */ /* 0x000fe20003f2c200 */
[----:B------:R-:W-:Y:S02]  /*7990*/  IMAD R90, R136, R90, R77 ;  /* 0x0000005a885a7224 */ /* 0x000fe400078e024d */
[----:B------:R-:W-:Y:S01]  /*79a0*/  IMAD R68, R68, c[0x0][0x278], RZ ;  /* 0x00009e0044447a24 */ /* 0x000fe200078e02ff */
[----:B------:R-:W-:Y:S01]  /*79b0*/  @!P0 FSEL R85, R134, R85, !P1 ;  /* 0x0000005586558208 */ /* 0x000fe20004800000 */
[----:B------:R-:W-:Y:S01]  /*79c0*/  IMAD.SHL.U32 R90, R90, 0x20, RZ ;  /* 0x000000205a5a7824 */ /* 0x000fe200078e00ff */
[----:B------:R-:W-:Y:S01]  /*79d0*/  FSETP.GT.AND P0, PT, R95, R134, PT ;  /* 0x000000865f00720b */ /* 0x000fe20003f04000 */
[----:B------:R-:W-:Y:S01]  /*79e0*/  F2I.NTZ R74, R97 ;  /* 0x00000061004a7305 */ /* 0x000fe20000203100 */
[----:B------:R-:W-:-:S02]  /*79f0*/  IMAD R68, R79, c[0x0][0x27c], R68 ;  /* 0x00009f004f447a24 */ /* 0x000fc400078e0244 */
[----:B0-----:R-:W-:Y:S02]  /*7a00*/  FFMA R93, R18, R135, R93 ;  /* 0x00000087125d7223 */ /* 0x001fe4000000005d */
[----:B------:R-:W-:-:S03]  /*7a10*/  @P4 IMAD.HI.U32 R18, R133, R132, RZ ;  /* 0x0000008485124227 */ /* 0x000fc600078e00ff */
[----:B------:R-:W0:Y:S03]  /*7a20*/  F2I.NTZ R85, R85 ;  /* 0x0000005500557305 */ /* 0x000e260000203100 */
[----:B------:R-:W-:Y:S02]  /*7a30*/  @!P0 FSETP.GTU.AND P1, PT, |R95|, +INF , PT ;  /* 0x7f8000005f00880b */ /* 0x000fe40003f2c200 */
[----:B------:R-:W-:Y:S02]  /*7a40*/  @P4 SHF.R.U32.HI R76, RZ, R145, R18 ;  /* 0x00000091ff4c4219 */ /* 0x000fe40000011612 */
[----:B------:R-:W-:Y:S02]  /*7a50*/  @!P0 FSEL R95, R134, R95, !P1 ;  /* 0x0000005f865f8208 */ /* 0x000fe40004800000 */
[----:B------:R-:W-:Y:S01]  /*7a60*/  FSETP.GT.AND P0, PT, R91, R134, PT ;  /* 0x000000865b00720b */ /* 0x000fe20003f04000 */
[--C-:B------:R-:W-:Y:S01]  /*7a70*/  IMAD.MOV R86, RZ, RZ, -R76.reuse ;  /* 0x000000ffff567224 */ /* 0x100fe200078e0a4c */
[----:B------:R-:W-:-:S02]  /*7a80*/  SHF.R.S32.HI R18, RZ, 0x1f, R76 ;  /* 0x0000001fff127819 */ /* 0x000fc4000001144c */
[----:B------:R-:W-:Y:S01]  /*7a90*/  F2I.NTZ R72, R95 ;  /* 0x0000005f00487305 */ /* 0x000fe20000203100 */
[----:B------:R-:W-:Y:S01]  /*7aa0*/  IMAD R86, R136, R86, R133 ;  /* 0x0000005688567224 */ /* 0x000fe200078e0285 */
[----:B0-----:R-:W-:-:S03]  /*7ab0*/  I2IP.S8.S32.SAT R74, R85, R74, RZ ;  /* 0x0000004a554a7239 */ /* 0x001fc600000010ff */
[----:B------:R-:W-:-:S03]  /*7ac0*/  IMAD.SHL.U32 R86, R86, 0x20, RZ ;  /* 0x0000002056567824 */ /* 0x000fc600078e00ff */
        /* <DEDUP_REMOVED lines=8> */
[----:B------:R-:W-:-:S03]  /*7b50*/  IMAD.WIDE.U32 R90, R79, c[0x0][0x278], R90 ;  /* 0x00009e004f5a7a25 */ /* 0x000fc600078e005a */
[----:B------:R0:W-:Y:S08]  /*7b60*/  F2I.NTZ R70, R89 ;  /* 0x0000005900467305 */ /* 0x0001f00000203100 */
[----:B------:R-:W-:Y:S01]  /*7b70*/  @!P0 FSETP.GTU.AND P1, PT, |R87|, +INF , PT ;  /* 0x7f8000005700880b */ /* 0x000fe20003f2c200 */
[----:B0-----:R-:W-:-:S03]  /*7b80*/  IMAD R89, R139, R76, RZ ;  /* 0x0000004c8b597224 */ /* 0x001fc600078e02ff */
[----:B------:R-:W-:Y:S01]  /*7b90*/  @!P0 FSEL R87, R134, R87, !P1 ;  /* 0x0000005786578208 */ /* 0x000fe20004800000 */
[----:B------:R-:W-:Y:S01]  /*7ba0*/  IMAD R18, R18, R140, R89 ;  /* 0x0000008c12127224 */ /* 0x000fe200078e0259 */
[----:B------:R-:W-:-:S04]  /*7bb0*/  FSETP.GT.AND P0, PT, R19, R134, PT ;  /* 0x000000861300720b */ /* 0x000fc80003f04000 */
[----:B------:R0:W1:Y:S08]  /*7bc0*/  F2I.NTZ R81, R87 ;  /* 0x0000005700517305 */ /* 0x0000700000203100 */
[----:B------:R-:W-:Y:S02]  /*7bd0*/  @!P0 FSETP.GTU.AND P1, PT, |R19|, +INF , PT ;  /* 0x7f8000001300880b */ /* 0x000fe40003f2c200 */
[----:B0-----:R-:W-:-:S02]  /*7be0*/  SHF.R.S32.HI R87, RZ, 0x1f, R86 ;  /* 0x0000001fff577819 */ /* 0x001fc40000011456 */
        /* <DEDUP_REMOVED lines=9> */
[----:B------:R-:W-:Y:S01]  /*7c80*/  IADD3.X R79, R141, R91, R68, P0, !PT ;  /* 0x0000005b8d4f7210 */ /* 0x000fe200007fe444 */
[----:B------:R-:W-:Y:S01]  /*7c90*/  IMAD.IADD R68, R87, 0x1, R18 ;  /* 0x0000000157447824 */ /* 0x000fe200078e0212 */
[----:B------:R-:W-:Y:S02]  /*7ca0*/  IADD3 R86, P1, P0, R143, R138, R86 ;  /* 0x0000008a8f567210 */ /* 0x000fe4000783e056 */
[----:B------:R-:W-:Y:S02]  /*7cb0*/  I2IP.S8.S32.SAT R18, R83, R72, R74 ;  /* 0x0000004853127239 */ /* 0x000fe4000000104a */
[----:B------:R-:W-:Y:S02]  /*7cc0*/  IADD3.X R87, R144, R137, R68, P1, P0 ;  /* 0x0000008990577210 */ /* 0x000fe40000fe0444 */
[----:B0-----:R-:W-:-:S08]  /*7cd0*/  I2IP.S8.S32.SAT R19, R66, R19, R70 ;  /* 0x0000001342137239 */ /* 0x001fd00000001046 */
[----:B------:R0:W-:Y:S04]  /*7ce0*/  @P2 STG.E.64.SYS [R78], R18 ;  /* 0x000000124e002386 */ /* 0x0001e8000010eb00 */
[----:B------:R-:W2:Y:S01]  /*7cf0*/  @P3 LDG.E.LTC128B.64.SYS R16, [R86] ;  /* 0x0000000056103381 */ /* 0x000ea200001eeb20 */
[----:B------:R-:W1:Y:S01]  /*7d00*/  I2F R34, R34 ;  /* 0x0000002200227306 */ /* 0x000e620000201400 */
[----:B------:R-:W-:-:S07]  /*7d10*/  ISETP.LT.AND P5, PT, R154, c[0x0][0x178], !P5 ;  /* 0x00005e009a007a0c */ /* 0x000fce0006fa1270 */
[----:B------:R3:W0:Y:S08]  /*7d20*/  I2F R68, R35 ;  /* 0x0000002300447306 */ /* 0x0006300000201400 */
[----:B------:R0:W-:Y:S08]  /*7d30*/  I2F R66, R65 ;  /* 0x0000004100427306 */ /* 0x0001f00000201400 */
[----:B------:R-:W0:Y:S08]  /*7d40*/  I2F R64, R64 ;  /* 0x0000004000407306 */ /* 0x000e300000201400 */
[----:B------:R-:W1:Y:S08]  /*7d50*/  I2F R2, R2 ;  /* 0x0000000200027306 */ /* 0x000e700000201400 */
[----:B0-----:R0:W-:Y:S08]  /*7d60*/  I2F R18, R33 ;  /* 0x0000002100127306 */ /* 0x0011f00000201400 */
[----:B------:R-:W-:Y:S01]  /*7d70*/  I2F R32, R32 ;  /* 0x0000002000207306 */ /* 0x000fe20000201400 */
[----:B--2---:R-:W-:-:S02]  /*7d80*/  PRMT R81, R16, 0xaaa2, R16 ;  /* 0x0000aaa210517816 */ /* 0x004fc40000000010 */
[--C-:B------:R-:W-:Y:S02]  /*7d90*/  PRMT R70, R16, 0xbbb3, R16.reuse ;  /* 0x0000bbb310467816 */ /* 0x100fe40000000010 */
[----:B------:R-:W-:Y:S02]  /*7da0*/  IADD3 R81, R81, 0x4b400000, RZ ;  /* 0x4b40000051517810 */ /* 0x000fe40007ffe0ff */
[----:B------:R-:W-:Y:S02]  /*7db0*/  IADD3 R19, R70, 0x4b400000, RZ ;  /* 0x4b40000046137810 */ /* 0x000fe40007ffe0ff */
[C-C-:B------:R-:W-:Y:S01]  /*7dc0*/  PRMT R70, R16.reuse, 0x8880, R16.reuse ;  /* 0x0000888010467816 */ /* 0x140fe20000000010 */
[----:B------:R-:W-:Y:S01]  /*7dd0*/  FADD R81, R81, -12582912 ;  /* 0xcb40000051517421 */ /* 0x000fe20000000000 */
[----:B---3--:R-:W-:Y:S01]  /*7de0*/  PRMT R35, R16, 0x9991, R16 ;  /* 0x0000999110237816 */ /* 0x008fe20000000010 */
[----:B------:R-:W-:Y:S01]  /*7df0*/  FADD R65, R19, -12582912 ;  /* 0xcb40000013417421 */ /* 0x000fe20000000000 */
[----:B------:R-:W-:Y:S01]  /*7e00*/  IADD3 R19, R70, 0x4b400000, RZ ;  /* 0x4b40000046137810 */ /* 0x000fe20007ffe0ff */
[-C--:B-1----:R-:W-:Y:S01]  /*7e10*/  FFMA R81, R34, R135.reuse, R81 ;  /* 0x0000008722517223 */ /* 0x082fe20000000051 */
[----:B------:R-:W-:Y:S01]  /*7e20*/  IADD3 R35, R35, 0x4b400000, RZ ;  /* 0x4b40000023237810 */ /* 0x000fe20007ffe0ff */
[-C--:B------:R-:W-:Y:S01]  /*7e30*/  FFMA R65, R68, R135.reuse, R65 ;  /* 0x0000008744417223 */ /* 0x080fe20000000041 */
[----:B------:R-:W-:Y:S01]  /*7e40*/  PRMT R79, R17, 0xaaa2, R17 ;  /* 0x0000aaa2114f7816 */ /* 0x000fe20000000011 */
[----:B------:R-:W-:Y:S01]  /*7e50*/  FADD R19, R19, -12582912 ;  /* 0xcb40000013137421 */ /* 0x000fe20000000000 */
[-C--:B------:R-:W-:Y:S01]  /*7e60*/  FSETP.GT.AND P0, PT, R81, R134.reuse, PT ;  /* 0x000000865100720b */ /* 0x080fe20003f04000 */
[----:B------:R-:W-:Y:S01]  /*7e70*/  FADD R35, R35, -12582912 ;  /* 0xcb40000023237421 */ /* 0x000fe20000000000 */
[----:B------:R-:W-:Y:S01]  /*7e80*/  FSETP.GT.AND P1, PT, R65, R134, PT ;  /* 0x000000864100720b */ /* 0x000fe20003f24000 */
[-C--:B------:R-:W-:Y:S01]  /*7e90*/  FFMA R19, R64, R135.reuse, R19 ;  /* 0x0000008740137223 */ /* 0x080fe20000000013 */
[----:B------:R-:W-:Y:S01]  /*7ea0*/  IADD3 R79, R79, 0x4b400000, RZ ;  /* 0x4b4000004f4f7810 */ /* 0x000fe20007ffe0ff */
[----:B------:R-:W-:Y:S01]  /*7eb0*/  FFMA R35, R66, R135, R35 ;  /* 0x0000008742237223 */ /* 0x000fe20000000023 */
[----:B------:R1:W2:Y:S01]  /*7ec0*/  I2F R34, R3 ;  /* 0x0000000300227306 */ /* 0x0002a20000201400 */
[----:B------:R-:W-:-:S02]  /*7ed0*/  PRMT R66, R17, 0xbbb3, R17 ;  /* 0x0000bbb311427816 */ /* 0x000fc40000000011 */
[----:B------:R-:W-:Y:S01]  /*7ee0*/  FADD R79, R79, -12582912 ;  /* 0xcb4000004f4f7421 */ /* 0x000fe20000000000 */
[----:B0-----:R-:W-:Y:S02]  /*7ef0*/  PRMT R33, R17, 0x8880, R17 ;  /* 0x0000888011217816 */ /* 0x001fe40000000011 */
[----:B------:R-:W-:Y:S01]  /*7f00*/  @!P0 FSETP.GTU.AND P2, PT, |R81|, +INF , PT ;  /* 0x7f8000005100880b */ /* 0x000fe20003f4c200 */
[----:B------:R-:W-:Y:S01]  /*7f10*/  FFMA R79, R2, R135, R79 ;  /* 0x00000087024f7223 */ /* 0x000fe2000000004f */
[----:B-1----:R-:W-:Y:S02]  /*7f20*/  IADD3 R3, R66, 0x4b400000, RZ ;  /* 0x4b40000042037810 */ /* 0x002fe40007ffe0ff */
[----:B------:R-:W-:Y:S02]  /*7f30*/  @!P0 FSEL R81, R134, R81, !P2 ;  /* 0x0000005186518208 */ /* 0x000fe40005000000 */
[----:B------:R-:W-:Y:S01]  /*7f40*/  @!P1 FSETP.GTU.AND P0, PT, |R65|, +INF , PT ;  /* 0x7f8000004100980b */ /* 0x000fe20003f0c200 */
[----:B------:R-:W-:Y:S01]  /*7f50*/  FADD R3, R3, -12582912 ;  /* 0xcb40000003037421 */ /* 0x000fe20000000000 */
[----:B------:R-:W-:-:S02]  /*7f60*/  IADD3 R2, R33, 0x4b400000, RZ ;  /* 0x4b40000021027810 */ /* 0x000fc40007ffe0ff */
[----:B------:R-:W-:Y:S01]  /*7f70*/  @!P1 FSEL R65, R134, R65, !P0 ;  /* 0x0000004186419208 */ /* 0x000fe20004000000 */
[-C--:B--2---:R-:W-:Y:S01]  /*7f80*/  FFMA R33, R34, R135.reuse, R3 ;  /* 0x0000008722217223 */ /* 0x084fe20000000003 */
[-C--:B------:R-:W-:Y:S01]  /*7f90*/  FSETP.GT.AND P2, PT, R19, R134.reuse, PT ;  /* 0x000000861300720b */ /* 0x080fe20003f44000 */
[----:B------:R-:W-:Y:S01]  /*7fa0*/  FADD R85, R2, -12582912 ;  /* 0xcb40000002557421 */ /* 0x000fe20000000000 */
[----:B------:R-:W-:Y:S01]  /*7fb0*/  FSETP.GT.AND P1, PT, R35, R134, PT ;  /* 0x000000862300720b */ /* 0x000fe20003f24000 */
[----:B------:R0:W-:Y:S01]  /*7fc0*/  F2I.NTZ R64, R81 ;  /* 0x0000005100407305 */ /* 0x0001e20000203100 */
[----:B------:R-:W-:Y:S01]  /*7fd0*/  PRMT R3, R17, 0x9991, R17 ;  /* 0x0000999111037816 */ /* 0x000fe20000000011 */
[----:B------:R-:W-:-:S03]  /*7fe0*/  FFMA R85, R32, R135, R85 ;  /* 0x0000008720557223 */ /* 0x000fc60000000055 */
[----:B------:R-:W-:Y:S01]  /*7ff0*/  IADD3 R2, R3, 0x4b400000, RZ ;  /* 0x4b40000003027810 */ /* 0x000fe20007ffe0ff */
[----:B------:R-:W-:Y:S02]  /*8000*/  IMAD.MOV.U32 R3, RZ, RZ, R133 ;  /* 0x000000ffff037224 */ /* 0x000fe400078e0085 */
[----:B0-----:R-:W-:Y:S01]  /*8010*/  @P4 IMAD.HI.U32 R81, R133, R131, RZ ;  /* 0x0000008385514227 */ /* 0x001fe200078e00ff */
[----:B------:R-:W-:Y:S01]  /*8020*/  @!P2 FSETP.GTU.AND P0, PT, |R19|, +INF , PT ;  /* 0x7f8000001300a80b */ /* 0x000fe20003f0c200 */
[----:B------:R-:W0:Y:S02]  /*8030*/  F2I.NTZ R65, R65 ;  /* 0x0000004100417305 */ /* 0x000e240000203100 */
[----:B------:R-:W-:Y:S01]  /*8040*/  FADD R2, R2, -12582912 ;  /* 0xcb40000002027421 */ /* 0x000fe20000000000 */
[----:B------:R-:W-:Y:S02]  /*8050*/  @!P2 FSEL R19, R134, R19, !P0 ;  /* 0x000000138613a208 */ /* 0x000fe40004000000 */
[----:B------:R-:W-:-:S02]  /*8060*/  FSETP.GT.AND P2, PT, R79, R134, PT ;  /* 0x000000864f00720b */ /* 0x000fc40003f44000 */
[----:B------:R-:W-:Y:S02]  /*8070*/  @P4 SHF.R.U32.HI R3, RZ, R130, R81 ;  /* 0x00000082ff034219 */ /* 0x000fe40000011651 */
[----:B------:R1:W-:Y:S02]  /*8080*/  F2I.NTZ R34, R19 ;  /* 0x0000001300227305 */ /* 0x0003e40000203100 */
[----:B------:R-:W-:Y:S01]  /*8090*/  @!P1 FSETP.GTU.AND P0, PT, |R35|, +INF , PT ;  /* 0x7f8000002300980b */ /* 0x000fe20003f0c200 */
[--C-:B------:R-:W-:Y:S01]  /*80a0*/  IMAD.MOV R82, RZ, RZ, -R3.reuse ;  /* 0x000000ffff527224 */ /* 0x100fe200078e0a03 */
[----:B------:R-:W-:Y:S02]  /*80b0*/  SHF.R.S32.HI R66, RZ, 0x1f, R3 ;  /* 0x0000001fff427819 */ /* 0x000fe40000011403 */
[----:B------:R-:W-:Y:S01]  /*80c0*/  @!P1 FSEL R35, R134, R35, !P0 ;  /* 0x0000002386239208 */ /* 0x000fe20004000000 */
[----:B------:R-:W-:Y:S01]  /*80d0*/  IMAD R82, R136, R82, R133 ;  /* 0x0000005288527224 */ /* 0x000fe200078e0285 */
[----:B------:R-:W-:Y:S01]  /*80e0*/  FSETP.GT.AND P1, PT, R33, R134, PT ;  /* 0x000000862100720b */ /* 0x000fe20003f24000 */
[----:B-1----:R-:W-:-:S02]  /*80f0*/  FFMA R19, R18, R135, R2 ;  /* 0x0000008712137223 */ /* 0x002fc40000000002 */
[----:B------:R-:W-:Y:S01]  /*8100*/  @P4 IMAD.HI.U32 R18, R147, R132, RZ ;  /* 0x0000008493124227 */ /* 0x000fe200078e00ff */
[----:B------:R-:W-:Y:S02]  /*8110*/  F2I.NTZ R35, R35 ;  /* 0x0000002300237305 */ /* 0x000fe40000203100 */
[----:B------:R-:W-:Y:S01]  /*8120*/  @!P2 FSETP.GTU.AND P0, PT, |R79|, +INF , PT ;  /* 0x7f8000004f00a80b */ /* 0x000fe20003f0c200 */
[----:B------:R-:W-:Y:S02]  /*8130*/  IMAD.MOV.U32 R2, RZ, RZ, R147 ;  /* 0x000000ffff027224 */ /* 0x000fe400078e0093 */
[----:B------:R-:W-:Y:S01]  /*8140*/  IMAD.SHL.U32 R82, R82, 0x20, RZ ;  /* 0x0000002052527824 */ /* 0x000fe200078e00ff */
[----:B------:R-:W-:Y:S01]  /*8150*/  @!P2 FSEL R79, R134, R79, !P0 ;  /* 0x0000004f864fa208 */ /* 0x000fe20004000000 */
[----:B------:R-:W-:Y:S01]  /*8160*/  IMAD R66, R66, c[0x0][0x278], RZ ;  /* 0x00009e0042427a24 */ /* 0x000fe200078e02ff */
[----:B------:R-:W-:Y:S02]  /*8170*/  FSETP.GT.AND P2, PT, R85, R134, PT ;  /* 0x000000865500720b */ /* 0x000fe40003f44000 */
[----:B------:R-:W-:Y:S01]  /*8180*/  @P4 SHF.R.U32.HI R2, RZ, R145, R18 ;  /* 0x00000091ff024219 */ /* 0x000fe20000011612 */
[----:B------:R-:W-:Y:S01]  /*8190*/  IMAD R66, R3, c[0x0][0x27c], R66 ;  /* 0x00009f0003427a24 */ /* 0x000fe200078e0242 */
[----:B------:R1:W-:Y:S01]  /*81a0*/  F2I.NTZ R32, R79 ;  /* 0x0000004f00207305 */ /* 0x0003e20000203100 */
[----:B------:R-:W-:-:S02]  /*81b0*/  SHF.R.S32.HI R83, RZ, 0x1f, R82 ;  /* 0x0000001fff537819 */ /* 0x000fc40000011452 */
[----:B------:R-:W-:Y:S01]  /*81c0*/  @!P1 FSETP.GTU.AND P0, PT, |R33|, +INF , PT ;  /* 0x7f8000002100980b */ /* 0x000fe20003f0c200 */
[--C-:B------:R-:W-:Y:S01]  /*81d0*/  IMAD.MOV R80, RZ, RZ, -R2.reuse ;  /* 0x000000ffff507224 */ /* 0x100fe200078e0a02 */
[----:B------:R-:W-:Y:S01]  /*81e0*/  SHF.R.S32.HI R68, RZ, 0x1f, R2 ;  /* 0x0000001fff447819 */ /* 0x000fe20000011402 */
[----:B------:R-:W-:Y:S01]  /*81f0*/  IMAD.WIDE.U32 R82, R3, c[0x0][0x278], R82 ;  /* 0x00009e0003527a25 */ /* 0x000fe200078e0052 */
[----:B------:R-:W-:Y:S02]  /*8200*/  @!P1 FSEL R33, R134, R33, !P0 ;  /* 0x0000002186219208 */ /* 0x000fe40004000000 */
[----:B------:R-:W-:Y:S01]  /*8210*/  FSETP.GT.AND P1, PT, R19, R134, PT ;  /* 0x000000861300720b */ /* 0x000fe20003f24000 */
[----:B------:R-:W-:Y:S02]  /*8220*/  IMAD R80, R136, R80, R147 ;  /* 0x0000005088507224 */ /* 0x000fe400078e0293 */
[----:B-1----:R-:W-:Y:S01]  /*8230*/  IMAD R79, R139, R2, RZ ;  /* 0x000000028b4f7224 */ /* 0x002fe200078e02ff */
[----:B------:R-:W1:Y:S01]  /*8240*/  F2I.NTZ R33, R33 ;  /* 0x0000002100217305 */ /* 0x000e620000203100 */
[----:B------:R-:W-:Y:S01]  /*8250*/  IMAD.SHL.U32 R80, R80, 0x20, RZ ;  /* 0x0000002050507824 */ /* 0x000fe200078e00ff */
[----:B------:R-:W-:Y:S01]  /*8260*/  @!P2 FSETP.GTU.AND P0, PT, |R85|, +INF , PT ;  /* 0x7f8000005500a80b */ /* 0x000fe20003f0c200 */
[----:B------:R-:W-:-:S02]  /*8270*/  IMAD.IADD R66, R83, 0x1, R66 ;  /* 0x0000000153427824 */ /* 0x000fc400078e0242 */
[----:B------:R-:W-:Y:S01]  /*8280*/  IMAD R68, R68, R140, R79 ;  /* 0x0000008c44447224 */ /* 0x000fe200078e024f */
[----:B------:R-:W-:Y:S02]  /*8290*/  @!P2 FSEL R85, R134, R85, !P0 ;  /* 0x000000558655a208 */ /* 0x000fe40004000000 */
[----:B------:R-:W-:-:S04]  /*82a0*/  SHF.R.S32.HI R81, RZ, 0x1f, R80 ;  /* 0x0000001fff517819 */ /* 0x000fc80000011450 */
[----:B------:R-:W-:Y:S01]  /*82b0*/  F2I.NTZ R18, R85 ;  /* 0x0000005500127305 */ /* 0x000fe20000203100 */
[----:B------:R-:W-:Y:S01]  /*82c0*/  IMAD.WIDE.U32 R80, R2, R140, R80 ;  /* 0x0000008c02507225 */ /* 0x000fe200078e0050 */
[----:B------:R-:W-:Y:S02]  /*82d0*/  @!P1 FSETP.GTU.AND P0, PT, |R19|, +INF , PT ;  /* 0x7f8000001300980b */ /* 0x000fe40003f0c200 */
[----:B0-----:R-:W-:Y:S01]  /*82e0*/  I2IP.S8.S32.SAT R2, R65, R64, RZ ;  /* 0x0000004041027239 */ /* 0x001fe200000010ff */
[----:B------:R-:W-:Y:S01]  /*82f0*/  IMAD.IADD R68, R81, 0x1, R68 ;  /* 0x0000000151447824 */ /* 0x000fe200078e0244 */
[----:B------:R-:W-:Y:S02]  /*8300*/  @!P1 FSEL R19, R134, R19, !P0 ;  /* 0x0000001386139208 */ /* 0x000fe40004000000 */
[----:B-1----:R-:W-:Y:S02]  /*8310*/  I2IP.S8.S32.SAT R3, R33, R32, RZ ;  /* 0x0000002021037239 */ /* 0x002fe400000010ff */
[----:B------:R-:W-:-:S02]  /*8320*/  I2IP.S8.S32.SAT R2, R35, R34, R2 ;  /* 0x0000002223027239 */ /* 0x000fc40000001002 */
[----:B------:R-:W0:Y:S02]  /*8330*/  F2I.NTZ R19, R19 ;  /* 0x0000001300137305 */ /* 0x000e240000203100 */
[----:B------:R-:W-:-:S04]  /*8340*/  IADD3 R82, P1, P0, R142, c[0x0][0x270], R82 ;  /* 0x00009c008e527a10 */ /* 0x000fc8000783e052 */
[----:B------:R-:W-:Y:S02]  /*8350*/  IADD3.X R83, R141, c[0x0][0x274], R66, P1, P0 ;  /* 0x00009d008d537a10 */ /* 0x000fe40000fe0442 */
[----:B------:R-:W-:-:S04]  /*8360*/  IADD3 R80, P1, P0, R143, R138, R80 ;  /* 0x0000008a8f507210 */ /* 0x000fc8000783e050 */
[----:B------:R-:W-:Y:S02]  /*8370*/  IADD3.X R81, R144, R137, R68, P1, P0 ;  /* 0x0000008990517210 */ /* 0x000fe40000fe0444 */
[----:B0-----:R-:W-:-:S08]  /*8380*/  I2IP.S8.S32.SAT R3, R19, R18, R3 ;  /* 0x0000001213037239 */ /* 0x001fd00000001003 */
[----:B------:R0:W-:Y:S04]  /*8390*/  @P3 STG.E.64.SYS [R82], R2 ;  /* 0x0000000252003386 */ /* 0x0001e8000010eb00 */
[----:B------:R-:W2:Y:S01]  /*83a0*/  @P5 LDG.E.LTC128B.64.SYS R16, [R80] ;  /* 0x0000000050105381 */ /* 0x000ea200001eeb20 */
[----:B------:R-:W1:Y:S01]  /*83b0*/  I2F R36, R36 ;  /* 0x0000002400247306 */ /* 0x000e620000201400 */
[----:B------:R-:W-:Y:S01]  /*83c0*/  IMAD.MOV.U32 R64, RZ, RZ, R147 ;  /* 0x000000ffff407224 */ /* 0x000fe200078e0093 */
[----:B------:R-:W-:-:S06]  /*83d0*/  ISETP.GE.AND P6, PT, R154, c[0x0][0x178], PT ;  /* 0x00005e009a007a0c */ /* 0x000fcc0003fc6270 */
[----:B------:R-:W3:Y:S08]  /*83e0*/  I2F R34, R37 ;  /* 0x0000002500227306 */ /* 0x000ef00000201400 */
[----:B------:R-:W0:Y:S08]  /*83f0*/  I2F R62, R62 ;  /* 0x0000003e003e7306 */ /* 0x000e300000201400 */
[----:B------:R-:W-:Y:S08]  /*8400*/  I2F R18, R63 ;  /* 0x0000003f00127306 */ /* 0x000ff00000201400 */
[----:B------:R-:W0:Y:S08]  /*8410*/  I2F R4, R4 ;  /* 0x0000000400047306 */ /* 0x000e300000201400 */
[----:B------:R0:W-:Y:S08]  /*8420*/  I2F R32, R30 ;  /* 0x0000001e00207306 */ /* 0x0001f00000201400 */
[----:B0-----:R0:W-:Y:S01]  /*8430*/  I2F R2, R31 ;  /* 0x0000001f00027306 */ /* 0x0011e20000201400 */
[----:B--2---:R-:W-:-:S02]  /*8440*/  PRMT R33, R16, 0xaaa2, R16 ;  /* 0x0000aaa210217816 */ /* 0x004fc40000000010 */
[C-C-:B------:R-:W-:Y:S02]  /*8450*/  PRMT R19, R16.reuse, 0xbbb3, R16.reuse ;  /* 0x0000bbb310137816 */ /* 0x140fe40000000010 */
[----:B------:R-:W-:Y:S02]  /*8460*/  IADD3 R33, R33, 0x4b400000, RZ ;  /* 0x4b40000021217810 */ /* 0x000fe40007ffe0ff */
[----:B------:R-:W-:Y:S02]  /*8470*/  IADD3 R19, R19, 0x4b400000, RZ ;  /* 0x4b40000013137810 */ /* 0x000fe40007ffe0ff */
[----:B------:R-:W-:Y:S01]  /*8480*/  PRMT R30, R17, 0xaaa2, R17 ;  /* 0x0000aaa2111e7816 */ /* 0x000fe20000000011 */
[----:B------:R-:W-:Y:S01]  /*8490*/  FADD R3, R33, -12582912 ;  /* 0xcb40000021037421 */ /* 0x000fe20000000000 */
[----:B------:R-:W-:Y:S01]  /*84a0*/  PRMT R33, R16, 0x8880, R16 ;  /* 0x0000888010217816 */ /* 0x000fe20000000010 */
[----:B------:R-:W-:Y:S01]  /*84b0*/  FADD R35, R19, -12582912 ;  /* 0xcb40000013237421 */ /* 0x000fe20000000000 */
[----:B------:R-:W-:Y:S01]  /*84c0*/  IADD3 R30, R30, 0x4b400000, RZ ;  /* 0x4b4000001e1e7810 */ /* 0x000fe20007ffe0ff */
[-C--:B-1----:R-:W-:Y:S01]  /*84d0*/  FFMA R3, R36, R135.reuse, R3 ;  /* 0x0000008724037223 */ /* 0x082fe20000000003 */
[----:B------:R-:W-:Y:S01]  /*84e0*/  IADD3 R19, R33, 0x4b400000, RZ ;  /* 0x4b40000021137810 */ /* 0x000fe20007ffe0ff */
[----:B---3--:R-:W-:Y:S01]  /*84f0*/  FFMA R33, R34, R135, R35 ;  /* 0x0000008722217223 */ /* 0x008fe20000000023 */
[----:B0-----:R-:W-:Y:S01]  /*8500*/  PRMT R31, R17, 0xbbb3, R17 ;  /* 0x0000bbb3111f7816 */ /* 0x001fe20000000011 */
[----:B------:R0:W1:Y:S01]  /*8510*/  I2F R34, R5 ;  /* 0x0000000500227306 */ /* 0x0000620000201400 */
[-C--:B------:R-:W-:Y:S01]  /*8520*/  FSETP.GT.AND P0, PT, R3, R134.reuse, PT ;  /* 0x000000860300720b */ /* 0x080fe20003f04000 */
[----:B------:R-:W-:Y:S01]  /*8530*/  FADD R35, R19, -12582912 ;  /* 0xcb40000013237421 */ /* 0x000fe20000000000 */
[----:B------:R-:W-:-:S02]  /*8540*/  FSETP.GT.AND P1, PT, R33, R134, PT ;  /* 0x000000862100720b */ /* 0x000fc40003f24000 */
[----:B------:R-:W-:Y:S01]  /*8550*/  PRMT R19, R16, 0x9991, R16 ;  /* 0x0000999110137816 */ /* 0x000fe20000000010 */
[-C--:B------:R-:W-:Y:S01]  /*8560*/  FFMA R35, R62, R135.reuse, R35 ;  /* 0x000000873e237223 */ /* 0x080fe20000000023 */
[----:B------:R-:W-:Y:S01]  /*8570*/  IADD3 R31, R31, 0x4b400000, RZ ;  /* 0x4b4000001f1f7810 */ /* 0x000fe20007ffe0ff */
[----:B0-----:R-:W-:Y:S01]  /*8580*/  FADD R5, R30, -12582912 ;  /* 0xcb4000001e057421 */ /* 0x001fe20000000000 */
[----:B------:R-:W-:Y:S02]  /*8590*/  IADD3 R19, R19, 0x4b400000, RZ ;  /* 0x4b40000013137810 */ /* 0x000fe40007ffe0ff */
[----:B------:R-:W-:Y:S01]  /*85a0*/  FSETP.GT.AND P3, PT, R35, R134, PT ;  /* 0x000000862300720b */ /* 0x000fe20003f64000 */
[----:B------:R-:W-:Y:S01]  /*85b0*/  FFMA R5, R4, R135, R5 ;  /* 0x0000008704057223 */ /* 0x000fe20000000005 */
[----:B------:R-:W-:Y:S01]  /*85c0*/  @!P0 FSETP.GTU.AND P2, PT, |R3|, +INF , PT ;  /* 0x7f8000000300880b */ /* 0x000fe20003f4c200 */
[----:B------:R-:W-:Y:S01]  /*85d0*/  FADD R19, R19, -12582912 ;  /* 0xcb40000013137421 */ /* 0x000fe20000000000 */
[----:B------:R-:W-:Y:S01]  /*85e0*/  PRMT R4, R17, 0x9991, R17 ;  /* 0x0000999111047816 */ /* 0x000fe20000000011 */
[----:B------:R-:W-:Y:S01]  /*85f0*/  FADD R37, R31, -12582912 ;  /* 0xcb4000001f257421 */ /* 0x000fe20000000000 */
[----:B------:R-:W-:Y:S01]  /*8600*/  @!P0 FSEL R3, R134, R3, !P2 ;  /* 0x0000000386038208 */ /* 0x000fe20005000000 */
[-C--:B------:R-:W-:Y:S01]  /*8610*/  FFMA R19, R18, R135.reuse, R19 ;  /* 0x0000008712137223 */ /* 0x080fe20000000013 */
[----:B------:R-:W-:Y:S01]  /*8620*/  @!P1 FSETP.GTU.AND P0, PT, |R33|, +INF , PT ;  /* 0x7f8000002100980b */ /* 0x000fe20003f0c200 */
[----:B-1----:R-:W-:Y:S01]  /*8630*/  FFMA R37, R34, R135, R37 ;  /* 0x0000008722257223 */ /* 0x002fe20000000025 */
[----:B------:R-:W-:-:S02]  /*8640*/  PRMT R18, R17, 0x8880, R17 ;  /* 0x0000888011127816 */ /* 0x000fc40000000011 */
[----:B------:R-:W-:Y:S01]  /*8650*/  @!P1 FSEL R33, R134, R33, !P0 ;  /* 0x0000002186219208 */ /* 0x000fe20004000000 */
[----:B------:R0:W-:Y:S01]  /*8660*/  F2I.NTZ R30, R3 ;  /* 0x00000003001e7305 */ /* 0x0001e20000203100 */
[-C--:B------:R-:W-:Y:S02]  /*8670*/  FSETP.GT.AND P2, PT, R19, R134.reuse, PT ;  /* 0x000000861300720b */ /* 0x080fe40003f44000 */
[----:B------:R-:W-:Y:S02]  /*8680*/  FSETP.GT.AND P1, PT, R5, R134, PT ;  /* 0x000000860500720b */ /* 0x000fe40003f24000 */
[----:B------:R-:W-:Y:S02]  /*8690*/  IADD3 R18, R18, 0x4b400000, RZ ;  /* 0x4b40000012127810 */ /* 0x000fe40007ffe0ff */
[----:B------:R-:W-:Y:S01]  /*86a0*/  @!P3 FSETP.GTU.AND P0, PT, |R35|, +INF , PT ;  /* 0x7f8000002300b80b */ /* 0x000fe20003f0c200 */
[----:B------:R1:W2:Y:S01]  /*86b0*/  F2I.NTZ R31, R33 ;  /* 0x00000021001f7305 */ /* 0x0002a20000203100 */
[----:B------:R-:W-:Y:S01]  /*86c0*/  IADD3 R4, R4, 0x4b400000, RZ ;  /* 0x4b40000004047810 */ /* 0x000fe20007ffe0ff */
[----:B0-----:R-:W-:Y:S01]  /*86d0*/  FADD R3, R18, -12582912 ;  /* 0xcb40000012037421 */ /* 0x001fe20000000000 */
[----:B------:R-:W-:-:S02]  /*86e0*/  @!P3 FSEL R35, R134, R35, !P0 ;  /* 0x000000238623b208 */ /* 0x000fc40004000000 */
[----:B------:R-:W-:Y:S01]  /*86f0*/  FSETP.GT.AND P3, PT, R37, R134, PT ;  /* 0x000000862500720b */ /* 0x000fe20003f64000 */
[----:B------:R-:W-:Y:S02]  /*8700*/  FFMA R3, R32, R135, R3 ;  /* 0x0000008720037223 */ /* 0x000fe40000000003 */
[----:B------:R-:W-:Y:S01]  /*8710*/  FADD R4, R4, -12582912 ;  /* 0xcb40000004047421 */ /* 0x000fe20000000000 */
[----:B------:R0:W-:Y:S01]  /*8720*/  F2I.NTZ R18, R35 ;  /* 0x0000002300127305 */ /* 0x0001e20000203100 */
[----:B-1----:R-:W-:Y:S01]  /*8730*/  @P4 IMAD.HI.U32 R33, R147, R131, RZ ;  /* 0x0000008393214227 */ /* 0x002fe200078e00ff */
[----:B------:R-:W-:-:S04]  /*8740*/  @!P2 FSETP.GTU.AND P0, PT, |R19|, +INF , PT ;  /* 0x7f8000001300a80b */ /* 0x000fc80003f0c200 */
[----:B------:R-:W-:Y:S02]  /*8750*/  @!P2 FSEL R19, R134, R19, !P0 ;  /* 0x000000138613a208 */ /* 0x000fe40004000000 */
[----:B------:R-:W-:Y:S01]  /*8760*/  FSETP.GT.AND P2, PT, R3, R134, PT ;  /* 0x000000860300720b */ /* 0x000fe20003f44000 */
[----:B0-----:R-:W-:Y:S01]  /*8770*/  FFMA R35, R2, R135, R4 ;  /* 0x0000008702237223 */ /* 0x001fe20000000004 */
[----:B------:R-:W-:Y:S01]  /*8780*/  @P4 SHF.R.U32.HI R64, RZ, R130, R33 ;  /* 0x00000082ff404219 */ /* 0x000fe20000011621 */
[----:B------:R-:W-:Y:S01]  /*8790*/  @P4 IMAD.HI.U32 R4, R67, R132, RZ ;  /* 0x0000008443044227 */ /* 0x000fe200078e00ff */
[----:B------:R-:W-:Y:S02]  /*87a0*/  F2I.NTZ R19, R19 ;  /* 0x0000001300137305 */ /* 0x000fe40000203100 */
[----:B------:R-:W-:Y:S01]  /*87b0*/  @!P1 FSETP.GTU.AND P0, PT, |R5|, +INF , PT ;  /* 0x7f8000000500980b */ /* 0x000fe20003f0c200 */
[----:B------:R-:W-:Y:S01]  /*87c0*/  IMAD.MOV.U32 R2, RZ, RZ, R67 ;  /* 0x000000ffff027224 */ /* 0x000fe200078e0043 */
[--C-:B------:R-:W-:Y:S01]  /*87d0*/  SHF.R.S32.HI R33, RZ, 0x1f, R64.reuse ;  /* 0x0000001fff217819 */ /* 0x100fe20000011440 */
[----:B------:R-:W-:Y:S01]  /*87e0*/  IMAD.MOV R78, RZ, RZ, -R64 ;  /* 0x000000ffff4e7224 */ /* 0x000fe200078e0a40 */
[----:B------:R-:W-:-:S02]  /*87f0*/  @!P1 FSEL R5, R134, R5, !P0 ;  /* 0x0000000586059208 */ /* 0x000fc40004000000 */
[----:B------:R-:W-:Y:S01]  /*8800*/  FSETP.GT.AND P1, PT, R35, R134, PT ;  /* 0x000000862300720b */ /* 0x000fe20003f24000 */
[----:B------:R-:W-:Y:S01]  /*8810*/  IMAD R78, R136, R78, R147 ;  /* 0x0000004e884e7224 */ /* 0x000fe200078e0293 */
[----:B------:R-:W-:Y:S01]  /*8820*/  @P4 SHF.R.U32.HI R2, RZ, R145, R4 ;  /* 0x00000091ff024219 */ /* 0x000fe20000011604 */
[----:B------:R-:W-:Y:S01]  /*8830*/  IMAD R33, R33, c[0x0][0x278], RZ ;  /* 0x00009e0021217a24 */ /* 0x000fe200078e02ff */
[----:B------:R-:W-:Y:S01]  /*8840*/  F2I.NTZ R5, R5 ;  /* 0x0000000500057305 */ /* 0x000fe20000203100 */
[----:B------:R-:W-:Y:S01]  /*8850*/  IMAD.SHL.U32 R78, R78, 0x20, RZ ;  /* 0x000000204e4e7824 */ /* 0x000fe200078e00ff */
[----:B------:R-:W-:Y:S01]  /*8860*/  @!P3 FSETP.GTU.AND P0, PT, |R37|, +INF , PT ;  /* 0x7f8000002500b80b */ /* 0x000fe20003f0c200 */
[--C-:B------:R-:W-:Y:S01]  /*8870*/  IMAD.MOV R62, RZ, RZ, -R2.reuse ;  /* 0x000000ffff3e7224 */ /* 0x100fe200078e0a02 */
[----:B------:R-:W-:Y:S01]  /*8880*/  SHF.R.S32.HI R34, RZ, 0x1f, R2 ;  /* 0x0000001fff227819 */ /* 0x000fe20000011402 */
[----:B------:R-:W-:Y:S01]  /*8890*/  IMAD R32, R64, c[0x0][0x27c], R33 ;  /* 0x00009f0040207a24 */ /* 0x000fe200078e0221 */
[----:B------:R-:W-:Y:S01]  /*88a0*/  @!P3 FSEL R37, R134, R37, !P0 ;  /* 0x000000258625b208 */ /* 0x000fe20004000000 */
[----:B------:R-:W-:Y:S01]  /*88b0*/  IMAD R62, R136, R62, R67 ;  /* 0x0000003e883e7224 */ /* 0x000fe200078e0243 */
[--C-:B------:R-:W-:Y:S01]  /*88c0*/  SHF.R.S32.HI R79, RZ, 0x1f, R78.reuse ;  /* 0x0000001fff4f7819 */ /* 0x100fe2000001144e */
[----:B------:R-:W-:Y:S01]  /*88d0*/  IMAD R33, R139, R2, RZ ;  /* 0x000000028b217224 */ /* 0x000fe200078e02ff */
[----:B------:R-:W-:Y:S01]  /*88e0*/  ISETP.LT.AND P3, PT, R67, R146, !P6 ;  /* 0x000000924300720c */ /* 0x000fe20007761270 */
[----:B------:R-:W-:Y:S01]  /*88f0*/  IMAD.SHL.U32 R62, R62, 0x20, RZ ;  /* 0x000000203e3e7824 */ /* 0x000fe200078e00ff */
[----:B------:R-:W0:Y:S01]  /*8900*/  F2I.NTZ R36, R37 ;  /* 0x0000002500247305 */ /* 0x000e220000203100 */
[----:B------:R-:W-:Y:S01]  /*8910*/  IMAD.WIDE.U32 R64, R64, c[0x0][0x278], R78 ;  /* 0x00009e0040407a25 */ /* 0x000fe200078e004e */
[----:B------:R-:W-:-:S02]  /*8920*/  @!P2 FSETP.GTU.AND P0, PT, |R3|, +INF , PT ;  /* 0x7f8000000300a80b */ /* 0x000fc40003f0c200 */
[----:B------:R-:W-:Y:S01]  /*8930*/  SHF.R.S32.HI R63, RZ, 0x1f, R62 ;  /* 0x0000001fff3f7819 */ /* 0x000fe2000001143e */
[----:B------:R-:W-:Y:S01]  /*8940*/  IMAD.IADD R32, R65, 0x1, R32 ;  /* 0x0000000141207824 */ /* 0x000fe200078e0220 */
[----:B------:R-:W-:Y:S01]  /*8950*/  @!P2 FSEL R3, R134, R3, !P0 ;  /* 0x000000038603a208 */ /* 0x000fe20004000000 */
[-C--:B------:R-:W-:Y:S02]  /*8960*/  IMAD R33, R34, R140.reuse, R33 ;  /* 0x0000008c22217224 */ /* 0x080fe400078e0221 */
[----:B------:R-:W-:Y:S01]  /*8970*/  IMAD.WIDE.U32 R62, R2, R140, R62 ;  /* 0x0000008c023e7225 */ /* 0x000fe200078e003e */
[----:B--2---:R-:W-:Y:S02]  /*8980*/  I2IP.S8.S32.SAT R2, R31, R30, RZ ;  /* 0x0000001e1f027239 */ /* 0x004fe400000010ff */
[----:B------:R-:W-:Y:S01]  /*8990*/  F2I.NTZ R3, R3 ;  /* 0x0000000300037305 */ /* 0x000fe20000203100 */
[----:B------:R-:W-:Y:S01]  /*89a0*/  IMAD.IADD R33, R63, 0x1, R33 ;  /* 0x000000013f217824 */ /* 0x000fe200078e0221 */
[----:B------:R-:W-:-:S02]  /*89b0*/  @!P1 FSETP.GTU.AND P0, PT, |R35|, +INF , PT ;  /* 0x7f8000002300980b */ /* 0x000fc40003f0c200 */
[----:B0-----:R-:W-:Y:S02]  /*89c0*/  I2IP.S8.S32.SAT R5, R36, R5, RZ ;  /* 0x0000000524057239 */ /* 0x001fe400000010ff */
[----:B------:R-:W-:Y:S02]  /*89d0*/  @!P1 FSEL R35, R134, R35, !P0 ;  /* 0x0000002386239208 */ /* 0x000fe40004000000 */
[----:B------:R-:W-:-:S04]  /*89e0*/  I2IP.S8.S32.SAT R2, R19, R18, R2 ;  /* 0x0000001213027239 */ /* 0x000fc80000001002 */
        /* <DEDUP_REMOVED lines=9> */
[----:B------:R-:W-:Y:S01]  /*8a80*/  @P4 IMAD.HI.U32 R35, R67, R131, RZ ;  /* 0x0000008343234227 */ /* 0x000fe200078e00ff */
[----:B------:R-:W-:-:S06]  /*8a90*/  ISETP.LT.AND P5, PT, R69, R146, !P6 ;  /* 0x000000924500720c */ /* 0x000fcc00077a1270 */
[----:B------:R-:W3:Y:S08]  /*8aa0*/  I2F R30, R39 ;  /* 0x00000027001e7306 */ /* 0x000ef00000201400 */
[----:B------:R-:W0:Y:S08]  /*8ab0*/  I2F R60, R60 ;  /* 0x0000003c003c7306 */ /* 0x000e300000201400 */
[----:B------:R-:W0:Y:S08]  /*8ac0*/  I2F R18, R61 ;  /* 0x0000003d00127306 */ /* 0x000e300000201400 */
[----:B------:R-:W1:Y:S08]  /*8ad0*/  I2F R6, R6 ;  /* 0x0000000600067306 */ /* 0x000e700000201400 */
[----:B0-----:R0:W-:Y:S08]  /*8ae0*/  I2F R2, R29 ;  /* 0x0000001d00027306 */ /* 0x0011f00000201400 */
        /* <DEDUP_REMOVED lines=22> */
[----:B0-----:R-:W-:-:S02]  /*8c50*/  PRMT R29, R17, 0xbbb3, R17 ;  /* 0x0000bbb3111d7816 */ /* 0x001fc40000000011 */
[----:B------:R-:W-:Y:S01]  /*8c60*/  FADD R31, R31, -12582912 ;  /* 0xcb4000001f1f7421 */ /* 0x000fe20000000000 */
[----:B------:R-:W-:Y:S02]  /*8c70*/  PRMT R18, R17, 0x8880, R17 ;  /* 0x0000888011127816 */ /* 0x000fe40000000011 */
        /* <DEDUP_REMOVED lines=8> */
[----:B--2---:R-:W-:Y:S01]  /*8d00*/  FFMA R7, R30, R135, R7 ;  /* 0x000000871e077223 */ /* 0x004fe20000000007 */
[-C--:B------:R-:W-:Y:S01]  /*8d10*/  FSETP.GT.AND P2, PT, R5, R134.reuse, PT ;  /* 0x000000860500720b */ /* 0x080fe20003f44000 */
[----:B------:R0:W-:Y:S01]  /*8d20*/  F2I.NTZ R28, R33 ;  /* 0x00000021001c7305 */ /* 0x0001e20000203100 */
[----:B------:R-:W-:Y:S02]  /*8d30*/  FSETP.GT.AND P1, PT, R19, R134, PT ;  /* 0x000000861300720b */ /* 0x000fe40003f24000 */
[----:B------:R-:W-:-:S04]  /*8d40*/  PRMT R6, R17, 0x9991, R17 ;  /* 0x0000999111067816 */ /* 0x000fc80000000011 */
[----:B------:R-:W-:Y:S01]  /*8d50*/  IADD3 R6, R6, 0x4b400000, RZ ;  /* 0x4b40000006067810 */ /* 0x000fe20007ffe0ff */
[----:B0-----:R-:W-:Y:S01]  /*8d60*/  FADD R33, R18, -12582912 ;  /* 0xcb40000012217421 */ /* 0x001fe20000000000 */
[----:B------:R0:W1:Y:S02]  /*8d70*/  F2I.NTZ R29, R3 ;  /* 0x00000003001d7305 */ /* 0x0000640000203100 */
[----:B------:R-:W-:Y:S01]  /*8d80*/  @!P2 FSETP.GTU.AND P0, PT, |R5|, +INF , PT ;  /* 0x7f8000000500a80b */ /* 0x000fe20003f0c200 */
[----:B------:R-:W-:Y:S02]  /*8d90*/  FFMA R33, R4, R135, R33 ;  /* 0x0000008704217223 */ /* 0x000fe40000000021 */
[----:B------:R-:W-:Y:S01]  /*8da0*/  FADD R4, R6, -12582912 ;  /* 0xcb40000006047421 */ /* 0x000fe20000000000 */
[----:B------:R-:W-:Y:S02]  /*8db0*/  @!P2 FSEL R5, R134, R5, !P0 ;  /* 0x000000058605a208 */ /* 0x000fe40004000000 */
[----:B------:R-:W-:Y:S01]  /*8dc0*/  FSETP.GT.AND P2, PT, R31, R134, PT ;  /* 0x000000861f00720b */ /* 0x000fe20003f44000 */
[----:B0-----:R-:W-:-:S03]  /*8dd0*/  IMAD.MOV.U32 R3, RZ, RZ, R67 ;  /* 0x000000ffff037224 */ /* 0x001fc600078e0043 */
[----:B------:R0:W-:Y:S02]  /*8de0*/  F2I.NTZ R18, R5 ;  /* 0x0000000500127305 */ /* 0x0001e40000203100 */
[----:B------:R-:W-:Y:S02]  /*8df0*/  @!P1 FSETP.GTU.AND P0, PT, |R19|, +INF , PT ;  /* 0x7f8000001300980b */ /* 0x000fe40003f0c200 */
[----:B------:R-:W-:Y:S02]  /*8e00*/  @P4 SHF.R.U32.HI R3, RZ, R130, R35 ;  /* 0x00000082ff034219 */ /* 0x000fe40000011623 */
[----:B------:R-:W-:Y:S02]  /*8e10*/  @!P1 FSEL R19, R134, R19, !P0 ;  /* 0x0000001386139208 */ /* 0x000fe40004000000 */
[----:B------:R-:W-:Y:S01]  /*8e20*/  FSETP.GT.AND P1, PT, R7, R134, PT ;  /* 0x000000860700720b */ /* 0x000fe20003f24000 */
[----:B0-----:R-:W-:Y:S01]  /*8e30*/  FFMA R5, R2, R135, R4 ;  /* 0x0000008702057223 */ /* 0x001fe20000000004 */
[----:B------:R-:W-:Y:S01]  /*8e40*/  SHF.R.S32.HI R30, RZ, 0x1f, R3 ;  /* 0x0000001fff1e7819 */ /* 0x000fe20000011403 */
[----:B------:R-:W-:Y:S01]  /*8e50*/  @P4 IMAD.HI.U32 R4, R69, R132, RZ ;  /* 0x0000008445044227 */ /* 0x000fe200078e00ff */
[----:B------:R-:W-:Y:S02]  /*8e60*/  F2I.NTZ R19, R19 ;  /* 0x0000001300137305 */ /* 0x000fe40000203100 */
[----:B------:R-:W-:Y:S01]  /*8e70*/  @!P2 FSETP.GTU.AND P0, PT, |R31|, +INF , PT ;  /* 0x7f8000001f00a80b */ /* 0x000fe20003f0c200 */
[----:B------:R-:W-:-:S02]  /*8e80*/  IMAD.MOV.U32 R2, RZ, RZ, R69 ;  /* 0x000000ffff027224 */ /* 0x000fc400078e0045 */
[----:B------:R-:W-:Y:S01]  /*8e90*/  IMAD.MOV R36, RZ, RZ, -R3 ;  /* 0x000000ffff247224 */ /* 0x000fe200078e0a03 */
[----:B------:R-:W-:Y:S01]  /*8ea0*/  @!P2 FSEL R31, R134, R31, !P0 ;  /* 0x0000001f861fa208 */ /* 0x000fe20004000000 */
[----:B------:R-:W-:Y:S01]  /*8eb0*/  IMAD R30, R30, c[0x0][0x278], RZ ;  /* 0x00009e001e1e7a24 */ /* 0x000fe200078e02ff */
[----:B------:R-:W-:Y:S01]  /*8ec0*/  FSETP.GT.AND P2, PT, R33, R134, PT ;  /* 0x000000862100720b */ /* 0x000fe20003f44000 */
[----:B------:R-:W-:Y:S01]  /*8ed0*/  IMAD R36, R136, R36, R67 ;  /* 0x0000002488247224 */ /* 0x000fe200078e0243 */
[----:B------:R-:W-:Y:S01]  /*8ee0*/  @P4 SHF.R.U32.HI R2, RZ, R145, R4 ;  /* 0x00000091ff024219 */ /* 0x000fe20000011604 */
[----:B------:R-:W-:Y:S01]  /*8ef0*/  IMAD R30, R3, c[0x0][0x27c], R30 ;  /* 0x00009f00031e7a24 */ /* 0x000fe200078e021e */
[----:B------:R0:W-:Y:S01]  /*8f00*/  F2I.NTZ R6, R31 ;  /* 0x0000001f00067305 */ /* 0x0001e20000203100 */
[----:B------:R-:W-:Y:S01]  /*8f10*/  IMAD.SHL.U32 R36, R36, 0x20, RZ ;  /* 0x0000002024247824 */ /* 0x000fe200078e00ff */
[----:B------:R-:W-:Y:S01]  /*8f20*/  @!P1 FSETP.GTU.AND P0, PT, |R7|, +INF , PT ;  /* 0x7f8000000700980b */ /* 0x000fe20003f0c200 */
[--C-:B------:R-:W-:Y:S01]  /*8f30*/  IMAD.MOV R34, RZ, RZ, -R2.reuse ;  /* 0x000000ffff227224 */ /* 0x100fe200078e0a02 */
[----:B------:R-:W-:-:S02]  /*8f40*/  SHF.R.S32.HI R32, RZ, 0x1f, R2 ;  /* 0x0000001fff207819 */ /* 0x000fc40000011402 */
[----:B------:R-:W-:Y:S01]  /*8f50*/  @!P1 FSEL R7, R134, R7, !P0 ;  /* 0x0000000786079208 */ /* 0x000fe20004000000 */
[----:B------:R-:W-:Y:S01]  /*8f60*/  IMAD R34, R136, R34, R69 ;  /* 0x0000002288227224 */ /* 0x000fe200078e0245 */
[----:B------:R-:W-:Y:S01]  /*8f70*/  FSETP.GT.AND P1, PT, R5, R134, PT ;  /* 0x000000860500720b */ /* 0x000fe20003f24000 */
[----:B0-----:R-:W-:Y:S01]  /*8f80*/  IMAD R31, R139, R2, RZ ;  /* 0x000000028b1f7224 */ /* 0x001fe200078e02ff */
[--C-:B------:R-:W-:Y:S01]  /*8f90*/  SHF.R.S32.HI R37, RZ, 0x1f, R36.reuse ;  /* 0x0000001fff257819 */ /* 0x100fe20000011424 */
[----:B------:R-:W-:Y:S01]  /*8fa0*/  IMAD.SHL.U32 R34, R34, 0x20, RZ ;  /* 0x0000002022227824 */ /* 0x000fe200078e00ff */
[----:B------:R-:W0:Y:S01]  /*8fb0*/  F2I.NTZ R7, R7 ;  /* 0x0000000700077305 */ /* 0x000e220000203100 */
[----:B------:R-:W-:Y:S01]  /*8fc0*/  IMAD R31, R32, R140, R31 ;  /* 0x0000008c201f7224 */ /* 0x000fe200078e021f */
[----:B------:R-:W-:Y:S01]  /*8fd0*/  @!P2 FSETP.GTU.AND P0, PT, |R33|, +INF , PT ;  /* 0x7f8000002100a80b */ /* 0x000fe20003f0c200 */
[----:B------:R-:W-:Y:S01]  /*8fe0*/  IMAD.WIDE.U32 R36, R3, c[0x0][0x278], R36 ;  /* 0x00009e0003247a25 */ /* 0x000fe200078e0024 */
[----:B------:R-:W-:-:S02]  /*8ff0*/  SHF.R.S32.HI R35, RZ, 0x1f, R34 ;  /* 0x0000001fff237819 */ /* 0x000fc40000011422 */
[----:B------:R-:W-:Y:S01]  /*9000*/  @!P2 FSEL R33, R134, R33, !P0 ;  /* 0x000000218621a208 */ /* 0x000fe20004000000 */
[----:B------:R-:W-:Y:S02]  /*9010*/  IMAD.IADD R30, R37, 0x1, R30 ;  /* 0x00000001251e7824 */ /* 0x000fe400078e021e */
[----:B------:R-:W-:Y:S01]  /*9020*/  IMAD.WIDE.U32 R34, R2, R140, R34 ;  /* 0x0000008c02227225 */ /* 0x000fe200078e0022 */
[----:B-1----:R-:W-:Y:S02]  /*9030*/  I2IP.S8.S32.SAT R2, R29, R28, RZ ;  /* 0x0000001c1d027239 */ /* 0x002fe400000010ff */
[----:B------:R-:W-:Y:S01]  /*9040*/  F2I.NTZ R4, R33 ;  /* 0x0000002100047305 */ /* 0x000fe20000203100 */
[----:B------:R-:W-:Y:S01]  /*9050*/  IMAD.IADD R31, R35, 0x1, R31 ;  /* 0x00000001231f7824 */ /* 0x000fe200078e021f */
[----:B------:R-:W-:Y:S02]  /*9060*/  @!P1 FSETP.GTU.AND P0, PT, |R5|, +INF , PT ;  /* 0x7f8000000500980b */ /* 0x000fe40003f0c200 */
[----:B0-----:R-:W-:-:S02]  /*9070*/  I2IP.S8.S32.SAT R3, R7, R6, RZ ;  /* 0x0000000607037239 */ /* 0x001fc400000010ff */
        /* <DEDUP_REMOVED lines=14> */
[----:B------:R-:W-:Y:S08]  /*9160*/  I2F R58, R58 ;  /* 0x0000003a003a7306 */ /* 0x000ff00000201400 */
[----:B------:R-:W-:Y:S08]  /*9170*/  I2F R4, R59 ;  /* 0x0000003b00047306 */ /* 0x000ff00000201400 */
[----:B------:R-:W1:Y:S08]  /*9180*/  I2F R8, R8 ;  /* 0x0000000800087306 */ /* 0x000e700000201400 */
[----:B0-----:R0:W-:Y:S08]  /*9190*/  I2F R2, R27 ;  /* 0x0000001b00027306 */ /* 0x0011f00000201400 */
[----:B------:R-:W-:Y:S01]  /*91a0*/  I2F R26, R26 ;  /* 0x0000001a001a7306 */ /* 0x000fe20000201400 */
[----:B--2---:R-:W-:-:S02]  /*91b0*/  PRMT R7, R16, 0xaaa2, R16 ;  /* 0x0000aaa210077816 */ /* 0x004fc40000000010 */
[--C-:B------:R-:W-:Y:S02]  /*91c0*/  PRMT R5, R16, 0xbbb3, R16.reuse ;  /* 0x0000bbb310057816 */ /* 0x100fe40000000010 */
[----:B------:R-:W-:Y:S02]  /*91d0*/  IADD3 R7, R7, 0x4b400000, RZ ;  /* 0x4b40000007077810 */ /* 0x000fe40007ffe0ff */
[----:B------:R-:W-:Y:S02]  /*91e0*/  IADD3 R5, R5, 0x4b400000, RZ ;  /* 0x4b40000005057810 */ /* 0x000fe40007ffe0ff */
[----:B0-----:R-:W-:Y:S01]  /*91f0*/  PRMT R27, R17, 0xaaa2, R17 ;  /* 0x0000aaa2111b7816 */ /* 0x001fe20000000011 */
[----:B------:R-:W-:Y:S02]  /*9200*/  FADD R7, R7, -12582912 ;  /* 0xcb40000007077421 */ /* 0x000fe40000000000 */
[----:B------:R-:W-:Y:S01]  /*9210*/  FADD R19, R5, -12582912 ;  /* 0xcb40000005137421 */ /* 0x000fe20000000000 */
[----:B------:R-:W-:Y:S01]  /*9220*/  IADD3 R27, R27, 0x4b400000, RZ ;  /* 0x4b4000001b1b7810 */ /* 0x000fe20007ffe0ff */
[-C--:B-1----:R-:W-:Y:S01]  /*9230*/  FFMA R3, R40, R135.reuse, R7 ;  /* 0x0000008728037223 */ /* 0x082fe20000000007 */
[----:B------:R-:W-:Y:S01]  /*9240*/  PRMT R7, R16, 0x8880, R16 ;  /* 0x0000888010077816 */ /* 0x000fe20000000010 */
[----:B---3--:R-:W-:-:S02]  /*9250*/  FFMA R19, R6, R135, R19 ;  /* 0x0000008706137223 */ /* 0x008fc40000000013 */
[----:B------:R-:W0:Y:S01]  /*9260*/  I2F R6, R9 ;  /* 0x0000000900067306 */ /* 0x000e220000201400 */
[-C--:B------:R-:W-:Y:S01]  /*9270*/  FSETP.GT.AND P0, PT, R3, R134.reuse, PT ;  /* 0x000000860300720b */ /* 0x080fe20003f04000 */
[----:B------:R-:W-:Y:S01]  /*9280*/  FADD R27, R27, -12582912 ;  /* 0xcb4000001b1b7421 */ /* 0x000fe20000000000 */
[----:B------:R-:W-:Y:S02]  /*9290*/  IADD3 R5, R7, 0x4b400000, RZ ;  /* 0x4b40000007057810 */ /* 0x000fe40007ffe0ff */
[----:B------:R-:W-:Y:S01]  /*92a0*/  FSETP.GT.AND P1, PT, R19, R134, PT ;  /* 0x000000861300720b */ /* 0x000fe20003f24000 */
[----:B------:R-:W-:Y:S01]  /*92b0*/  FFMA R27, R8, R135, R27 ;  /* 0x00000087081b7223 */ /* 0x000fe2000000001b */
[----:B------:R-:W-:Y:S01]  /*92c0*/  PRMT R7, R16, 0x9991, R16 ;  /* 0x0000999110077816 */ /* 0x000fe20000000010 */
[----:B------:R-:W-:-:S03]  /*92d0*/  FADD R5, R5, -12582912 ;  /* 0xcb40000005057421 */ /* 0x000fc60000000000 */
[----:B------:R-:W-:Y:S01]  /*92e0*/  IADD3 R7, R7, 0x4b400000, RZ ;  /* 0x4b40000007077810 */ /* 0x000fe20007ffe0ff */
[----:B------:R-:W-:Y:S01]  /*92f0*/  FFMA R5, R58, R135, R5 ;  /* 0x000000873a057223 */ /* 0x000fe20000000005 */
[----:B------:R-:W-:-:S03]  /*9300*/  @!P0 FSETP.GTU.AND P2, PT, |R3|, +INF , PT ;  /* 0x7f8000000300880b */ /* 0x000fc60003f4c200 */
[----:B------:R-:W-:Y:S01]  /*9310*/  FADD R7, R7, -12582912 ;  /* 0xcb40000007077421 */ /* 0x000fe20000000000 */
[----:B------:R-:W-:Y:S02]  /*9320*/  @!P0 FSEL R3, R134, R3, !P2 ;  /* 0x0000000386038208 */ /* 0x000fe40005000000 */
[----:B------:R-:W-:Y:S01]  /*9330*/  @!P1 FSETP.GTU.AND P0, PT, |R19|, +INF , PT ;  /* 0x7f8000001300980b */ /* 0x000fe20003f0c200 */
[----:B------:R-:W-:Y:S01]  /*9340*/  FFMA R31, R4, R135, R7 ;  /* 0x00000087041f7223 */ /* 0x000fe20000000007 */
[----:B------:R-:W-:Y:S02]  /*9350*/  PRMT R7, R17, 0xbbb3, R17 ;  /* 0x0000bbb311077816 */ /* 0x000fe40000000011 */
[----:B------:R-:W-:Y:S01]  /*9360*/  @!P1 FSEL R19, R134, R19, !P0 ;  /* 0x0000001386139208 */ /* 0x000fe20004000000 */
[----:B------:R1:W-:Y:S01]  /*9370*/  F2I.NTZ R18, R3 ;  /* 0x0000000300127305 */ /* 0x0003e20000203100 */
[-C--:B------:R-:W-:Y:S02]  /*9380*/  FSETP.GT.AND P2, PT, R5, R134.reuse, PT ;  /* 0x000000860500720b */ /* 0x080fe40003f44000 */
[----:B------:R-:W-:-:S02]  /*9390*/  FSETP.GT.AND P1, PT, R31, R134, PT ;  /* 0x000000861f00720b */ /* 0x000fc40003f24000 */
[----:B------:R-:W-:Y:S02]  /*93a0*/  IADD3 R7, R7, 0x4b400000, RZ ;  /* 0x4b40000007077810 */ /* 0x000fe40007ffe0ff */
[C-C-:B------:R-:W-:Y:S01]  /*93b0*/  PRMT R4, R17.reuse, 0x8880, R17.reuse ;  /* 0x0000888011047816 */ /* 0x140fe20000000011 */
[----:B------:R-:W2:Y:S01]  /*93c0*/  F2I.NTZ R19, R19 ;  /* 0x0000001300137305 */ /* 0x000ea20000203100 */
[----:B-1----:R-:W-:Y:S01]  /*93d0*/  PRMT R3, R17, 0x9991, R17 ;  /* 0x0000999111037816 */ /* 0x002fe20000000011 */
[----:B------:R-:W-:Y:S01]  /*93e0*/  FADD R7, R7, -12582912 ;  /* 0xcb40000007077421 */ /* 0x000fe20000000000 */
[----:B------:R-:W-:Y:S02]  /*93f0*/  IADD3 R4, R4, 0x4b400000, RZ ;  /* 0x4b40000004047810 */ /* 0x000fe40007ffe0ff */
[----:B------:R-:W-:Y:S01]  /*9400*/  @!P2 FSETP.GTU.AND P0, PT, |R5|, +INF , PT ;  /* 0x7f8000000500a80b */ /* 0x000fe20003f0c200 */
[----:B0-----:R-:W-:Y:S02]  /*9410*/  FFMA R7, R6, R135, R7 ;  /* 0x0000008706077223 */ /* 0x001fe40000000007 */
[----:B------:R-:W-:Y:S01]  /*9420*/  FADD R29, R4, -12582912 ;  /* 0xcb400000041d7421 */ /* 0x000fe20000000000 */
[----:B------:R-:W-:-:S02]  /*9430*/  @!P2 FSEL R5, R134, R5, !P0 ;  /* 0x000000058605a208 */ /* 0x000fc40004000000 */
[----:B------:R-:W-:Y:S01]  /*9440*/  FSETP.GT.AND P2, PT, R27, R134, PT ;  /* 0x000000861b00720b */ /* 0x000fe20003f44000 */
[----:B------:R-:W-:Y:S01]  /*9450*/  FFMA R29, R26, R135, R29 ;  /* 0x000000871a1d7223 */ /* 0x000fe2000000001d */
[----:B------:R-:W-:Y:S01]  /*9460*/  IADD3 R4, R3, 0x4b400000, RZ ;  /* 0x4b40000003047810 */ /* 0x000fe20007ffe0ff */
[----:B------:R-:W-:Y:S01]  /*9470*/  IMAD.MOV.U32 R3, RZ, RZ, R69 ;  /* 0x000000ffff037224 */ /* 0x000fe200078e0045 */
[----:B------:R0:W-:Y:S02]  /*9480*/  F2I.NTZ R8, R5 ;  /* 0x0000000500087305 */ /* 0x0001e40000203100 */
[----:B------:R-:W-:Y:S01]  /*9490*/  @!P1 FSETP.GTU.AND P0, PT, |R31|, +INF , PT ;  /* 0x7f8000001f00980b */ /* 0x000fe20003f0c200 */
[----:B------:R-:W-:Y:S01]  /*94a0*/  FADD R4, R4, -12582912 ;  /* 0xcb40000004047421 */ /* 0x000fe20000000000 */
[----:B------:R-:W-:Y:S02]  /*94b0*/  @P4 SHF.R.U32.HI R3, RZ, R130, R33 ;  /* 0x00000082ff034219 */ /* 0x000fe40000011621 */
[----:B------:R-:W-:-:S02]  /*94c0*/  @!P1 FSEL R31, R134, R31, !P0 ;  /* 0x0000001f861f9208 */ /* 0x000fc40004000000 */
[----:B------:R-:W-:Y:S01]  /*94d0*/  FSETP.GT.AND P1, PT, R7, R134, PT ;  /* 0x000000860700720b */ /* 0x000fe20003f24000 */
[----:B0-----:R-:W-:Y:S01]  /*94e0*/  FFMA R5, R2, R135, R4 ;  /* 0x0000008702057223 */ /* 0x001fe20000000004 */
[----:B------:R-:W-:Y:S01]  /*94f0*/  SHF.R.S32.HI R26, RZ, 0x1f, R3 ;  /* 0x0000001fff1a7819 */ /* 0x000fe20000011403 */
[----:B------:R-:W-:Y:S01]  /*9500*/  @P4 IMAD.HI.U32 R4, R71, R132, RZ ;  /* 0x0000008447044227 */ /* 0x000fe200078e00ff */
[----:B------:R-:W-:Y:S02]  /*9510*/  F2I.NTZ R9, R31 ;  /* 0x0000001f00097305 */ /* 0x000fe40000203100 */
[----:B------:R-:W-:Y:S01]  /*9520*/  @!P2 FSETP.GTU.AND P0, PT, |R27|, +INF , PT ;  /* 0x7f8000001b00a80b */ /* 0x000fe20003f0c200 */
[----:B------:R-:W-:Y:S02]  /*9530*/  IMAD.MOV.U32 R2, RZ, RZ, R71 ;  /* 0x000000ffff027224 */ /* 0x000fe400078e0047 */
        /* <DEDUP_REMOVED lines=26> */
[----:B--2---:R-:W-:Y:S02]  /*96e0*/  I2IP.S8.S32.SAT R2, R19, R18, RZ ;  /* 0x0000001213027239 */ /* 0x004fe400000010ff */
        /* <DEDUP_REMOVED lines=15> */
[----:B------:R-:W-:-:S07]  /*97e0*/  ISETP.LT.AND P5, PT, R73, R146, !P6 ;  /* 0x000000924900720c */ /* 0x000fce00077a1270 */
[----:B------:R-:W3:Y:S08]  /*97f0*/  I2F R6, R43 ;  /* 0x0000002b00067306 */ /* 0x000ef00000201400 */
[----:B------:R-:W0:Y:S08]  /*9800*/  I2F R56, R56 ;  /* 0x0000003800387306 */ /* 0x000e300000201400 */
[----:B------:R-:W0:Y:S08]  /*9810*/  I2F R4, R57 ;  /* 0x0000003900047306 */ /* 0x000e300000201400 */
[----:B------:R-:W0:Y:S08]  /*9820*/  I2F R8, R10 ;  /* 0x0000000a00087306 */ /* 0x000e300000201400 */
[----:B------:R-:W-:Y:S08]  /*9830*/  I2F R24, R24 ;  /* 0x0000001800187306 */ /* 0x000ff00000201400 */
[----:B0-----:R-:W-:Y:S01]  /*9840*/  I2F R2, R25 ;  /* 0x0000001900027306 */ /* 0x001fe20000201400 */
        /* <DEDUP_REMOVED lines=20> */
[----:B------:R-:W0:Y:S01]  /*9990*/  I2F R6, R11 ;  /* 0x0000000b00067306 */ /* 0x000e220000201400 */
[----:B------:R-:W-:-:S02]  /*99a0*/  PRMT R7, R17, 0xbbb3, R17 ;  /* 0x0000bbb311077816 */ /* 0x000fc40000000011 */
[----:B------:R-:W-:Y:S01]  /*99b0*/  FADD R19, R19, -12582912 ;  /* 0xcb40000013137421 */ /* 0x000fe20000000000 */
[----:B------:R-:W-:Y:S02]  /*99c0*/  PRMT R4, R17, 0x8880, R17 ;  /* 0x0000888011047816 */ /* 0x000fe40000000011 */
[----:B------:R-:W-:Y:S01]  /*99d0*/  @!P0 FSETP.GTU.AND P2, PT, |R27|, +INF , PT ;  /* 0x7f8000001b00880b */ /* 0x000fe20003f4c200 */
[----:B------:R-:W-:Y:S01]  /*99e0*/  FFMA R19, R8, R135, R19 ;  /* 0x0000008708137223 */ /* 0x000fe20000000013 */
[----:B------:R-:W-:Y:S02]  /*99f0*/  IADD3 R7, R7, 0x4b400000, RZ ;  /* 0x4b40000007077810 */ /* 0x000fe40007ffe0ff */
[----:B------:R-:W-:Y:S02]  /*9a00*/  @!P0 FSEL R27, R134, R27, !P2 ;  /* 0x0000001b861b8208 */ /* 0x000fe40005000000 */
[----:B------:R-:W-:Y:S01]  /*9a10*/  @!P1 FSETP.GTU.AND P0, PT, |R3|, +INF , PT ;  /* 0x7f8000000300980b */ /* 0x000fe20003f0c200 */
[----:B------:R-:W-:Y:S01]  /*9a20*/  FADD R7, R7, -12582912 ;  /* 0xcb40000007077421 */ /* 0x000fe20000000000 */
[----:B------:R-:W-:-:S02]  /*9a30*/  IADD3 R4, R4, 0x4b400000, RZ ;  /* 0x4b40000004047810 */ /* 0x000fc40007ffe0ff */
[----:B------:R-:W-:Y:S01]  /*9a40*/  @!P1 FSEL R3, R134, R3, !P0 ;  /* 0x0000000386039208 */ /* 0x000fe20004000000 */
[-C--:B0-----:R-:W-:Y:S01]  /*9a50*/  FFMA R7, R6, R135.reuse, R7 ;  /* 0x0000008706077223 */ /* 0x081fe20000000007 */
[-C--:B------:R-:W-:Y:S01]  /*9a60*/  FSETP.GT.AND P2, PT, R5, R134.reuse, PT ;  /* 0x000000860500720b */ /* 0x080fe20003f44000 */
[----:B------:R-:W-:Y:S01]  /*9a70*/  FADD R25, R4, -12582912 ;  /* 0xcb40000004197421 */ /* 0x000fe20000000000 */
[----:B------:R-:W-:Y:S01]  /*9a80*/  FSETP.GT.AND P1, PT, R9, R134, PT ;  /* 0x000000860900720b */ /* 0x000fe20003f24000 */
[----:B------:R0:W-:Y:S01]  /*9a90*/  F2I.NTZ R10, R27 ;  /* 0x0000001b000a7305 */ /* 0x0001e20000203100 */
[----:B------:R-:W-:Y:S01]  /*9aa0*/  PRMT R6, R17, 0x9991, R17 ;  /* 0x0000999111067816 */ /* 0x000fe20000000011 */
[----:B------:R-:W-:-:S03]  /*9ab0*/  FFMA R25, R24, R135, R25 ;  /* 0x0000008718197223 */ /* 0x000fc60000000019 */
[----:B------:R-:W-:-:S03]  /*9ac0*/  IADD3 R4, R6, 0x4b400000, RZ ;  /* 0x4b40000006047810 */ /* 0x000fc60007ffe0ff */
[----:B------:R1:W2:Y:S01]  /*9ad0*/  F2I.NTZ R11, R3 ;  /* 0x00000003000b7305 */ /* 0x0002a20000203100 */
[----:B------:R-:W-:Y:S01]  /*9ae0*/  @!P2 FSETP.GTU.AND P0, PT, |R5|, +INF , PT ;  /* 0x7f8000000500a80b */ /* 0x000fe20003f0c200 */
[----:B------:R-:W-:Y:S02]  /*9af0*/  FADD R4, R4, -12582912 ;  /* 0xcb40000004047421 */ /* 0x000fe40000000000 */
[----:B0-----:R-:W-:Y:S01]  /*9b00*/  @P4 IMAD.HI.U32 R27, R71, R131, RZ ;  /* 0x00000083471b4227 */ /* 0x001fe200078e00ff */
[----:B------:R-:W-:Y:S02]  /*9b10*/  @!P2 FSEL R5, R134, R5, !P0 ;  /* 0x000000058605a208 */ /* 0x000fe40004000000 */
[----:B------:R-:W-:Y:S01]  /*9b20*/  FSETP.GT.AND P2, PT, R19, R134, PT ;  /* 0x000000861300720b */ /* 0x000fe20003f44000 */
[----:B-1----:R-:W-:-:S03]  /*9b30*/  IMAD.MOV.U32 R3, RZ, RZ, R71 ;  /* 0x000000ffff037224 */ /* 0x002fc600078e0047 */
        /* <DEDUP_REMOVED lines=55> */
[----:B------:R-:W-:Y:S08]  /*9eb0*/  I2F R54, R54 ;  /* 0x0000003600367306 */ /* 0x000ff00000201400 */
[----:B------:R-:W-:Y:S08]  /*9ec0*/  I2F R4, R55 ;  /* 0x0000003700047306 */ /* 0x000ff00000201400 */
[----:B------:R-:W0:Y:S08]  /*9ed0*/  I2F R12, R12 ;  /* 0x0000000c000c7306 */ /* 0x000e300000201400 */
[----:B------:R-:W-:Y:S08]  /*9ee0*/  I2F R22, R22 ;  /* 0x0000001600167306 */ /* 0x000ff00000201400 */
[----:B0-----:R0:W-:Y:S02]  /*9ef0*/  I2F R2, R23 ;  /* 0x0000001700027306 */ /* 0x0011e40000201400 */
[----:B0-----:R-:W-:Y:S01]  /*9f00*/  @P4 IMAD.HI.U32 R23, R73, R131, RZ ;  /* 0x0000008349174227 */ /* 0x001fe200078e00ff */
[----:B--2---:R-:W-:-:S02]  /*9f10*/  PRMT R7, R16, 0xaaa2, R16 ;  /* 0x0000aaa210077816 */ /* 0x004fc40000000010 */
[--C-:B------:R-:W-:Y:S02]  /*9f20*/  PRMT R5, R16, 0xbbb3, R16.reuse ;  /* 0x0000bbb310057816 */ /* 0x100fe40000000010 */
[----:B------:R-:W-:Y:S02]  /*9f30*/  IADD3 R7, R7, 0x4b400000, RZ ;  /* 0x4b40000007077810 */ /* 0x000fe40007ffe0ff */
[----:B------:R-:W-:Y:S02]  /*9f40*/  IADD3 R5, R5, 0x4b400000, RZ ;  /* 0x4b40000005057810 */ /* 0x000fe40007ffe0ff */
[----:B------:R-:W-:Y:S01]  /*9f50*/  PRMT R8, R17, 0xaaa2, R17 ;  /* 0x0000aaa211087816 */ /* 0x000fe20000000011 */
[----:B------:R-:W-:Y:S02]  /*9f60*/  FADD R7, R7, -12582912 ;  /* 0xcb40000007077421 */ /* 0x000fe40000000000 */
[----:B------:R-:W-:Y:S01]  /*9f70*/  FADD R11, R5, -12582912 ;  /* 0xcb400000050b7421 */ /* 0x000fe20000000000 */
[----:B------:R-:W-:Y:S01]  /*9f80*/  IADD3 R8, R8, 0x4b400000, RZ ;  /* 0x4b40000008087810 */ /* 0x000fe20007ffe0ff */
[-C--:B-1----:R-:W-:Y:S01]  /*9f90*/  FFMA R3, R44, R135.reuse, R7 ;  /* 0x000000872c037223 */ /* 0x082fe20000000007 */
[----:B------:R-:W-:Y:S01]  /*9fa0*/  PRMT R7, R16, 0x8880, R16 ;  /* 0x0000888010077816 */ /* 0x000fe20000000010 */
[----:B---3--:R-:W-:-:S02]  /*9fb0*/  FFMA R11, R6, R135, R11 ;  /* 0x00000087060b7223 */ /* 0x008fc4000000000b */
[----:B------:R0:W1:Y:S01]  /*9fc0*/  I2F R6, R13 ;  /* 0x0000000d00067306 */ /* 0x0000620000201400 */
[-C--:B------:R-:W-:Y:S01]  /*9fd0*/  FSETP.GT.AND P0, PT, R3, R134.reuse, PT ;  /* 0x000000860300720b */ /* 0x080fe20003f04000 */
[----:B------:R-:W-:Y:S01]  /*9fe0*/  FADD R8, R8, -12582912 ;  /* 0xcb40000008087421 */ /* 0x000fe20000000000 */
[----:B------:R-:W-:Y:S02]  /*9ff0*/  IADD3 R5, R7, 0x4b400000, RZ ;  /* 0x4b40000007057810 */ /* 0x000fe40007ffe0ff */
[----:B------:R-:W-:Y:S02]  /*a000*/  FSETP.GT.AND P1, PT, R11, R134, PT ;  /* 0x000000860b00720b */ /* 0x000fe40003f24000 */
[----:B------:R-:W-:Y:S01]  /*a010*/  PRMT R7, R16, 0x9991, R16 ;  /* 0x0000999110077816 */ /* 0x000fe20000000010 */
[----:B------:R-:W-:Y:S02]  /*a020*/  FADD R5, R5, -12582912 ;  /* 0xcb40000005057421 */ /* 0x000fe40000000000 */
[-C--:B0-----:R-:W-:Y:S01]  /*a030*/  FFMA R13, R12, R135.reuse, R8 ;  /* 0x000000870c0d7223 */ /* 0x081fe20000000008 */
        /* <DEDUP_REMOVED lines=15> */
[----:B0-----:R-:W-:Y:S01]  /*a130*/  PRMT R3, R17, 0x9991, R17 ;  /* 0x0000999111037816 */ /* 0x001fe20000000011 */
[----:B------:R-:W-:Y:S01]  /*a140*/  FADD R7, R7, -12582912 ;  /* 0xcb40000007077421 */ /* 0x000fe20000000000 */
[----:B------:R-:W-:Y:S02]  /*a150*/  IADD3 R4, R4, 0x4b400000, RZ ;  /* 0x4b40000004047810 */ /* 0x000fe40007ffe0ff */
[----:B------:R-:W-:Y:S01]  /*a160*/  @!P2 FSETP.GTU.AND P0, PT, |R5|, +INF , PT ;  /* 0x7f8000000500a80b */ /* 0x000fe20003f0c200 */
[----:B-1----:R-:W-:Y:S02]  /*a170*/  FFMA R7, R6, R135, R7 ;  /* 0x0000008706077223 */ /* 0x002fe40000000007 */
        /* <DEDUP_REMOVED lines=60> */
[C---:B------:R-:W-:Y:S01]  /*a540*/  @P4 IMAD.HI.U32 R132, R77.reuse, R132, RZ ;  /* 0x000000844d844227 */ /* 0x040fe200078e00ff */
[----:B------:R-:W-:Y:S01]  /*a550*/  ISETP.LT.AND P5, PT, R77, R146, !P6 ;  /* 0x000000924d00720c */ /* 0x000fe200077a1270 */
[----:B------:R-:W-:Y:S01]  /*a560*/  BMOV.32.CLEAR RZ, B0 ;  /* 0x0000000000ff7355 */ /* 0x000fe20000100000 */
[----:B------:R-:W-:Y:S04]  /*a570*/  BSSY B0, `(.L_x_620) ;  /* 0x000006a000007945 */ /* 0x000fe80003800000 */
[----:B------:R-:W3:Y:S08]  /*a580*/  I2F R6, R47 ;  /* 0x0000002f00067306 */ /* 0x000ef00000201400 */
[----:B------:R-:W-:Y:S08]  /*a590*/  I2F R52, R52 ;  /* 0x0000003400347306 */ /* 0x000ff00000201400 */
        /* <DEDUP_REMOVED lines=14> */
[----:B------:R-:W-:Y:S01]  /*a680*/  PRMT R7, R16, 0x8880, R16 ;  /* 0x0000888010077816 */ /* 0x000fe20000000010 */
[----:B---3--:R-:W-:-:S02]  /*a690*/  FFMA R5, R6, R135, R5 ;  /* 0x0000008706057223 */ /* 0x008fc40000000005 */
[----:B------:R-:W-:Y:S01]  /*a6a0*/  FADD R10, R8, -12582912 ;  /* 0xcb400000080a7421 */ /* 0x000fe20000000000 */
[-C--:B------:R-:W-:Y:S01]  /*a6b0*/  FSETP.GT.AND P0, PT, R3, R134.reuse, PT ;  /* 0x000000860300720b */ /* 0x080fe20003f04000 */
[----:B------:R-:W0:Y:S01]  /*a6c0*/  I2F R6, R15 ;  /* 0x0000000f00067306 */ /* 0x000e220000201400 */
[----:B------:R-:W-:Y:S02]  /*a6d0*/  IADD3 R7, R7, 0x4b400000, RZ ;  /* 0x4b40000007077810 */ /* 0x000fe40007ffe0ff */
[----:B------:R-:W-:Y:S02]  /*a6e0*/  FSETP.GT.AND P1, PT, R5, R134, PT ;  /* 0x000000860500720b */ /* 0x000fe40003f24000 */
[----:B------:R-:W-:Y:S01]  /*a6f0*/  IADD3 R8, R9, 0x4b400000, RZ ;  /* 0x4b40000009087810 */ /* 0x000fe20007ffe0ff */
[----:B------:R-:W-:Y:S02]  /*a700*/  FADD R7, R7, -12582912 ;  /* 0xcb40000007077421 */ /* 0x000fe40000000000 */
[-C--:B------:R-:W-:Y:S01]  /*a710*/  FFMA R9, R4, R135.reuse, R10 ;  /* 0x0000008704097223 */ /* 0x080fe2000000000a */
[----:B------:R-:W-:Y:S01]  /*a720*/  PRMT R4, R17, 0xbbb3, R17 ;  /* 0x0000bbb311047816 */ /* 0x000fe20000000011 */
[----:B------:R-:W-:Y:S01]  /*a730*/  FFMA R7, R52, R135, R7 ;  /* 0x0000008734077223 */ /* 0x000fe20000000007 */
[----:B------:R-:W-:Y:S01]  /*a740*/  @!P0 FSETP.GTU.AND P2, PT, |R3|, +INF , PT ;  /* 0x7f8000000300880b */ /* 0x000fe20003f4c200 */
[----:B------:R-:W-:Y:S01]  /*a750*/  FADD R8, R8, -12582912 ;  /* 0xcb40000008087421 */ /* 0x000fe20000000000 */
[----:B------:R-:W-:-:S02]  /*a760*/  IADD3 R4, R4, 0x4b400000, RZ ;  /* 0x4b40000004047810 */ /* 0x000fc40007ffe0ff */
[----:B------:R-:W-:Y:S01]  /*a770*/  @!P0 FSEL R3, R134, R3, !P2 ;  /* 0x0000000386038208 */ /* 0x000fe20005000000 */
[----:B------:R-:W-:Y:S01]  /*a780*/  FFMA R11, R14, R135, R8 ;  /* 0x000000870e0b7223 */ /* 0x000fe20000000008 */
[----:B------:R-:W-:Y:S01]  /*a790*/  @!P1 FSETP.GTU.AND P0, PT, |R5|, +INF , PT ;  /* 0x7f8000000500980b */ /* 0x000fe20003f0c200 */
[----:B------:R-:W-:Y:S01]  /*a7a0*/  FADD R13, R4, -12582912 ;  /* 0xcb400000040d7421 */ /* 0x000fe20000000000 */
[----:B------:R-:W-:Y:S02]  /*a7b0*/  PRMT R10, R17, 0x8880, R17 ;  /* 0x00008880110a7816 */ /* 0x000fe40000000011 */
[----:B------:R-:W-:Y:S01]  /*a7c0*/  @!P1 FSEL R5, R134, R5, !P0 ;  /* 0x0000000586059208 */ /* 0x000fe20004000000 */
[----:B0-----:R-:W-:Y:S01]  /*a7d0*/  FFMA R13, R6, R135, R13 ;  /* 0x00000087060d7223 */ /* 0x001fe2000000000d */
[-C--:B------:R-:W-:Y:S01]  /*a7e0*/  FSETP.GT.AND P2, PT, R7, R134.reuse, PT ;  /* 0x000000860700720b */ /* 0x080fe20003f44000 */
[----:B------:R-:W-:Y:S01]  /*a7f0*/  F2I.NTZ R3, R3 ;  /* 0x0000000300037305 */ /* 0x000fe20000203100 */
[----:B------:R-:W-:-:S02]  /*a800*/  FSETP.GT.AND P1, PT, R9, R134, PT ;  /* 0x000000860900720b */ /* 0x000fc40003f24000 */
[----:B------:R-:W-:Y:S02]  /*a810*/  IADD3 R10, R10, 0x4b400000, RZ ;  /* 0x4b4000000a0a7810 */ /* 0x000fe40007ffe0ff */
        /* <DEDUP_REMOVED lines=10> */
[----:B------:R-:W-:Y:S01]  /*a8c0*/  IMAD.MOV.U32 R2, RZ, RZ, R75 ;  /* 0x000000ffff027224 */ /* 0x000fe200078e004b */
[----:B------:R-:W-:Y:S01]  /*a8d0*/  F2I.NTZ R7, R7 ;  /* 0x0000000700077305 */ /* 0x000fe20000203100 */
[----:B0-----:R-:W-:Y:S01]  /*a8e0*/  @P4 IMAD.HI.U32 R5, R75, R131, RZ ;  /* 0x000000834b054227 */ /* 0x001fe200078e00ff */
[----:B------:R-:W-:-:S04]  /*a8f0*/  @!P1 FSETP.GTU.AND P0, PT, |R9|, +INF , PT ;  /* 0x7f8000000900980b */ /* 0x000fc80003f0c200 */
[----:B------:R-:W-:Y:S02]  /*a900*/  @!P1 FSEL R9, R134, R9, !P0 ;  /* 0x0000000986099208 */ /* 0x000fe40004000000 */
[----:B------:R-:W-:Y:S02]  /*a910*/  FSETP.GT.AND P1, PT, R13, R134, PT ;  /* 0x000000860d00720b */ /* 0x000fe40003f24000 */
[----:B------:R-:W-:Y:S01]  /*a920*/  @P4 SHF.R.U32.HI R2, RZ, R130, R5 ;  /* 0x00000082ff024219 */ /* 0x000fe20000011605 */
[----:B------:R-:W-:Y:S01]  /*a930*/  IMAD.MOV.U32 R5, RZ, RZ, R77 ;  /* 0x000000ffff057224 */ /* 0x000fe200078e004d */
[----:B------:R0:W-:Y:S02]  /*a940*/  F2I.NTZ R6, R9 ;  /* 0x0000000900067305 */ /* 0x0001e40000203100 */
[----:B------:R-:W-:Y:S02]  /*a950*/  @!P2 FSETP.GTU.AND P0, PT, |R11|, +INF , PT ;  /* 0x7f8000000b00a80b */ /* 0x000fe40003f0c200 */
[----:B------:R-:W-:-:S02]  /*a960*/  SHF.R.S32.HI R10, RZ, 0x1f, R2 ;  /* 0x0000001fff0a7819 */ /* 0x000fc40000011402 */
[----:B------:R-:W-:Y:S02]  /*a970*/  @!P2 FSEL R11, R134, R11, !P0 ;  /* 0x0000000b860ba208 */ /* 0x000fe40004000000 */
[-C--:B------:R-:W-:Y:S01]  /*a980*/  FSETP.GT.AND P2, PT, R15, R134.reuse, PT ;  /* 0x000000860f00720b */ /* 0x080fe20003f44000 */
[----:B0-----:R-:W-:Y:S01]  /*a990*/  IMAD.MOV R9, RZ, RZ, -R2 ;  /* 0x000000ffff097224 */ /* 0x001fe200078e0a02 */
[----:B------:R-:W-:Y:S02]  /*a9a0*/  @P4 SHF.R.U32.HI R5, RZ, R145, R132 ;  /* 0x00000091ff054219 */ /* 0x000fe40000011684 */
[----:B------:R-:W-:Y:S01]  /*a9b0*/  F2I.NTZ R11, R11 ;  /* 0x0000000b000b7305 */ /* 0x000fe20000203100 */
[----:B------:R-:W-:Y:S01]  /*a9c0*/  IMAD R9, R136, R9, R75 ;  /* 0x0000000988097224 */ /* 0x000fe200078e024b */
[----:B------:R-:W-:Y:S01]  /*a9d0*/  @!P1 FSETP.GTU.AND P0, PT, |R13|, +INF , PT ;  /* 0x7f8000000d00980b */ /* 0x000fe20003f0c200 */
[----:B------:R-:W-:Y:S02]  /*a9e0*/  IMAD R139, R139, R5, RZ ;  /* 0x000000058b8b7224 */ /* 0x000fe400078e02ff */
[----:B------:R-:W-:Y:S01]  /*a9f0*/  IMAD.SHL.U32 R20, R9, 0x20, RZ ;  /* 0x0000002009147824 */ /* 0x000fe200078e00ff */
[----:B------:R-:W-:Y:S01]  /*aa00*/  @!P1 FSEL R13, R134, R13, !P0 ;  /* 0x0000000d860d9208 */ /* 0x000fe20004000000 */
[----:B------:R-:W-:Y:S01]  /*aa10*/  IMAD.MOV R9, RZ, RZ, -R5 ;  /* 0x000000ffff097224 */ /* 0x000fe200078e0a05 */
[----:B------:R-:W-:-:S02]  /*aa20*/  FSETP.GT.AND P1, PT, R19, R134, PT ;  /* 0x000000861300720b */ /* 0x000fc40003f24000 */
[--C-:B------:R-:W-:Y:S01]  /*aa30*/  SHF.R.S32.HI R21, RZ, 0x1f, R20.reuse ;  /* 0x0000001fff157819 */ /* 0x100fe20000011414 */
[----:B------:R-:W-:Y:S01]  /*aa40*/  IMAD R9, R136, R9, R77 ;  /* 0x0000000988097224 */ /* 0x000fe200078e024d */
[----:B------:R0:W2:Y:S02]  /*aa50*/  F2I.NTZ R8, R13 ;  /* 0x0000000d00087305 */ /* 0x0000a40000203100 */
[----:B------:R-:W-:Y:S01]  /*aa60*/  @!P2 FSETP.GTU.AND P0, PT, |R15|, +INF , PT ;  /* 0x7f8000000f00a80b */ /* 0x000fe20003f0c200 */
[----:B------:R-:W-:-:S03]  /*aa70*/  IMAD.WIDE.U32 R20, R2, c[0x0][0x278], R20 ;  /* 0x00009e0002147a25 */ /* 0x000fc600078e0014 */
[----:B------:R-:W-:Y:S01]  /*aa80*/  @!P2 FSEL R15, R134, R15, !P0 ;  /* 0x0000000f860fa208 */ /* 0x000fe20004000000 */
[----:B0-----:R-:W-:-:S05]  /*aa90*/  IMAD R13, R10, c[0x0][0x278], RZ ;  /* 0x00009e000a0d7a24 */ /* 0x001fca00078e02ff */
[----:B------:R-:W-:Y:S01]  /*aaa0*/  F2I.NTZ R15, R15 ;  /* 0x0000000f000f7305 */ /* 0x000fe20000203100 */
[----:B------:R-:W-:Y:S01]  /*aab0*/  IMAD R10, R2, c[0x0][0x27c], R13 ;  /* 0x00009f00020a7a24 */ /* 0x000fe200078e020d */
[----:B------:R-:W-:Y:S02]  /*aac0*/  @!P1 FSETP.GTU.AND P0, PT, |R19|, +INF , PT ;  /* 0x7f8000001300980b */ /* 0x000fe40003f0c200 */
[----:B-1----:R-:W-:Y:S01]  /*aad0*/  I2IP.S8.S32.SAT R2, R4, R3, RZ ;  /* 0x0000000304027239 */ /* 0x002fe200000010ff */
[----:B------:R-:W-:Y:S01]  /*aae0*/  IMAD.IADD R10, R21, 0x1, R10 ;  /* 0x00000001150a7824 */ /* 0x000fe200078e020a */
[----:B------:R-:W-:Y:S02]  /*aaf0*/  @!P1 FSEL R19, R134, R19, !P0 ;  /* 0x0000001386139208 */ /* 0x000fe40004000000 */
[----:B--2---:R-:W-:Y:S02]  /*ab00*/  I2IP.S8.S32.SAT R3, R8, R11, RZ ;  /* 0x0000000b08037239 */ /* 0x004fe400000010ff */
[----:B------:R-:W-:Y:S01]  /*ab10*/  I2IP.S8.S32.SAT R2, R6, R7, R2 ;  /* 0x0000000706027239 */ /* 0x000fe20000001002 */
[----:B------:R-:W-:Y:S01]  /*ab20*/  IMAD.SHL.U32 R6, R9, 0x20, RZ ;  /* 0x0000002009067824 */ /* 0x000fe200078e00ff */
[----:B------:R-:W0:Y:S01]  /*ab30*/  F2I.NTZ R12, R19 ;  /* 0x00000013000c7305 */ /* 0x000e220000203100 */
[----:B------:R-:W-:-:S02]  /*ab40*/  SHF.R.S32.HI R9, RZ, 0x1f, R5 ;  /* 0x0000001fff097819 */ /* 0x000fc40000011405 */
[----:B------:R-:W-:Y:S02]  /*ab50*/  IADD3 R20, P1, P0, R142, c[0x0][0x270], R20 ;  /* 0x00009c008e147a10 */ /* 0x000fe4000783e014 */
[----:B------:R-:W-:Y:S01]  /*ab60*/  SHF.R.S32.HI R7, RZ, 0x1f, R6 ;  /* 0x0000001fff077819 */ /* 0x000fe20000011406 */
[----:B------:R-:W-:Y:S01]  /*ab70*/  IMAD R9, R9, R140, R139 ;  /* 0x0000008c09097224 */ /* 0x000fe200078e028b */
[----:B------:R-:W-:-:S03]  /*ab80*/  IADD3.X R21, R141, c[0x0][0x274], R10, P1, P0 ;  /* 0x00009d008d157a10 */ /* 0x000fc60000fe040a */
[----:B------:R-:W-:-:S04]  /*ab90*/  IMAD.WIDE.U32 R6, R5, R140, R6 ;  /* 0x0000008c05067225 */ /* 0x000fc800078e0006 */
[----:B------:R-:W-:Y:S01]  /*aba0*/  IMAD.IADD R9, R7, 0x1, R9 ;  /* 0x0000000107097824 */ /* 0x000fe200078e0209 */
[----:B------:R-:W-:Y:S02]  /*abb0*/  IADD3 R138, P1, P0, R143, R138, R6 ;  /* 0x0000008a8f8a7210 */ /* 0x000fe4000783e006 */
[----:B0-----:R-:W-:Y:S02]  /*abc0*/  I2IP.S8.S32.SAT R3, R12, R15, R3 ;  /* 0x0000000f0c037239 */ /* 0x001fe40000001003 */
[----:B------:R-:W-:-:S06]  /*abd0*/  IADD3.X R139, R144, R137, R9, P1, P0 ;  /* 0x00000089908b7210 */ /* 0x000fcc0000fe0409 */
[----:B------:R0:W-:Y:S01]  /*abe0*/  @P3 STG.E.64.SYS [R20], R2 ;  /* 0x0000000214003386 */ /* 0x0001e2000010eb00 */
[----:B------:R-:W-:Y:S05]  /*abf0*/  @!P5 BRA `(.L_x_621) ;  /* 0x000000100000d947 */ /* 0x000fea0003800000 */
[----:B------:R1:W4:Y:S02]  /*ac00*/  LDG.E.LTC128B.64.SYS R16, [R138] ;  /* 0x000000008a107381 */ /* 0x00032400001eeb20 */
.L_x_621:
[----:B------:R-:W-:Y:S05]  /*ac10*/  BSYNC B0 ;  /* 0x0000000000007941 */ /* 0x000fea0003800000 */
.L_x_620:
[C-C-:B0---4-:R-:W-:Y:S01]  /*ac20*/  PRMT R3, R16.reuse, 0x8880, R16.reuse ;  /* 0x0000888010037816 */ /* 0x151fe20000000010 */
[----:B------:R-:W-:Y:S01]  /*ac30*/  @P4 IMAD.HI.U32 R131, R77, R131, RZ ;  /* 0x000000834d834227 */ /* 0x000fe200078e00ff */
[--C-:B------:R-:W-:Y:S02]  /*ac40*/  PRMT R2, R16, 0x9991, R16.reuse ;  /* 0x0000999110027816 */ /* 0x100fe40000000010 */
[----:B------:R-:W-:Y:S02]  /*ac50*/  IADD3 R3, R3, 0x4b400000, RZ ;  /* 0x4b40000003037810 */ /* 0x000fe40007ffe0ff */
[----:B------:R-:W-:Y:S02]  /*ac60*/  IADD3 R2, R2, 0x4b400000, RZ ;  /* 0x4b40000002027810 */ /* 0x000fe40007ffe0ff */
[----:B------:R-:W-:Y:S01]  /*ac70*/  PRMT R4, R16, 0xaaa2, R16 ;  /* 0x0000aaa210047816 */ /* 0x000fe20000000010 */
[----:B------:R-:W-:Y:S01]  /*ac80*/  FADD R3, R3, -12582912 ;  /* 0xcb40000003037421 */ /* 0x000fe20000000000 */
[----:B------:R-:W-:Y:S01]  /*ac90*/  PRMT R6, R17, 0xaaa2, R17 ;  /* 0x0000aaa211067816 */ /* 0x000fe20000000011 */
[----:B------:R-:W-:Y:S01]  /*aca0*/  FADD R2, R2, -12582912 ;  /* 0xcb40000002027421 */ /* 0x000fe20000000000 */
[----:B------:R-:W-:Y:S01]  /*acb0*/  IADD3 R4, R4, 0x4b400000, RZ ;  /* 0x4b40000004047810 */ /* 0x000fe20007ffe0ff */
[C---:B------:R-:W-:Y:S01]  /*acc0*/  FFMA R3, R135.reuse, R50, R3 ;  /* 0x0000003287037223 */ /* 0x040fe20000000003 */
[----:B------:R-:W-:Y:S01]  /*acd0*/  IADD3 R6, R6, 0x4b400000, RZ ;  /* 0x4b40000006067810 */ /* 0x000fe20007ffe0ff */
[----:B------:R-:W-:Y:S01]  /*ace0*/  FFMA R51, R135, R51, R2 ;  /* 0x0000003387337223 */ /* 0x000fe20000000002 */
[----:B------:R-:W-:Y:S01]  /*acf0*/  PRMT R2, R16, 0xbbb3, R16 ;  /* 0x0000bbb310027816 */ /* 0x000fe20000000010 */
[----:B------:R-:W-:Y:S01]  /*ad00*/  FADD R4, R4, -12582912 ;  /* 0xcb40000004047421 */ /* 0x000fe20000000000 */
[-C--:B------:R-:W-:Y:S01]  /*ad10*/  FSETP.GT.AND P0, PT, R3, R134.reuse, PT ;  /* 0x000000860300720b */ /* 0x080fe20003f04000 */
[----:B------:R-:W-:Y:S01]  /*ad20*/  FADD R6, R6, -12582912 ;  /* 0xcb40000006067421 */ /* 0x000fe20000000000 */
[----:B------:R-:W-:Y:S01]  /*ad30*/  FSETP.GT.AND P1, PT, R51, R134, PT ;  /* 0x000000863300720b */ /* 0x000fe20003f24000 */
[C---:B------:R-:W-:Y:S01]  /*ad40*/  FFMA R5, R135.reuse, R48, R4 ;  /* 0x0000003087057223 */ /* 0x040fe20000000004 */
[----:B------:R-:W-:Y:S01]  /*ad50*/  IADD3 R2, R2, 0x4b400000, RZ ;  /* 0x4b40000002027810 */ /* 0x000fe20007ffe0ff */
[----:B------:R-:W-:Y:S01]  /*ad60*/  FFMA R7, R135, R150, R6 ;  /* 0x0000009687077223 */ /* 0x000fe20000000006 */
[----:B------:R-:W-:Y:S01]  /*ad70*/  PRMT R4, R17, 0xbbb3, R17 ;  /* 0x0000bbb311047816 */ /* 0x000fe20000000011 */
[----:B------:R-:W-:Y:S01]  /*ad80*/  IMAD.MOV.U32 R6, RZ, RZ, R77 ;  /* 0x000000ffff067224 */ /* 0x000fe200078e004d */
[----:B------:R-:W-:Y:S01]  /*ad90*/  FSETP.GT.AND P3, PT, R5, R134, PT ;  /* 0x000000860500720b */ /* 0x000fe20003f64000 */
[----:B------:R-:W-:Y:S01]  /*ada0*/  FADD R2, R2, -12582912 ;  /* 0xcb40000002027421 */ /* 0x000fe20000000000 */
[----:B------:R-:W-:-:S02]  /*adb0*/  IADD3 R4, R4, 0x4b400000, RZ ;  /* 0x4b40000004047810 */ /* 0x000fc40007ffe0ff */
[----:B------:R-:W-:Y:S01]  /*adc0*/  @!P0 FSETP.GTU.AND P2, PT, |R3|, +INF , PT ;  /* 0x7f8000000300880b */ /* 0x000fe20003f4c200 */
[----:B------:R-:W-:Y:S01]  /*add0*/  FFMA R49, R135, R49, R2 ;  /* 0x0000003187317223 */ /* 0x000fe20000000002 */
[----:B------:R-:W-:Y:S01]  /*ade0*/  PRMT R2, R17, 0x9991, R17 ;  /* 0x0000999111027816 */ /* 0x000fe20000000011 */
[----:B------:R-:W-:Y:S01]  /*adf0*/  FADD R4, R4, -12582912 ;  /* 0xcb40000004047421 */ /* 0x000fe20000000000 */
[----:B------:R-:W-:Y:S02]  /*ae00*/  @!P0 FSEL R3, R134, R3, !P2 ;  /* 0x0000000386038208 */ /* 0x000fe40005000000 */
[----:B------:R-:W-:Y:S01]  /*ae10*/  @!P1 FSETP.GTU.AND P0, PT, |R51|, +INF , PT ;  /* 0x7f8000003300980b */ /* 0x000fe20003f0c200 */
[----:B------:R-:W-:Y:S01]  /*ae20*/  FFMA R151, R135, R151, R4 ;  /* 0x0000009787977223 */ /* 0x000fe20000000004 */
[----:B------:R-:W-:Y:S02]  /*ae30*/  IADD3 R2, R2, 0x4b400000, RZ ;  /* 0x4b40000002027810 */ /* 0x000fe40007ffe0ff */
[----:B------:R-:W-:Y:S01]  /*ae40*/  @!P1 FSEL R51, R134, R51, !P0 ;  /* 0x0000003386339208 */ /* 0x000fe20004000000 */
[----:B------:R-:W-:Y:S01]  /*ae50*/  F2I.NTZ R3, R3 ;  /* 0x0000000300037305 */ /* 0x000fe20000203100 */
[-C--:B------:R-:W-:Y:S01]  /*ae60*/  FSETP.GT.AND P2, PT, R49, R134.reuse, PT ;  /* 0x000000863100720b */ /* 0x080fe20003f44000 */
[----:B------:R-:W-:Y:S01]  /*ae70*/  FADD R2, R2, -12582912 ;  /* 0xcb40000002027421 */ /* 0x000fe20000000000 */
[----:B------:R-:W-:-:S02]  /*ae80*/  FSETP.GT.AND P1, PT, R151, R134, PT ;  /* 0x000000869700720b */ /* 0x000fc40003f24000 */
[----:B------:R-:W-:Y:S01]  /*ae90*/  PRMT R17, R17, 0x8880, R17 ;  /* 0x0000888011117816 */ /* 0x000fe20000000011 */
[----:B------:R-:W-:Y:S01]  /*aea0*/  FFMA R149, R135, R149, R2 ;  /* 0x0000009587957223 */ /* 0x000fe20000000002 */
[----:B------:R-:W-:Y:S01]  /*aeb0*/  @!P3 FSETP.GTU.AND P0, PT, |R5|, +INF , PT ;  /* 0x7f8000000500b80b */ /* 0x000fe20003f0c200 */
[----:B------:R-:W-:Y:S01]  /*aec0*/  F2I.NTZ R4, R51 ;  /* 0x0000003300047305 */ /* 0x000fe20000203100 */
[----:B------:R-:W-:Y:S02]  /*aed0*/  IADD3 R17, R17, 0x4b400000, RZ ;  /* 0x4b40000011117810 */ /* 0x000fe40007ffe0ff */
[----:B------:R-:W-:Y:S02]  /*aee0*/  @!P3 FSEL R5, R134, R5, !P0 ;  /* 0x000000058605b208 */ /* 0x000fe40004000000 */
[----:B------:R-:W-:Y:S01]  /*aef0*/  FSETP.GT.AND P3, PT, R7, R134, PT ;  /* 0x000000860700720b */ /* 0x000fe20003f64000 */
[----:B------:R-:W-:Y:S01]  /*af00*/  FADD R17, R17, -12582912 ;  /* 0xcb40000011117421 */ /* 0x000fe20000000000 */
[----:B------:R-:W-:-:S02]  /*af10*/  @P4 SHF.R.U32.HI R6, RZ, R130, R131 ;  /* 0x00000082ff064219 */ /* 0x000fc40000011683 */
[----:B------:R-:W-:Y:S01]  /*af20*/  F2I.NTZ R5, R5 ;  /* 0x0000000500057305 */ /* 0x000fe20000203100 */
[----:B------:R-:W-:Y:S01]  /*af30*/  FFMA R17, R135, R148, R17 ;  /* 0x0000009487117223 */ /* 0x000fe20000000011 */
[----:B------:R-:W-:Y:S01]  /*af40*/  @!P2 FSETP.GTU.AND P0, PT, |R49|, +INF , PT ;  /* 0x7f8000003100a80b */ /* 0x000fe20003f0c200 */
[--C-:B------:R-:W-:Y:S01]  /*af50*/  IMAD.MOV R8, RZ, RZ, -R6.reuse ;  /* 0x000000ffff087224 */ /* 0x100fe200078e0a06 */
[----:B------:R-:W-:Y:S02]  /*af60*/  ISETP.NE.AND P6, PT, R0, 0x1, PT ;  /* 0x000000010000780c */ /* 0x000fe40003fc5270 */
[----:B------:R-:W-:Y:S01]  /*af70*/  @!P2 FSEL R49, R134, R49, !P0 ;  /* 0x000000318631a208 */ /* 0x000fe20004000000 */
[----:B------:R-:W-:Y:S01]  /*af80*/  IMAD R14, R136, R8, R77 ;  /* 0x00000008880e7224 */ /* 0x000fe200078e024d */
[----:B------:R-:W-:Y:S02]  /*af90*/  FSETP.GT.AND P2, PT, R149, R134, PT ;  /* 0x000000869500720b */ /* 0x000fe40003f44000 */
[----:B------:R-:W-:Y:S01]  /*afa0*/  SHF.R.S32.HI R8, RZ, 0x1f, R6 ;  /* 0x0000001fff087819 */ /* 0x000fe20000011406 */
[----:B------:R-:W-:Y:S01]  /*afb0*/  IMAD.SHL.U32 R14, R14, 0x20, RZ ;  /* 0x000000200e0e7824 */ /* 0x000fe200078e00ff */
[----:B------:R-:W0:Y:S02]  /*afc0*/  F2I.NTZ R2, R49 ;  /* 0x0000003100027305 */ /* 0x000e240000203100 */
[----:B------:R-:W-:Y:S01]  /*afd0*/  @!P1 FSETP.GTU.AND P0, PT, |R151|, +INF , PT ;  /* 0x7f8000009700980b */ /* 0x000fe20003f0c200 */
[----:B------:R-:W-:Y:S01]  /*afe0*/  IMAD R9, R8, c[0x0][0x278], RZ ;  /* 0x00009e0008097a24 */ /* 0x000fe200078e02ff */
[----:B------:R-:W-:-:S02]  /*aff0*/  SHF.R.S32.HI R15, RZ, 0x1f, R14 ;  /* 0x0000001fff0f7819 */ /* 0x000fc4000001140e */
[----:B------:R-:W-:Y:S02]  /*b000*/  @!P1 FSEL R151, R134, R151, !P0 ;  /* 0x0000009786979208 */ /* 0x000fe40004000000 */
[----:B------:R-:W-:Y:S01]  /*b010*/  FSETP.GT.AND P1, PT, R17, R134, PT ;  /* 0x000000861100720b */ /* 0x000fe20003f24000 */
[----:B------:R-:W-:-:S03]  /*b020*/  IMAD.WIDE.U32 R14, R6, c[0x0][0x278], R14 ;  /* 0x00009e00060e7a25 */ /* 0x000fc600078e000e */
[----:B------:R-:W-:Y:S02]  /*b030*/  F2I.NTZ R151, R151 ;  /* 0x0000009700977305 */ /* 0x000fe40000203100 */
[----:B------:R-:W-:Y:S02]  /*b040*/  @!P3 FSETP.GTU.AND P0, PT, |R7|, +INF , PT ;  /* 0x7f8000000700b80b */ /* 0x000fe40003f0c200 */
[----:B0-----:R-:W-:Y:S02]  /*b050*/  I2IP.S8.S32.SAT R2, R2, R5, RZ ;  /* 0x0000000502027239 */ /* 0x001fe400000010ff */
[----:B------:R-:W-:Y:S02]  /*b060*/  @!P3 FSEL R7, R134, R7, !P0 ;  /* 0x000000078607b208 */ /* 0x000fe40004000000 */
[----:B------:R-:W-:-:S04]  /*b070*/  I2IP.S8.S32.SAT R4, R4, R3, R2 ;  /* 0x0000000304047239 */ /* 0x000fc80000001002 */
[----:B------:R0:W2:Y:S02]  /*b080*/  F2I.NTZ R10, R7 ;  /* 0x00000007000a7305 */ /* 0x0000a40000203100 */
[----:B------:R-:W-:-:S04]  /*b090*/  @!P2 FSETP.GTU.AND P0, PT, |R149|, +INF , PT ;  /* 0x7f8000009500a80b */ /* 0x000fc80003f0c200 */
[----:B------:R-:W-:Y:S01]  /*b0a0*/  @!P2 FSEL R149, R134, R149, !P0 ;  /* 0x000000958695a208 */ /* 0x000fe20004000000 */
[----:B0-----:R-:W-:-:S05]  /*b0b0*/  IMAD R7, R6, c[0x0][0x27c], R9 ;  /* 0x00009f0006077a24 */ /* 0x001fca00078e0209 */
[----:B------:R-:W-:Y:S01]  /*b0c0*/  F2I.NTZ R149, R149 ;  /* 0x0000009500957305 */ /* 0x000fe20000203100 */
[----:B------:R-:W-:Y:S01]  /*b0d0*/  IMAD.IADD R6, R15, 0x1, R7 ;  /* 0x000000010f067824 */ /* 0x000fe200078e0207 */
[----:B------:R-:W-:Y:S02]  /*b0e0*/  @!P1 FSETP.GTU.AND P0, PT, |R17|, +INF , PT ;  /* 0x7f8000001100980b */ /* 0x000fe40003f0c200 */
[----:B--2---:R-:W-:Y:S02]  /*b0f0*/  I2IP.S8.S32.SAT R5, R151, R10, RZ ;  /* 0x0000000a97057239 */ /* 0x004fe400000010ff */
[----:B------:R-:W-:-:S06]  /*b100*/  @!P1 FSEL R17, R134, R17, !P0 ;  /* 0x0000001186119208 */ /* 0x000fcc0004000000 */
[----:B------:R-:W0:Y:S02]  /*b110*/  F2I.NTZ R12, R17 ;  /* 0x00000011000c7305 */ /* 0x000e240000203100 */
[----:B------:R-:W-:-:S04]  /*b120*/  IADD3 R14, P1, P0, R142, c[0x0][0x270], R14 ;  /* 0x00009c008e0e7a10 */ /* 0x000fc8000783e00e */
[----:B------:R-:W-:Y:S02]  /*b130*/  IADD3.X R15, R141, c[0x0][0x274], R6, P1, P0 ;  /* 0x00009d008d0f7a10 */ /* 0x000fe40000fe0406 */
        /* <DEDUP_REMOVED lines=16> */
        .weak           $__internal_9_$__cuda_sm20_div_u64
        .type           $__internal_9_$__cuda_sm20_div_u64,@function
        .size           $__internal_9_$__cuda_sm20_div_u64,(.L_x_661 - $__internal_9_$__cuda_sm20_div_u64)
$__internal_9_$__cuda_sm20_div_u64:
        /* <DEDUP_REMOVED lines=21> */
[----:B------:R-:W-:Y:S01]  /*b390*/  IMAD R18, R145, R141, R157 ;  /* 0x0000008d91127224 */ /* 0x000fe200078e029d */
[----:B------:R-:W-:-:S03]  /*b3a0*/  IADD3 R19, P0, RZ, -R156, RZ ;  /* 0x8000009cff137210 */ /* 0x000fc60007f1e0ff */
        /* <DEDUP_REMOVED lines=8> */
[----:B------:R-:W-:Y:S01]  /*b430*/  IMAD.MOV.U32 R157, RZ, RZ, RZ ;  /* 0x000000ffff9d7224 */ /* 0x000fe200078e00ff */
        /* <DEDUP_REMOVED lines=12> */
[C---:B------:R-:W-:Y:S01]  /*b500*/  IMAD R146, R18.reuse, R141, R145 ;  /* 0x0000008d12927224 */ /* 0x040fe200078e0291 */
[----:B------:R-:W-:Y:S02]  /*b510*/  IADD3 R145, R18, 0x1, RZ ;  /* 0x0000000112917810 */ /* 0x000fe40007ffe0ff */
[-C--:B------:R-:W-:Y:S01]  /*b520*/  ISETP.GE.U32.AND P2, PT, R144, R17.reuse, PT ;  /* 0x000000119000720c */ /* 0x080fe20003f46070 */
[----:B------:R-:W-:Y:S01]  /*b530*/  IMAD R19, R19, R17, R146 ;  /* 0x0000001113137224 */ /* 0x000fe200078e0292 */
[----:B------:R-:W-:-:S04]  /*b540*/  IADD3 R143, P1, -R17, R144, RZ ;  /* 0x00000090118f7210 */ /* 0x000fc80007f3e1ff */
[----:B------:R-:W-:-:S04]  /*b550*/  IADD3.X R142, ~R19, R142, RZ, P0, !PT ;  /* 0x0000008e138e7210 */ /* 0x000fc800007fe5ff */
[C---:B------:R-:W-:Y:S01]  /*b560*/  ISETP.GE.U32.AND.EX P0, PT, R142.reuse, R141, PT, P2 ;  /* 0x0000008d8e00720c */ /* 0x040fe20003f06120 */
[----:B------:R-:W-:-:S03]  /*b570*/  IMAD.X R19, R142, 0x1, ~R141, P1 ;  /* 0x000000018e137824 */ /* 0x000fc600008e0e8d */
[----:B------:R-:W-:Y:S02]  /*b580*/  SEL R144, R143, R144, P0 ;  /* 0x000000908f907207 */ /* 0x000fe40000000000 */
[----:B------:R-:W-:Y:S02]  /*b590*/  SEL R142, R19, R142, P0 ;  /* 0x0000008e138e7207 */ /* 0x000fe40000000000 */
[----:B------:R-:W-:Y:S02]  /*b5a0*/  ISETP.GE.U32.AND P1, PT, R144, R17, PT ;  /* 0x000000119000720c */ /* 0x000fe40003f26070 */
[----:B------:R-:W-:Y:S02]  /*b5b0*/  SEL R145, R145, R18, P0 ;  /* 0x0000001291917207 */ /* 0x000fe40000000000 */
[----:B------:R-:W-:Y:S02]  /*b5c0*/  ISETP.GE.U32.AND.EX P1, PT, R142, R141, PT, P1 ;  /* 0x0000008d8e00720c */ /* 0x000fe40003f26110 */
[----:B------:R-:W-:-:S02]  /*b5d0*/  ISETP.NE.U32.AND P0, PT, R17, RZ, PT ;  /* 0x000000ff1100720c */ /* 0x000fc40003f05070 */
[----:B------:R-:W-:Y:S02]  /*b5e0*/  IADD3 R18, R145, 0x1, RZ ;  /* 0x0000000191127810 */ /* 0x000fe40007ffe0ff */
[----:B------:R-:W-:Y:S02]  /*b5f0*/  MOV R142, R136 ;  /* 0x00000088008e7202 */ /* 0x000fe40000000f00 */
[----:B------:R-:W-:Y:S02]  /*b600*/  MOV R143, 0x0 ;  /* 0x00000000008f7802 */ /* 0x000fe40000000f00 */
[----:B------:R-:W-:Y:S02]  /*b610*/  ISETP.NE.AND.EX P0, PT, R141, RZ, PT, P0 ;  /* 0x000000ff8d00720c */ /* 0x000fe40003f05300 */
[----:B------:R-:W-:-:S04]  /*b620*/  SEL R18, R18, R145, P1 ;  /* 0x0000009112127207 */ /* 0x000fc80000800000 */
[----:B------:R-:W-:Y:S01]  /*b630*/  SEL R18, R18, 0xffffffff, P0 ;  /* 0xffffffff12127807 */ /* 0x000fe20000000000 */
[----:B------:R-:W-:Y:S07]  /*b640*/  RET.REL.NODEC R142 `(_ZN7cutlass6KernelINS_4conv6kernel23ImplicitGemmConvolutionINS1_11threadblock21ImplicitGemmPipelinedINS_4gemm9GemmShapeILi128ELi128ELi32EEENS4_12TileIteratorINS4_48Conv2dFpropActivationTileAccessIteratorOptimizedINS_11MatrixShapeILi128ELi32EEEaNS_6layout12TensorNCxHWxILi32EEENS_9transform29TransposePitchLinearThreadMapINSG_29PitchLinearWarpRakedThreadMapINS_16PitchLinearShapeILi4096ELi1EEELi128ENSJ_ILi32ELi1EEELi16EEENSJ_ILi2ELi16EEEEENS_12AlignedArrayIaLi16ELi16EEEEEEENSG_11threadblock19RegularTileIteratorISC_aNSD_37RowMajorTensorOpMultiplicandCrosswiseILi8ELi32EEELi0ESO_Li16EEENS9_INS4_44Conv2dFpropFilterTileAccessIteratorOptimizedINSB_ILi32ELi128EEEaNSD_12TensorCxRSKxILi32EEESO_SQ_Lb0EEEEENSU_ISZ_aNSD_40ColumnMajorTensorOpMultiplicandCrosswiseILi8ELi32EEELi1ESO_Li16EEEaSF_NS6_11threadblock9MmaPolicyINS6_4warp11MmaTensorOpINS7_ILi64ELi64ELi32EEEaSW_aS15_iSF_NS19_17MmaTensorOpPolicyINS_4arch3MmaINS7_ILi8ELi8ELi16EEELi32EaNSD_8RowMajorEaNSD_11ColumnMajorEiS1G_NS1D_21OpMultiplyAddSaturateEEENSB_ILi1ELi1EEEEELi1ELb1EbEENSB_ILi0ELi0EEES1N_Li1EEENS_21NumericArrayConverterIaaLi32ELNS_15FloatRoundStyleE2ENSG_6thread14UnaryTransform8IdentityEEES1U_bEENS_8epilogue11threadblock19InterleavedEpilogueIS8_S1M_Li1ENS1X_37InterleavedConvPredicatedTileIteratorINS1X_34InterleavedConvOutputTileThreadMapINSB_ILi2ELi2EEENSB_ILi8ELi2EEELi128ELi8ELi8EEEaLi32EEENS1W_4warp24FragmentIteratorTensorOpIS1B_S1F_iNS_5ArrayIiLi2ELb1EEENSD_22ColumnMajorInterleavedILi32EEEEENS1W_6thread21LinearCombinationReluIaLi8EifLNS2C_9ScaleType4KindE1ELS1Q_2EEELi32EEENS17_30GemmIdentityThreadblockSwizzleILi1EEELNS1_8OperatorE0ENS1_17Conv2dProblemSizeELNS1_9GroupModeE0EEEEEvNT_6ParamsE) ;  /* 0xffff49b08e007950 */ /* 0x000fee0003c3ffff */
.L_x_622:
[----:B------:R-:W-:-:S00]  /*b650*/  BRA `(.L_x_622) ;  /* 0xfffffff000007947 */ /* 0x000fc0000383ffff */
[----:B------:R-:W-:-:S00]  /*b660*/  NOP ;  /* 0x0000000000007918 */ /* 0x000fc00000000000 */
[----:B------:R-:W-:-:S00]  /*b670*/  NOP ;  /* 0x0000000000007918 */ /* 0x000fc00000000000 */
.L_x_661:


//--------------------- .text._ZN7cutlass6KernelINS_4conv6kernel23ImplicitGemmConvolutionINS1_11threadblock21ImplicitGemmPipelinedINS_4gemm9GemmShapeILi128ELi64ELi32EEENS4_12TileIteratorINS4_48Conv2dFpropActivationTileAccessIteratorOptimizedINS_11MatrixShapeILi128ELi32EEEaNS_6layout12TensorNCxHWxILi32EEENS_9transform29TransposePitchLinearThreadMapINSG_29PitchLinearWarpRakedThreadMapINS_16PitchLinearShapeILi4096ELi1EEELi64ENSJ_ILi32ELi1EEELi16EEENSJ_ILi2ELi16EEEEENS_12AlignedArrayIaLi16ELi16EEEEEEENSG_11threadblock19RegularTileIteratorISC_aNSD_37RowMajorTensorOpMultiplicandCrosswiseILi8ELi32EEELi0ESO_Li16EEENS9_INS4_44Conv2dFpropFilterTileAccessIteratorOptimizedINSB_ILi32ELi64EEEaNSD_12TensorCxRSKxILi32EEENSH_INSI_INSJ_ILi2048ELi1EEELi64ESL_Li16EEESN_EESQ_Lb0EEEEENSU_ISZ_aNSD_40ColumnMajorTensorOpMultiplicandCrosswiseILi8ELi32EEELi1ES14_Li16EEEaSF_NS6_11threadblock9MmaPolicyINS6_4warp11MmaTensorOpINS7_ILi64ELi64ELi32EEEaSW_aS18_iSF_NS1C_17MmaTensorOpPolicyINS_4arch3MmaINS7_ILi8ELi8ELi16EEELi32EaNSD_8RowMajorEaNSD_11ColumnMajorEiS1J_NS1G_21OpMultiplyAddSaturateEEENSB_ILi1ELi1EEEEELi1ELb1EbEENSB_ILi0ELi0EEES1Q_Li1EEENS_21NumericArrayConverterIaaLi64ELNS_15FloatRoundStyleE2ENSG_6thread14UnaryTransform8IdentityEEENS1S_IaaLi32ELS1T_2ES1W_EEbEENS_8epilogue11threadblock19InterleavedEpilogueIS8_S1P_Li1ENS21_37InterleavedConvPredicatedTileIteratorINS21_34InterleavedConvOutputTileThreadMapINSB_ILi2ELi1EEENSB_ILi8ELi2EEELi64ELi8ELi8EEEaLi32EEENS20_4warp24FragmentIteratorTensorOpIS1E_S1I_iNS_5ArrayIiLi2ELb1EEENSD_22ColumnMajorInterleavedILi32EEEEENS20_6thread21LinearCombinationReluIaLi8EifLNS2G_9ScaleType4KindE1ELS1T_2EEELi32EEENS1A_30GemmIdentityThreadblockSwizzleILi1EEELNS1_8OperatorE0ENS1_17Conv2dProblemSizeELNS1_9GroupModeE0EEEEEvNT_6ParamsE --------------------------
	.section	.text._ZN7cutlass6KernelINS_4conv6kernel23ImplicitGemmConvolutionINS1_11threadblock21ImplicitGemmPipelinedINS_4gemm9GemmShapeILi128ELi64ELi32EEENS4_12TileIteratorINS4_48Conv2dFpropActivationTileAccessIteratorOptimizedINS_11MatrixShapeILi128ELi32EEEaNS_6layout12TensorNCxHWxILi32EEENS_9transform29TransposePitchLinearThreadMapINSG_29PitchLinearWarpRakedThreadMapINS_16PitchLinearShapeILi4096ELi1EEELi64ENSJ_ILi32ELi1EEELi16EEENSJ_ILi2ELi16EEEEENS_12AlignedArrayIaLi16ELi16EEEEEEENSG_11threadblock19RegularTileIteratorISC_aNSD_37RowMajorTensorOpMultiplicandCrosswiseILi8ELi32EEELi0ESO_Li16EEENS9_INS4_44Conv2dFpropFilterTileAccessIteratorOptimizedINSB_ILi32ELi64EEEaNSD_12TensorCxRSKxILi32EEENSH_INSI_INSJ_ILi2048ELi1EEELi64ESL_Li16EEESN_EESQ_Lb0EEEEENSU_ISZ_aNSD_40ColumnMajorTensorOpMultiplicandCrosswiseILi8ELi32EEELi1ES14_Li16EEEaSF_NS6_11threadblock9MmaPolicyINS6_4warp11MmaTensorOpINS7_ILi64ELi64ELi32EEEaSW_aS18_iSF_NS1C_17MmaTensorOpPolicyINS_4arch3MmaINS7_ILi8ELi8ELi16EEELi32EaNSD_8RowMajorEaNSD_11ColumnMajorEiS1J_NS1G_21OpMultiplyAddSaturateEEENSB_ILi1ELi1EEEEELi1ELb1EbEENSB_ILi0ELi0EEES1Q_Li1EEENS_21NumericArrayConverterIaaLi64ELNS_15FloatRoundStyleE2ENSG_6thread14UnaryTransform8IdentityEEENS1S_IaaLi32ELS1T_2ES1W_EEbEENS_8epilogue11threadblock19InterleavedEpilogueIS8_S1P_Li1ENS21_37InterleavedConvPredicatedTileIteratorINS21_34InterleavedConvOutputTileThreadMapINSB_ILi2ELi1EEENSB_ILi8ELi2EEELi64ELi8ELi8EEEaLi32EEENS20_4warp24FragmentIteratorTensorOpIS1E_S1I_iNS_5ArrayIiLi2ELb1EEENSD_22ColumnMajorInterleavedILi32EEEEENS20_6thread21LinearCombinationReluIaLi8EifLNS2G_9ScaleType4KindE1ELS1T_2EEELi32EEENS1A_30GemmIdentityThreadblockSwizzleILi1EEELNS1_8OperatorE0ENS1_17Conv2dProblemSizeELNS1_9GroupModeE0EEEEEvNT_6ParamsE,"ax",@progbits
	.sectioninfo	@"SHI_REGISTERS=228"
	.align	128
.text._ZN7cutlass6KernelINS_4conv6kernel23ImplicitGemmConvolutionINS1_11threadblock21ImplicitGemmPipelinedINS_4gemm9GemmShapeILi128ELi64ELi32EEENS4_12TileIteratorINS4_48Conv2dFpropActivationTileAccessIteratorOptimizedINS_11MatrixShapeILi128ELi32EEEaNS_6layout12TensorNCxHWxILi32EEENS_9transform29TransposePitchLinearThreadMapINSG_29PitchLinearWarpRakedThreadMapINS_16PitchLinearShapeILi4096ELi1EEELi64ENSJ_ILi32ELi1EEELi16EEENSJ_ILi2ELi16EEEEENS_12AlignedArrayIaLi16ELi16EEEEEEENSG_11threadblock19RegularTileIteratorISC_aNSD_37RowMajorTensorOpMultiplicandCrosswiseILi8ELi32EEELi0ESO_Li16EEENS9_INS4_44Conv2dFpropFilterTileAccessIteratorOptimizedINSB_ILi32ELi64EEEaNSD_12TensorCxRSKxILi32EEENSH_INSI_INSJ_ILi2048ELi1EEELi64ESL_Li16EEESN_EESQ_Lb0EEEEENSU_ISZ_aNSD_40ColumnMajorTensorOpMultiplicandCrosswiseILi8ELi32EEELi1ES14_Li16EEEaSF_NS6_11threadblock9MmaPolicyINS6_4warp11MmaTensorOpINS7_ILi64ELi64ELi32EEEaSW_aS18_iSF_NS1C_17MmaTensorOpPolicyINS_4arch3MmaINS7_ILi8ELi8ELi16EEELi32EaNSD_8RowMajorEaNSD_11ColumnMajorEiS1J_NS1G_21OpMultiplyAddSaturateEEENSB_ILi1ELi1EEEEELi1ELb1EbEENSB_ILi0ELi0EEES1Q_Li1EEENS_21NumericArrayConverterIaaLi64ELNS_15FloatRoundStyleE2ENSG_6thread14UnaryTransform8IdentityEEENS1S_IaaLi32ELS1T_2ES1W_EEbEENS_8epilogue11threadblock19InterleavedEpilogueIS8_S1P_Li1ENS21_37InterleavedConvPredicatedTileIteratorINS21_34InterleavedConvOutputTileThreadMapINSB_ILi2ELi1EEENSB_ILi8ELi2EEELi64ELi8ELi8EEEaLi32EEENS20_4warp24FragmentIteratorTensorOpIS1E_S1I_iNS_5ArrayIiLi2ELb1EEENSD_22ColumnMajorInterleavedILi32EEEEENS20_6thread21LinearCombinationReluIaLi8EifLNS2G_9ScaleType4KindE1ELS1T_2EEELi32EEENS1A_30GemmIdentityThreadblockSwizzleILi1EEELNS1_8OperatorE0ENS1_17Conv2dProblemSizeELNS1_9GroupModeE0EEEEEvNT_6ParamsE:
        .type           _ZN7cutlass6KernelINS_4conv6kernel23ImplicitGemmConvolutionINS1_11threadblock21ImplicitGemmPipelinedINS_4gemm9GemmShapeILi128ELi64ELi32EEENS4_12TileIteratorINS4_48Conv2dFpropActivationTileAccessIteratorOptimizedINS_11MatrixShapeILi128ELi32EEEaNS_6layout12TensorNCxHWxILi32EEENS_9transform29TransposePitchLinearThreadMapINSG_29PitchLinearWarpRakedThreadMapINS_16PitchLinearShapeILi4096ELi1EEELi64ENSJ_ILi32ELi1EEELi16EEENSJ_ILi2ELi16EEEEENS_12AlignedArrayIaLi16ELi16EEEEEEENSG_11threadblock19RegularTileIteratorISC_aNSD_37RowMajorTensorOpMultiplicandCrosswiseILi8ELi32EEELi0ESO_Li16EEENS9_INS4_44Conv2dFpropFilterTileAccessIteratorOptimizedINSB_ILi32ELi64EEEaNSD_12TensorCxRSKxILi32EEENSH_INSI_INSJ_ILi2048ELi1EEELi64ESL_Li16EEESN_EESQ_Lb0EEEEENSU_ISZ_aNSD_40ColumnMajorTensorOpMultiplicandCrosswiseILi8ELi32EEELi1ES14_Li16EEEaSF_NS6_11threadblock9MmaPolicyINS6_4warp11MmaTensorOpINS7_ILi64ELi64ELi32EEEaSW_aS18_iSF_NS1C_17MmaTensorOpPolicyINS_4arch3MmaINS7_ILi8ELi8ELi16EEELi32EaNSD_8RowMajorEaNSD_11ColumnMajorEiS1J_NS1G_21OpMultiplyAddSaturateEEENSB_ILi1ELi1EEEEELi1ELb1EbEENSB_ILi0ELi0EEES1Q_Li1EEENS_21NumericArrayConverterIaaLi64ELNS_15FloatRoundStyleE2ENSG_6thread14UnaryTransform8IdentityEEENS1S_IaaLi32ELS1T_2ES1W_EEbEENS_8epilogue11threadblock19InterleavedEpilogueIS8_S1P_Li1ENS21_37InterleavedConvPredicatedTileIteratorINS21_34InterleavedConvOutputTileThreadMapINSB_ILi2ELi1EEENSB_ILi8ELi2EEELi64ELi8ELi8EEEaLi32EEENS20_4warp24FragmentIteratorTensorOpIS1E_S1I_iNS_5ArrayIiLi2ELb1EEENSD_22ColumnMajorInterleavedILi32EEEEENS20_6thread21LinearCombinationReluIaLi8EifLNS2G_9ScaleType4KindE1ELS1T_2EEELi32EEENS1A_30GemmIdentityThreadblockSwizzleILi1EEELNS1_8OperatorE0ENS1_17Conv2dProblemSizeELNS1_9GroupModeE0EEEEEvNT_6ParamsE,@function
        .size           _ZN7cutlass6KernelINS_4conv6kernel23ImplicitGemmConvolutionINS1_11threadblock21ImplicitGemmPipelinedINS_4gemm9GemmShapeILi128ELi64ELi32EEENS4_12TileIteratorINS4_48Conv2dFpropActivationTileAccessIteratorOptimizedINS_11MatrixShapeILi128ELi32EEEaNS_6layout12TensorNCxHWxILi32EEENS_9transform29TransposePitchLinearThreadMapINSG_29PitchLinearWarpRakedThreadMapINS_16PitchLinearShapeILi4096ELi1EEELi64ENSJ_ILi32ELi1EEELi16EEENSJ_ILi2ELi16EEEEENS_12AlignedArrayIaLi16ELi16EEEEEEENSG_11threadblock19RegularTileIteratorISC_aNSD_37RowMajorTensorOpMultiplicandCrosswiseILi8ELi32EEELi0ESO_Li16EEENS9_INS4_44Conv2dFpropFilterTileAccessIteratorOptimizedINSB_ILi32ELi64EEEaNSD_12TensorCxRSKxILi32EEENSH_INSI_INSJ_ILi2048ELi1EEELi64ESL_Li16EEESN_EESQ_Lb0EEEEENSU_ISZ_aNSD_40ColumnMajorTensorOpMultiplicandCrosswiseILi8ELi32EEELi1ES14_Li16EEEaSF_NS6_11threadblock9MmaPolicyINS6_4warp11MmaTensorOpINS7_ILi64ELi64ELi32EEEaSW_aS18_iSF_NS1C_17MmaTensorOpPolicyINS_4arch3MmaINS7_ILi8ELi8ELi16EEELi32EaNSD_8RowMajorEaNSD_11ColumnMajorEiS1J_NS1G_21OpMultiplyAddSaturateEEENSB_ILi1ELi1EEEEELi1ELb1EbEENSB_ILi0ELi0EEES1Q_Li1EEENS_21NumericArrayConverterIaaLi64ELNS_15FloatRoundStyleE2ENSG_6thread14UnaryTransform8IdentityEEENS1S_IaaLi32ELS1T_2ES1W_EEbEENS_8epilogue11threadblock19InterleavedEpilogueIS8_S1P_Li1ENS21_37InterleavedConvPredicatedTileIteratorINS21_34InterleavedConvOutputTileThreadMapINSB_ILi2ELi1EEENSB_ILi8ELi2EEELi64ELi8ELi8EEEaLi32EEENS20_4warp24FragmentIteratorTensorOpIS1E_S1I_iNS_5ArrayIiLi2ELb1EEENSD_22ColumnMajorInterleavedILi32EEEEENS20_6thread21LinearCombinationReluIaLi8EifLNS2G_9ScaleType4KindE1ELS1T_2EEELi32EEENS1A_30GemmIdentityThreadblockSwizzleILi1EEELNS1_8OperatorE0ENS1_17Conv2dProblemSizeELNS1_9GroupModeE0EEEEEvNT_6ParamsE,(.L_x_663 - _ZN7cutlass6KernelINS_4conv6kernel23ImplicitGemmConvolutionINS1_11threadblock21ImplicitGemmPipelinedINS_4gemm9GemmShapeILi128ELi64ELi32EEENS4_12TileIteratorINS4_48Conv2dFpropActivationTileAccessIteratorOptimizedINS_11MatrixShapeILi128ELi32EEEaNS_6layout12TensorNCxHWxILi32EEENS_9transform29TransposePitchLinearThreadMapINSG_29PitchLinearWarpRakedThreadMapINS_16PitchLinearShapeILi4096ELi1EEELi64ENSJ_ILi32ELi1EEELi16EEENSJ_ILi2ELi16EEEEENS_12AlignedArrayIaLi16ELi16EEEEEEENSG_11threadblock19RegularTileIteratorISC_aNSD_37RowMajorTensorOpMultiplicandCrosswiseILi8ELi32EEELi0ESO_Li16EEENS9_INS4_44Conv2dFpropFilterTileAccessIteratorOptimizedINSB_ILi32ELi64EEEaNSD_12TensorCxRSKxILi32EEENSH_INSI_INSJ_ILi2048ELi1EEELi64ESL_Li16EEESN_EESQ_Lb0EEEEENSU_ISZ_aNSD_40ColumnMajorTensorOpMultiplicandCrosswiseILi8ELi32EEELi1ES14_Li16EEEaSF_NS6_11threadblock9MmaPolicyINS6_4warp11MmaTensorOpINS7_ILi64ELi64ELi32EEEaSW_aS18_iSF_NS1C_17MmaTensorOpPolicyINS_4arch3MmaINS7_ILi8ELi8ELi16EEELi32EaNSD_8RowMajorEaNSD_11ColumnMajorEiS1J_NS1G_21OpMultiplyAddSaturateEEENSB_ILi1ELi1EEEEELi1ELb1EbEENSB_ILi0ELi0EEES1Q_Li1EEENS_21NumericArrayConverterIaaLi64ELNS_15FloatRoundStyleE2ENSG_6thread14UnaryTransform8IdentityEEENS1S_IaaLi32ELS1T_2ES1W_EEbEENS_8epilogue11threadblock19InterleavedEpilogueIS8_S1P_Li1ENS21_37InterleavedConvPredicatedTileIteratorINS21_34InterleavedConvOutputTileThreadMapINSB_ILi2ELi1EEENSB_ILi8ELi2EEELi64ELi8ELi8EEEaLi32EEENS20_4warp24FragmentIteratorTensorOpIS1E_S1I_iNS_5ArrayIiLi2ELb1EEENSD_22ColumnMajorInterleavedILi32EEEEENS20_6thread21LinearCombinationReluIaLi8EifLNS2G_9ScaleType4KindE1ELS1T_2EEELi32EEENS1A_30GemmIdentityThreadblockSwizzleILi1EEELNS1_8OperatorE0ENS1_17Conv2dProblemSizeELNS1_9GroupModeE0EEEEEvNT_6ParamsE)
        .other          _ZN7cutlass6KernelINS_4conv6kernel23ImplicitGemmConvolutionINS1_11threadblock21ImplicitGemmPipelinedINS_4gemm9GemmShapeILi128ELi64ELi32EEENS4_12TileIteratorINS4_48Conv2dFpropActivationTileAccessIteratorOptimizedINS_11MatrixShapeILi128ELi32EEEaNS_6layout12TensorNCxHWxILi32EEENS_9transform29TransposePitchLinearThreadMapINSG_29PitchLinearWarpRakedThreadMapINS_16PitchLinearShapeILi4096ELi1EEELi64ENSJ_ILi32ELi1EEELi16EEENSJ_ILi2ELi16EEEEENS_12AlignedArrayIaLi16ELi16EEEEEEENSG_11threadblock19RegularTileIteratorISC_aNSD_37RowMajorTensorOpMultiplicandCrosswiseILi8ELi32EEELi0ESO_Li16EEENS9_INS4_44Conv2dFpropFilterTileAccessIteratorOptimizedINSB_ILi32ELi64EEEaNSD_12TensorCxRSKxILi32EEENSH_INSI_INSJ_ILi2048ELi1EEELi64ESL_Li16EEESN_EESQ_Lb0EEEEENSU_ISZ_aNSD_40ColumnMajorTensorOpMultiplicandCrosswiseILi8ELi32EEELi1ES14_Li16EEEaSF_NS6_11threadblock9MmaPolicyINS6_4warp11MmaTensorOpINS7_ILi64ELi64ELi32EEEaSW_aS18_iSF_NS1C_17MmaTensorOpPolicyINS_4arch3MmaINS7_ILi8ELi8ELi16EEELi32EaNSD_8RowMajorEaNSD_11ColumnMajorEiS1J_NS1G_21OpMultiplyAddSaturateEEENSB_ILi1ELi1EEEEELi1ELb1EbEENSB_ILi0ELi0EEES1Q_Li1EEENS_21NumericArrayConverterIaaLi64ELNS_15FloatRoundStyleE2ENSG_6thread14UnaryTransform8IdentityEEENS1S_IaaLi32ELS1T_2ES1W_EEbEENS_8epilogue11threadblock19InterleavedEpilogueIS8_S1P_Li1ENS21_37InterleavedConvPredicatedTileIteratorINS21_34InterleavedConvOutputTileThreadMapINSB_ILi2ELi1EEENSB_ILi8ELi2EEELi64ELi8ELi8EEEaLi32EEENS20_4warp24FragmentIteratorTensorOpIS1E_S1I_iNS_5ArrayIiLi2ELb1EEENSD_22ColumnMajorInterleavedILi32EEEEENS20_6thread21LinearCombinationReluIaLi8EifLNS2G_9ScaleType4KindE1ELS1T_2EEELi32EEENS1A_30GemmIdentityThreadblockSwizzleILi1EEELNS1_8OperatorE0ENS1_17Conv2dProblemSizeELNS1_9GroupModeE0EEEEEvNT_6ParamsE,@"STO_CUDA_ENTRY STV_DEFAULT"
_ZN7cutlass6KernelINS_4conv6kernel23ImplicitGemmConvolutionINS1_11threadblock21ImplicitGemmPipelinedINS_4gemm9GemmShapeILi128ELi64ELi32EEENS4_12TileIteratorINS4_48Conv2dFpropActivationTileAccessIteratorOptimizedINS_11MatrixShapeILi128ELi32EEEaNS_6layout12TensorNCxHWxILi32EEENS_9transform29TransposePitchLinearThreadMapINSG_29PitchLinearWarpRakedThreadMapINS_16PitchLinearShapeILi4096ELi1EEELi64ENSJ_ILi32ELi1EEELi16EEENSJ_ILi2ELi16EEEEENS_12AlignedArrayIaLi16ELi16EEEEEEENSG_11threadblock19RegularTileIteratorISC_aNSD_37RowMajorTensorOpMultiplicandCrosswiseILi8ELi32EEELi0ESO_Li16EEENS9_INS4_44Conv2dFpropFilterTileAccessIteratorOptimizedINSB_ILi32ELi64EEEaNSD_12TensorCxRSKxILi32EEENSH_INSI_INSJ_ILi2048ELi1EEELi64ESL_Li16EEESN_EESQ_Lb0EEEEENSU_ISZ_aNSD_40ColumnMajorTensorOpMultiplicandCrosswiseILi8ELi32EEELi1ES14_Li16EEEaSF_NS6_11threadblock9MmaPolicyINS6_4warp11MmaTensorOpINS7_ILi64ELi64ELi32EEEaSW_aS18_iSF_NS1C_17MmaTensorOpPolicyINS_4arch3MmaINS7_ILi8ELi8ELi16EEELi32EaNSD_8RowMajorEaNSD_11ColumnMajorEiS1J_NS1G_21OpMultiplyAddSaturateEEENSB_ILi1ELi1EEEEELi1ELb1EbEENSB_ILi0ELi0EEES1Q_Li1EEENS_21NumericArrayConverterIaaLi64ELNS_15FloatRoundStyleE2ENSG_6thread14UnaryTransform8IdentityEEENS1S_IaaLi32ELS1T_2ES1W_EEbEENS_8epilogue11threadblock19InterleavedEpilogueIS8_S1P_Li1ENS21_37InterleavedConvPredicatedTileIteratorINS21_34InterleavedConvOutputTileThreadMapINSB_ILi2ELi1EEENSB_ILi8ELi2EEELi64ELi8ELi8EEEaLi32EEENS20_4warp24FragmentIteratorTensorOpIS1E_S1I_iNS_5ArrayIiLi2ELb1EEENSD_22ColumnMajorInterleavedILi32EEEEENS20_6thread21LinearCombinationReluIaLi8EifLNS2G_9ScaleType4KindE1ELS1T_2EEELi32EEENS1A_30GemmIdentityThreadblockSwizzleILi1EEELNS1_8OperatorE0ENS1_17Conv2dProblemSizeELNS1_9GroupModeE0EEEEEvNT_6ParamsE:
        /* <DEDUP_REMOVED lines=13> */
[----:B------:R-:W-:Y:S01]  /*00d0*/  IMAD.MOV.U32 R0, RZ, RZ, c[0x0][0x200] ;  /* 0x00008000ff007624 */ /* 0x000fe200078e00ff */
[----:B------:R-:W-:Y:S01]  /*00e0*/  MOV R208, RZ ;  /* 0x000000ff00d07202 */ /* 0x000fe20000000f00 */
[----:B------:R-:W-:Y:S01]  /*00f0*/  IMAD.MOV.U32 R6, RZ, RZ, c[0x0][0x19c] ;  /* 0x00006700ff067624 */ /* 0x000fe200078e00ff */
[----:B------:R-:W1:Y:S01]  /*0100*/  S2R R198, SR_CTAID.Z ;  /* 0x0000000000c67919 */ /* 0x000e620000002700 */
[----:B------:R-:W-:Y:S01]  /*0110*/  IMAD.MOV.U32 R22, RZ, RZ, 0x1 ;  /* 0x00000001ff167424 */ /* 0x000fe200078e00ff */
[----:B------:R-:W-:Y:S01]  /*0120*/  ISETP.NE.AND P1, PT, R0, 0x1, PT ;  /* 0x000000010000780c */ /* 0x000fe20003f25270 */
[----:B------:R-:W-:Y:S01]  /*0130*/  IMAD.MOV.U32 R0, RZ, RZ, c[0x0][0x20c] ;  /* 0x00008300ff007624 */ /* 0x000fe200078e00ff */
[----:B------:R-:W-:Y:S01]  /*0140*/  ISETP.NE.AND P6, PT, R6, 0x1, PT ;  /* 0x000000010600780c */ /* 0x000fe20003fc5270 */
[----:B------:R-:W-:Y:S02]  /*0150*/  IMAD.MOV.U32 R15, RZ, RZ, c[0x0][0x18c] ;  /* 0x00006300ff0f7624 */ /* 0x000fe400078e00ff */
[----:B------:R-:W-:Y:S01]  /*0160*/  IMAD.MOV.U32 R188, RZ, RZ, 0x1 ;  /* 0x00000001ffbc7424 */ /* 0x000fe200078e00ff */
[----:B------:R-:W-:Y:S01]  /*0170*/  ISETP.NE.AND P0, PT, R0, 0x1, PT ;  /* 0x000000010000780c */ /* 0x000fe20003f05270 */
[----:B------:R-:W-:-:S02]  /*0180*/  IMAD.MOV.U32 R213, RZ, RZ, RZ ;  /* 0x000000ffffd57224 */ /* 0x000fc400078e00ff */
[----:B------:R-:W-:Y:S02]  /*0190*/  IMAD.MOV.U32 R206, RZ, RZ, RZ ;  /* 0x000000ffffce7224 */ /* 0x000fe400078e00ff */
[----:B------:R-:W-:Y:S02]  /*01a0*/  IMAD.MOV.U32 R204, RZ, RZ, RZ ;  /* 0x000000ffffcc7224 */ /* 0x000fe400078e00ff */
[----:B------:R-:W-:Y:S01]  /*01b0*/  IMAD.MOV.U32 R202, RZ, RZ, RZ ;  /* 0x000000ffffca7224 */ /* 0x000fe200078e00ff */
[----:B0-----:R-:W-:-:S04]  /*01c0*/  SHF.R.S32.HI R4, RZ, 0x1f, R199 ;  /* 0x0000001fff047819 */ /* 0x001fc800000114c7 */
[CC--:B------:R-:W-:Y:S02]  /*01d0*/  LEA.HI R36, R4.reuse, R199.reuse, RZ, 0x5 ;  /* 0x000000c704247211 */ /* 0x0c0fe400078f28ff */
[----:B------:R-:W-:Y:S02]  /*01e0*/  LEA.HI R4, R4, R199, RZ, 0x6 ;  /* 0x000000c704047211 */ /* 0x000fe400078f30ff */
[----:B------:R-:W-:Y:S02]  /*01f0*/  SHF.R.S32.HI R7, RZ, 0x5, R36 ;  /* 0x00000005ff077819 */ /* 0x000fe40000011424 */
[C---:B------:R-:W-:Y:S02]  /*0200*/  LOP3.LUT R8, R36.reuse, 0xffffffe0, RZ, 0xc0, !PT ;  /* 0xffffffe024087812 */ /* 0x040fe400078ec0ff */
[----:B------:R-:W-:Y:S02]  /*0210*/  LEA.HI R36, R36, R7, RZ, 0x1 ;  /* 0x0000000724247211 */ /* 0x000fe400078f08ff */
[----:B------:R-:W-:Y:S01]  /*0220*/  SHF.R.S32.HI R4, RZ, 0x6, R4 ;  /* 0x00000006ff047819 */ /* 0x000fe20000011404 */
[----:B------:R-:W-:Y:S01]  /*0230*/  IMAD.IADD R8, R199, 0x1, -R8 ;  /* 0x00000001c7087824 */ /* 0x000fe200078e0a08 */
[----:B------:R-:W-:-:S04]  /*0240*/  LOP3.LUT R36, R36, 0xfffffffe, RZ, 0xc0, !PT ;  /* 0xfffffffe24247812 */ /* 0x000fc800078ec0ff */
[----:B------:R-:W-:Y:S01]  /*0250*/  LEA.HI R31, R8, R8, RZ, 0x1 ;  /* 0x00000008081f7211 */ /* 0x000fe200078f08ff */
[----:B------:R-:W-:-:S03]  /*0260*/  IMAD.IADD R36, R7, 0x1, -R36 ;  /* 0x0000000107247824 */ /* 0x000fc600078e0a24 */
[----:B------:R-:W-:Y:S01]  /*0270*/  SHF.R.S32.HI R11, RZ, 0x1, R31 ;  /* 0x00000001ff0b7819 */ /* 0x000fe2000001141f */
[----:B------:R-:W-:Y:S01]  /*0280*/  IMAD.SHL.U32 R210, R36, 0x40, RZ ;  /* 0x0000004024d27824 */ /* 0x000fe200078e00ff */
[----:B------:R-:W-:-:S03]  /*0290*/  LOP3.LUT R31, R31, 0xfffffffe, RZ, 0xc0, !PT ;  /* 0xfffffffe1f1f7812 */ /* 0x000fc600078ec0ff */
[----:B------:R-:W-:Y:S02]  /*02a0*/  IMAD.IADD R2, R11, 0x1, R210 ;  /* 0x000000010b027824 */ /* 0x000fe400078e02d2 */
[----:B------:R-:W-:-:S03]  /*02b0*/  IMAD.IADD R31, R8, 0x1, -R31 ;  /* 0x00000001081f7824 */ /* 0x000fc600078e0a1f */
[----:B------:R-:W-:Y:S01]  /*02c0*/  LEA R14, R3, R2, 0x7 ;  /* 0x00000002030e7211 */ /* 0x000fe200078e38ff */
[----:B------:R-:W-:-:S03]  /*02d0*/  IMAD R31, R4, 0x2, R31 ;  /* 0x00000002041f7824 */ /* 0x000fc600078e021f */
[C---:B------:R-:W-:Y:S01]  /*02e0*/  IADD3 R7, R14.reuse, 0x10, RZ ;  /* 0x000000100e077810 */ /* 0x040fe20007ffe0ff */
[----:B------:R-:W-:Y:S01]  /*02f0*/  IMAD.MOV.U32 R23, RZ, RZ, R14 ;  /* 0x000000ffff177224 */ /* 0x000fe200078e000e */
[C---:B------:R-:W-:Y:S01]  /*0300*/  IADD3 R10, R14.reuse, 0x30, RZ ;  /* 0x000000300e0a7810 */ /* 0x040fe20007ffe0ff */
[C---:B------:R-:W-:Y:S01]  /*0310*/  @P1 IMAD.HI.U32 R3, R14.reuse, c[0x0][0x204], RZ ;  /* 0x000081000e031a27 */ /* 0x040fe200078e00ff */
[----:B------:R-:W-:Y:S02]  /*0320*/  IADD3 R12, R14, 0x20, RZ ;  /* 0x000000200e0c7810 */ /* 0x000fe40007ffe0ff */
[----:B------:R-:W-:Y:S01]  /*0330*/  MOV R19, R10 ;  /* 0x0000000a00137202 */ /* 0x000fe20000000f00 */
[----:B------:R-:W-:Y:S01]  /*0340*/  @P1 IMAD.HI.U32 R0, R7, c[0x0][0x204], RZ ;  /* 0x0000810007001a27 */ /* 0x000fe200078e00ff */
[----:B------:R-:W-:-:S03]  /*0350*/  @P1 SHF.R.U32.HI R23, RZ, c[0x0][0x208], R3 ;  /* 0x00008200ff171a19 */ /* 0x000fc60000011603 */
[----:B------:R-:W-:Y:S02]  /*0360*/  IMAD.MOV.U32 R21, RZ, RZ, R7 ;  /* 0x000000ffff157224 */ /* 0x000fe400078e0007 */
[----:B------:R-:W-:-:S03]  /*0370*/  @P1 IMAD.HI.U32 R6, R10, c[0x0][0x204], RZ ;  /* 0x000081000a061a27 */ /* 0x000fc600078e00ff */
[----:B------:R-:W-:Y:S01]  /*0380*/  @P1 SHF.R.U32.HI R21, RZ, c[0x0][0x208], R0 ;  /* 0x00008200ff151a19 */ /* 0x000fe20000011600 */
[----:B------:R-:W-:Y:S01]  /*0390*/  IMAD.MOV.U32 R20, RZ, RZ, R12 ;  /* 0x000000ffff147224 */ /* 0x000fe200078e000c */
[----:B------:R-:W-:Y:S01]  /*03a0*/  @P1 SHF.R.U32.HI R19, RZ, c[0x0][0x208], R6 ;  /* 0x00008200ff131a19 */ /* 0x000fe20000011606 */
[----:B------:R-:W-:-:S04]  /*03b0*/  @P1 IMAD.HI.U32 R8, R12, c[0x0][0x204], RZ ;  /* 0x000081000c081a27 */ /* 0x000fc800078e00ff */
[----:B------:R-:W-:Y:S01]  /*03c0*/  IMAD.MOV R3, RZ, RZ, -R23 ;  /* 0x000000ffff037224 */ /* 0x000fe200078e0a17 */
[----:B------:R-:W-:Y:S01]  /*03d0*/  @P1 SHF.R.U32.HI R20, RZ, c[0x0][0x208], R8 ;  /* 0x00008200ff141a19 */ /* 0x000fe20000011608 */
[----:B------:R-:W-:Y:S02]  /*03e0*/  IMAD.MOV R0, RZ, RZ, -R21 ;  /* 0x000000ffff007224 */ /* 0x000fe400078e0a15 */
[----:B------:R-:W-:Y:S02]  /*03f0*/  IMAD R3, R3, c[0x0][0x200], R14 ;  /* 0x0000800003037a24 */ /* 0x000fe400078e020e */
[----:B------:R-:W-:Y:S02]  /*0400*/  IMAD R0, R0, c[0x0][0x200], R7 ;  /* 0x0000800000007a24 */ /* 0x000fe400078e0207 */
[----:B------:R-:W-:Y:S01]  /*0410*/  IMAD.MOV R25, RZ, RZ, -R19 ;  /* 0x000000ffff197224 */ /* 0x000fe200078e0a13 */
[----:B------:R-:W-:Y:S01]  /*0420*/  MOV R14, R3 ;  /* 0x00000003000e7202 */ /* 0x000fe20000000f00 */
[----:B------:R-:W-:-:S02]  /*0430*/  IMAD.MOV R29, RZ, RZ, -R20 ;  /* 0x000000ffff1d7224 */ /* 0x000fc400078e0a14 */
[----:B------:R-:W-:-:S04]  /*0440*/  @P0 IMAD.HI.U32 R6, R3, c[0x0][0x210], RZ ;  /* 0x0000840003060a27 */ /* 0x000fc800078e00ff */
[----:B------:R-:W-:Y:S01]  /*0450*/  @P0 IMAD.HI.U32 R4, R0, c[0x0][0x210], RZ ;  /* 0x0000840000040a27 */ /* 0x000fe200078e00ff */
[----:B------:R-:W-:-:S03]  /*0460*/  @P0 SHF.R.U32.HI R14, RZ, c[0x0][0x214], R6 ;  /* 0x00008500ff0e0a19 */ /* 0x000fc60000011606 */
[----:B------:R-:W-:Y:S02]  /*0470*/  IMAD.MOV.U32 R8, RZ, RZ, R0 ;  /* 0x000000ffff087224 */ /* 0x000fe400078e0000 */
[----:B------:R-:W-:Y:S02]  /*0480*/  IMAD R25, R25, c[0x0][0x200], R10 ;  /* 0x0000800019197a24 */ /* 0x000fe400078e020a */
[----:B------:R-:W-:Y:S01]  /*0490*/  IMAD R29, R29, c[0x0][0x200], R12 ;  /* 0x000080001d1d7a24 */ /* 0x000fe200078e020c */
[----:B------:R-:W-:Y:S01]  /*04a0*/  @P0 SHF.R.U32.HI R8, RZ, c[0x0][0x214], R4 ;  /* 0x00008500ff080a19 */ /* 0x000fe20000011604 */
[----:B-1----:R-:W-:Y:S01]  /*04b0*/  IMAD R28, R198, 0x2, R31 ;  /* 0x00000002c61c7824 */ /* 0x002fe200078e021f */
[----:B------:R-:W-:Y:S01]  /*04c0*/  IADD3 R4, -R14, RZ, RZ ;  /* 0x000000ff0e047210 */ /* 0x000fe20007ffe1ff */
[----:B------:R-:W-:-:S04]  /*04d0*/  @P0 IMAD.HI.U32 R9, R25, c[0x0][0x210], RZ ;  /* 0x0000840019090a27 */ /* 0x000fc800078e00ff */
[----:B------:R-:W-:Y:S02]  /*04e0*/  IMAD.MOV.U32 R6, RZ, RZ, R25 ;  /* 0x000000ffff067224 */ /* 0x000fe400078e0019 */
[----:B------:R-:W-:-:S03]  /*04f0*/  @P0 IMAD.HI.U32 R7, R29, c[0x0][0x210], RZ ;  /* 0x000084001d070a27 */ /* 0x000fc600078e00ff */
[----:B------:R-:W-:Y:S01]  /*0500*/  @P0 SHF.R.U32.HI R6, RZ, c[0x0][0x214], R9 ;  /* 0x00008500ff060a19 */ /* 0x000fe20000011609 */
[----:B------:R-:W-:Y:S01]  /*0510*/  IMAD.MOV.U32 R10, RZ, RZ, R29 ;  /* 0x000000ffff0a7224 */ /* 0x000fe200078e001d */
[----:B------:R-:W-:Y:S01]  /*0520*/  IADD3 R9, -R22, c[0x0][0x180], RZ ;  /* 0x0000600016097a10 */ /* 0x000fe20007ffe1ff */
[----:B------:R-:W-:Y:S01]  /*0530*/  IMAD.SHL.U32 R28, R28, 0x10, RZ ;  /* 0x000000101c1c7824 */ /* 0x000fe200078e00ff */
[----:B------:R-:W-:Y:S01]  /*0540*/  IADD3 R22, -R22, c[0x0][0x17c], RZ ;  /* 0x00005f0016167a10 */ /* 0x000fe20007ffe1ff */
[----:B------:R-:W-:Y:S01]  /*0550*/  IMAD R33, R4, c[0x0][0x20c], R3 ;  /* 0x0000830004217a24 */ /* 0x000fe200078e0203 */
[----:B------:R-:W-:Y:S01]  /*0560*/  @P0 SHF.R.U32.HI R10, RZ, c[0x0][0x214], R7 ;  /* 0x00008500ff0a0a19 */ /* 0x000fe20000011607 */
[----:B------:R-:W-:Y:S01]  /*0570*/  IMAD.MOV R7, RZ, RZ, -R8 ;  /* 0x000000ffff077224 */ /* 0x000fe200078e0a08 */
[----:B------:R-:W-:Y:S01]  /*0580*/  SHF.R.S32.HI R3, RZ, 0x1f, R28 ;  /* 0x0000001fff037819 */ /* 0x000fe2000001141c */
[-C--:B------:R-:W-:Y:S01]  /*0590*/  IMAD R14, R14, R15.reuse, -c[0x0][0x184] ;  /* 0x800061000e0e7624 */ /* 0x080fe200078e020f */
[----:B------:R-:W-:Y:S01]  /*05a0*/  MOV R4, c[0x0][0x190] ;  /* 0x0000640000047a02 */ /* 0x000fe20000000f00 */
[----:B------:R-:W-:Y:S01]  /*05b0*/  IMAD R7, R7, c[0x0][0x20c], R0 ;  /* 0x0000830007077a24 */ /* 0x000fe200078e0200 */
[----:B------:R-:W-:Y:S01]  /*05c0*/  SEL R27, R22, RZ, !P6 ;  /* 0x000000ff161b7207 */ /* 0x000fe20007000000 */
[-C--:B------:R-:W-:Y:S01]  /*05d0*/  IMAD R13, R8, R15.reuse, -c[0x0][0x184] ;  /* 0x80006100080d7624 */ /* 0x080fe200078e020f */
[----:B------:R-:W-:Y:S01]  /*05e0*/  LEA.HI R0, R3, R28, RZ, 0x5 ;  /* 0x0000001c03007211 */ /* 0x000fe200078f28ff */
[----:B------:R-:W-:Y:S01]  /*05f0*/  IMAD R8, R33, R4, -c[0x0][0x188] ;  /* 0x8000620021087624 */ /* 0x000fe200078e0204 */
[----:B------:R-:W-:Y:S01]  /*0600*/  SEL R17, R9, RZ, !P6 ;  /* 0x000000ff09117207 */ /* 0x000fe20007000000 */
[----:B------:R-:W-:Y:S01]  /*0610*/  IMAD.MOV R16, RZ, RZ, -R10 ;  /* 0x000000ffff107224 */ /* 0x000fe200078e0a0a */
[----:B------:R-:W-:Y:S01]  /*0620*/  LOP3.LUT R3, R0, 0xffffffe0, RZ, 0xc0, !PT ;  /* 0xffffffe000037812 */ /* 0x000fe200078ec0ff */
[-C--:B------:R-:W-:Y:S01]  /*0630*/  IMAD R12, R10, R15.reuse, -c[0x0][0x184] ;  /* 0x800061000a0c7624 */ /* 0x080fe200078e020f */
[----:B------:R-:W-:Y:S01]  /*0640*/  SHF.R.S32.HI R0, RZ, 0x5, R0 ;  /* 0x00000005ff007819 */ /* 0x000fe20000011400 */
[----:B------:R-:W-:-:S02]  /*0650*/  IMAD R10, R6, R15, -c[0x0][0x184] ;  /* 0x80006100060a7624 */ /* 0x000fc400078e020f */
[----:B------:R-:W-:Y:S02]  /*0660*/  IMAD R34, R27, c[0x0][0x194], R14 ;  /* 0x000065001b227a24 */ /* 0x000fe400078e020e */
[----:B------:R-:W-:Y:S02]  /*0670*/  IMAD R15, R17, c[0x0][0x198], R8 ;  /* 0x00006600110f7a24 */ /* 0x000fe400078e0208 */
[----:B------:R-:W-:Y:S02]  /*0680*/  IMAD R34, R34, c[0x0][0x1d0], RZ ;  /* 0x0000740022227a24 */ /* 0x000fe400078e02ff */
[----:B------:R-:W-:Y:S02]  /*0690*/  IMAD.IADD R46, R28, 0x1, -R3 ;  /* 0x000000011c2e7824 */ /* 0x000fe400078e0a03 */
[----:B------:R-:W-:Y:S01]  /*06a0*/  IMAD.SHL.U32 R15, R15, 0x20, RZ ;  /* 0x000000200f0f7824 */ /* 0x000fe200078e00ff */
[----:B------:R-:W-:Y:S01]  /*06b0*/  SHF.R.S32.HI R30, RZ, 0x1f, R34 ;  /* 0x0000001fff1e7819 */ /* 0x000fe20000011422 */
[----:B------:R-:W-:Y:S01]  /*06c0*/  IMAD.MOV R6, RZ, RZ, -R6 ;  /* 0x000000ffff067224 */ /* 0x000fe200078e0a06 */
[----:B------:R-:W-:Y:S01]  /*06d0*/  SHF.R.S32.HI R3, RZ, 0x1f, R46 ;  /* 0x0000001fff037819 */ /* 0x000fe2000001142e */
[----:B------:R-:W-:Y:S01]  /*06e0*/  IMAD R29, R16, c[0x0][0x20c], R29 ;  /* 0x00008300101d7a24 */ /* 0x000fe200078e021d */
[----:B------:R-:W-:Y:S01]  /*06f0*/  IADD3 R34, P1, P0, R34, R46, R15 ;  /* 0x0000002e22227210 */ /* 0x000fe2000783e00f */
[----:B------:R-:W-:Y:S01]  /*0700*/  IMAD R25, R6, c[0x0][0x20c], R25 ;  /* 0x0000830006197a24 */ /* 0x000fe200078e0219 */
[----:B------:R-:W-:Y:S01]  /*0710*/  SHF.R.S32.HI R15, RZ, 0x1f, R15 ;  /* 0x0000001fff0f7819 */ /* 0x000fe2000001140f */
[----:B------:R-:W-:-:S02]  /*0720*/  IMAD R7, R7, R4, -c[0x0][0x188] ;  /* 0x8000620007077624 */ /* 0x000fc400078e0204 */
[-C--:B------:R-:W-:Y:S01]  /*0730*/  IMAD R6, R29, R4.reuse, -c[0x0][0x188] ;  /* 0x800062001d067624 */ /* 0x080fe200078e0204 */
[----:B------:R-:W-:Y:S01]  /*0740*/  IADD3.X R30, R30, R3, R15, P1, P0 ;  /* 0x000000031e1e7210 */ /* 0x000fe20000fe040f */
[----:B------:R-:W-:Y:S02]  /*0750*/  IMAD R4, R25, R4, -c[0x0][0x188] ;  /* 0x8000620019047624 */ /* 0x000fe400078e0204 */
[C---:B------:R-:W-:Y:S02]  /*0760*/  IMAD R38, R27.reuse, c[0x0][0x194], R13 ;  /* 0x000065001b267a24 */ /* 0x040fe400078e020d */
[----:B------:R-:W-:Y:S02]  /*0770*/  IMAD R44, R27, c[0x0][0x194], R12 ;  /* 0x000065001b2c7a24 */ /* 0x000fe400078e020c */
[C---:B------:R-:W-:Y:S02]  /*0780*/  IMAD R25, R17.reuse, c[0x0][0x198], R7 ;  /* 0x0000660011197a24 */ /* 0x040fe400078e0207 */
[----:B------:R-:W-:-:S02]  /*0790*/  IMAD R15, R17, c[0x0][0x198], R6 ;  /* 0x00006600110f7a24 */ /* 0x000fc400078e0206 */
[----:B------:R-:W-:Y:S01]  /*07a0*/  IMAD R38, R38, c[0x0][0x1d0], RZ ;  /* 0x0000740026267a24 */ /* 0x000fe200078e02ff */
[----:B------:R-:W-:Y:S01]  /*07b0*/  SHF.L.U32 R25, R25, 0x5, RZ ;  /* 0x0000000519197819 */ /* 0x000fe200000006ff */
[----:B------:R-:W-:Y:S02]  /*07c0*/  IMAD R44, R44, c[0x0][0x1d0], RZ ;  /* 0x000074002c2c7a24 */ /* 0x000fe400078e02ff */
[----:B------:R-:W-:Y:S01]  /*07d0*/  IMAD.SHL.U32 R15, R15, 0x20, RZ ;  /* 0x000000200f0f7824 */ /* 0x000fe200078e00ff */
[----:B------:R-:W-:Y:S01]  /*07e0*/  SHF.R.S32.HI R16, RZ, 0x1f, R38 ;  /* 0x0000001fff107819 */ /* 0x000fe20000011426 */
[----:B------:R-:W-:Y:S01]  /*07f0*/  IMAD R42, R27, c[0x0][0x194], R10 ;  /* 0x000065001b2a7a24 */ /* 0x000fe200078e020a */
[----:B------:R-:W-:Y:S01]  /*0800*/  SHF.R.S32.HI R24, RZ, 0x1f, R44 ;  /* 0x0000001fff187819 */ /* 0x000fe2000001142c */
[----:B------:R-:W-:Y:S01]  /*0810*/  IMAD R17, R17, c[0x0][0x198], R4 ;  /* 0x0000660011117a24 */ /* 0x000fe200078e0204 */
[-C--:B------:R-:W-:Y:S01]  /*0820*/  IADD3 R38, P3, P2, R38, R46.reuse, R25 ;  /* 0x0000002e26267210 */ /* 0x080fe20007a7e019 */
[----:B------:R-:W-:Y:S01]  /*0830*/  IMAD R18, R23, c[0x0][0x1d8], RZ ;  /* 0x0000760017127a24 */ /* 0x000fe200078e02ff */
[----:B------:R-:W-:Y:S01]  /*0840*/  IADD3 R44, P1, P0, R44, R46, R15 ;  /* 0x0000002e2c2c7210 */ /* 0x000fe2000783e00f */
[----:B------:R-:W-:Y:S01]  /*0850*/  IMAD R29, R0, c[0x0][0x1d4], RZ ;  /* 0x00007500001d7a24 */ /* 0x000fe200078e02ff */
[----:B------:R-:W-:Y:S01]  /*0860*/  SHF.R.S32.HI R25, RZ, 0x1f, R25 ;  /* 0x0000001fff197819 */ /* 0x000fe20000011419 */
[----:B------:R-:W-:Y:S01]  /*0870*/  IMAD R42, R42, c[0x0][0x1d0], RZ ;  /* 0x000074002a2a7a24 */ /* 0x000fe200078e02ff */
[----:B------:R-:W-:Y:S01]  /*0880*/  SHF.R.S32.HI R15, RZ, 0x1f, R15 ;  /* 0x0000001fff0f7819 */ /* 0x000fe2000001140f */
[----:B------:R-:W-:Y:S01]  /*0890*/  IMAD.SHL.U32 R17, R17, 0x20, RZ ;  /* 0x0000002011117824 */ /* 0x000fe200078e00ff */
[-C--:B------:R-:W-:Y:S01]  /*08a0*/  IADD3.X R16, R16, R3.reuse, R25, P3, P2 ;  /* 0x0000000310107210 */ /* 0x080fe20001fe4419 */
[----:B------:R-:W-:Y:S01]  /*08b0*/  IMAD R27, R21, c[0x0][0x1d8], RZ ;  /* 0x00007600151b7a24 */ /* 0x000fe200078e02ff */
[----:B------:R-:W-:Y:S01]  /*08c0*/  IADD3.X R24, R24, R3, R15, P1, P0 ;  /* 0x0000000318187210 */ /* 0x000fe20000fe040f */
[----:B------:R-:W-:Y:S01]  /*08d0*/  IMAD R26, R20, c[0x0][0x1d8], RZ ;  /* 0x00007600141a7a24 */ /* 0x000fe200078e02ff */
[----:B------:R-:W-:-:S02]  /*08e0*/  IADD3 R34, P3, P2, R18, R34, R29 ;  /* 0x0000002212227210 */ /* 0x000fc40007a7e01d */
[----:B------:R-:W-:Y:S02]  /*08f0*/  SHF.R.S32.HI R15, RZ, 0x1f, R18 ;  /* 0x0000001fff0f7819 */ /* 0x000fe40000011412 */
[----:B------:R-:W-:Y:S02]  /*0900*/  SHF.R.S32.HI R18, RZ, 0x1f, R42 ;  /* 0x0000001fff127819 */ /* 0x000fe4000001142a */
[--C-:B------:R-:W-:Y:S02]  /*0910*/  IADD3 R42, P1, P0, R42, R46, R17.reuse ;  /* 0x0000002e2a2a7210 */ /* 0x100fe4000783e011 */
[----:B------:R-:W-:Y:S01]  /*0920*/  SHF.R.S32.HI R32, RZ, 0x1f, R17 ;  /* 0x0000001fff207819 */ /* 0x000fe20000011411 */
[----:B------:R-:W-:Y:S01]  /*0930*/  IMAD R17, R19, c[0x0][0x1d8], RZ ;  /* 0x0000760013117a24 */ /* 0x000fe200078e02ff */
[----:B------:R-:W-:Y:S02]  /*0940*/  SHF.R.S32.HI R25, RZ, 0x1f, R29 ;  /* 0x0000001fff197819 */ /* 0x000fe4000001141d */
[----:B------:R-:W-:-:S02]  /*0950*/  IADD3.X R18, R18, R3, R32, P1, P0 ;  /* 0x0000000312127210 */ /* 0x000fc40000fe0420 */
[----:B------:R-:W-:Y:S02]  /*0960*/  IADD3.X R15, R15, R30, R25, P3, P2 ;  /* 0x0000001e0f0f7210 */ /* 0x000fe40001fe4419 */
[--C-:B------:R-:W-:Y:S02]  /*0970*/  IADD3 R38, P5, P4, R27, R38, R29.reuse ;  /* 0x000000261b267210 */ /* 0x100fe40007cbe01d */
[--C-:B------:R-:W-:Y:S02]  /*0980*/  IADD3 R44, P3, P2, R26, R44, R29.reuse ;  /* 0x0000002c1a2c7210 */ /* 0x100fe40007a7e01d */
[----:B------:R-:W-:Y:S02]  /*0990*/  IADD3 R42, P1, P0, R17, R42, R29 ;  /* 0x0000002a112a7210 */ /* 0x000fe4000783e01d */
[----:B------:R-:W-:Y:S02]  /*09a0*/  SHF.R.S32.HI R29, RZ, 0x1f, R27 ;  /* 0x0000001fff1d7819 */ /* 0x000fe4000001141b */
[----:B------:R-:W-:-:S02]  /*09b0*/  SHF.R.S32.HI R27, RZ, 0x1f, R26 ;  /* 0x0000001fff1b7819 */ /* 0x000fc4000001141a */
[----:B------:R-:W-:Y:S02]  /*09c0*/  IADD3.X R16, R29, R16, R25, P5, P4 ;  /* 0x000000101d107210 */ /* 0x000fe40002fe8419 */
[----:B------:R-:W-:Y:S02]  /*09d0*/  ISETP.LE.AND P4, PT, R188, c[0x0][0x17c], PT ;  /* 0x00005f00bc007a0c */ /* 0x000fe40003f83270 */
[----:B------:R-:W-:Y:S02]  /*09e0*/  SHF.R.S32.HI R26, RZ, 0x1f, R17 ;  /* 0x0000001fff1a7819 */ /* 0x000fe40000011411 */
[--C-:B------:R-:W-:Y:S02]  /*09f0*/  IADD3.X R17, R27, R24, R25.reuse, P3, P2 ;  /* 0x000000181b117210 */ /* 0x100fe40001fe4419 */
[----:B------:R-:W-:Y:S02]  /*0a00*/  IADD3.X R18, R26, R18, R25, P1, P0 ;  /* 0x000000121a127210 */ /* 0x000fe40000fe0419 */
[----:B------:R-:W-:-:S02]  /*0a10*/  IADD3 R34, P3, R34, c[0x0][0x218], RZ ;  /* 0x0000860022227a10 */ /* 0x000fc40007f7e0ff */
[----:B------:R-:W-:Y:S02]  /*0a20*/  IADD3 R38, P2, R38, c[0x0][0x218], RZ ;  /* 0x0000860026267a10 */ /* 0x000fe40007f5e0ff */
[----:B------:R-:W-:Y:S02]  /*0a30*/  IADD3 R44, P1, R44, c[0x0][0x218], RZ ;  /* 0x000086002c2c7a10 */ /* 0x000fe40007f3e0ff */
[----:B------:R-:W-:Y:S02]  /*0a40*/  IADD3 R42, P0, R42, c[0x0][0x218], RZ ;  /* 0x000086002a2a7a10 */ /* 0x000fe40007f1e0ff */
[----:B------:R-:W-:Y:S02]  /*0a50*/  IADD3.X R35, R15, c[0x0][0x21c], RZ, P3, !PT ;  /* 0x000087000f237a10 */ /* 0x000fe40001ffe4ff */
[----:B------:R-:W-:Y:S02]  /*0a60*/  IADD3.X R39, R16, c[0x0][0x21c], RZ, P2, !PT ;  /* 0x0000870010277a10 */ /* 0x000fe400017fe4ff */
[----:B------:R-:W-:-:S02]  /*0a70*/  IADD3.X R45, R17, c[0x0][0x21c], RZ, P1, !PT ;  /* 0x00008700112d7a10 */ /* 0x000fc40000ffe4ff */
[----:B------:R-:W-:Y:S01]  /*0a80*/  IADD3.X R43, R18, c[0x0][0x21c], RZ, P0, !PT ;  /* 0x00008700122b7a10 */ /* 0x000fe200007fe4ff */
[----:B------:R-:W-:Y:S05]  /*0a90*/  @!P4 BRA `(.L_x_623) ;  /* 0x000002600000c947 */ /* 0x000fea0003800000 */
[----:B------:R-:W-:Y:S01]  /*0aa0*/  ISETP.GE.AND P5, PT, R23, c[0x0][0x160], PT ;  /* 0x0000580017007a0c */ /* 0x000fe20003fa6270 */
[----:B------:R-:W-:Y:S01]  /*0ab0*/  IMAD.MOV.U32 R208, RZ, RZ, RZ ;  /* 0x000000ffffd07224 */ /* 0x000fe200078e00ff */
[----:B------:R-:W-:Y:S01]  /*0ac0*/  ISETP.GE.AND P4, PT, R21, c[0x0][0x160], PT ;  /* 0x0000580015007a0c */ /* 0x000fe20003f86270 */
[----:B------:R-:W-:Y:S01]  /*0ad0*/  IMAD.MOV.U32 R206, RZ, RZ, RZ ;  /* 0x000000ffffce7224 */ /* 0x000fe200078e00ff */
[----:B------:R-:W-:Y:S01]  /*0ae0*/  ISETP.GE.AND P3, PT, R20, c[0x0][0x160], PT ;  /* 0x0000580014007a0c */ /* 0x000fe20003f66270 */
[----:B------:R-:W-:Y:S01]  /*0af0*/  IMAD.MOV.U32 R202, RZ, RZ, RZ ;  /* 0x000000ffffca7224 */ /* 0x000fe200078e00ff */
[----:B------:R-:W-:Y:S02]  /*0b00*/  ISETP.GE.AND P2, PT, R19, c[0x0][0x160], PT ;  /* 0x0000580013007a0c */ /* 0x000fe40003f46270 */
[----:B------:R-:W-:Y:S02]  /*0b10*/  MOV R204, RZ ;  /* 0x000000ff00cc7202 */ /* 0x000fe40000000f00 */
[----:B------:R-:W-:-:S05]  /*0b20*/  MOV R23, RZ ;  /* 0x000000ff00177202 */ /* 0x000fca0000000f00 */
.L_x_624:
[----:B------:R-:W-:-:S05]  /*0b30*/  IMAD.IADD R16, R22, 0x1, -R23 ;  /* 0x0000000116107824 */ /* 0x000fca00078e0a17 */
[----:B------:R-:W-:-:S05]  /*0b40*/  SEL R19, R16, R23, !P6 ;  /* 0x0000001710137207 */ /* 0x000fca0007000000 */
[C---:B------:R-:W-:Y:S02]  /*0b50*/  IMAD R15, R19.reuse, c[0x0][0x194], R13 ;  /* 0x00006500130f7a24 */ /* 0x040fe400078e020d */
[C---:B------:R-:W-:Y:S02]  /*0b60*/  IMAD R17, R19.reuse, c[0x0][0x194], R14 ;  /* 0x0000650013117a24 */ /* 0x040fe400078e020e */
[----:B------:R-:W-:Y:S01]  /*0b70*/  IMAD R16, R19, c[0x0][0x194], R12 ;  /* 0x0000650013107a24 */ /* 0x000fe200078e020c */
[----:B------:R-:W-:Y:S02]  /*0b80*/  ISETP.GT.AND P0, PT, R15, -0x1, !P4 ;  /* 0xffffffff0f00780c */ /* 0x000fe40006704270 */
[----:B------:R-:W-:Y:S02]  /*0b90*/  ISETP.GT.AND P1, PT, R17, -0x1, !P5 ;  /* 0xffffffff1100780c */ /* 0x000fe40006f24270 */
[----:B------:R-:W-:Y:S01]  /*0ba0*/  ISETP.LT.AND P0, PT, R15, c[0x0][0x164], P0 ;  /* 0x000059000f007a0c */ /* 0x000fe20000701270 */
[----:B------:R-:W-:Y:S01]  /*0bb0*/  IMAD R15, R19, c[0x0][0x194], R10 ;  /* 0x00006500130f7a24 */ /* 0x000fe200078e020a */
[----:B------:R-:W-:-:S02]  /*0bc0*/  ISETP.LT.AND P1, PT, R17, c[0x0][0x164], P1 ;  /* 0x0000590011007a0c */ /* 0x000fc40000f21270 */
[----:B------:R-:W-:Y:S02]  /*0bd0*/  SEL R20, RZ, 0x1, !P0 ;  /* 0x00000001ff147807 */ /* 0x000fe40004000000 */
[----:B------:R-:W-:Y:S02]  /*0be0*/  SEL R24, RZ, 0x1, !P1 ;  /* 0x00000001ff187807 */ /* 0x000fe40004800000 */
[C---:B------:R-:W-:Y:S02]  /*0bf0*/  ISETP.GT.AND P1, PT, R16.reuse, -0x1, !P3 ;  /* 0xffffffff1000780c */ /* 0x040fe40005f24270 */
[C---:B------:R-:W-:Y:S02]  /*0c00*/  ISETP.GT.AND P0, PT, R15.reuse, -0x1, !P2 ;  /* 0xffffffff0f00780c */ /* 0x040fe40005704270 */
[----:B------:R-:W-:Y:S02]  /*0c10*/  ISETP.LT.AND P1, PT, R16, c[0x0][0x164], P1 ;  /* 0x0000590010007a0c */ /* 0x000fe40000f21270 */
[----:B------:R-:W-:-:S02]  /*0c20*/  ISETP.LT.AND P0, PT, R15, c[0x0][0x164], P0 ;  /* 0x000059000f007a0c */ /* 0x000fc40000701270 */
[----:B------:R-:W-:Y:S02]  /*0c30*/  SEL R18, RZ, 0x1, !P1 ;  /* 0x00000001ff127807 */ /* 0x000fe40004800000 */
[----:B------:R-:W-:Y:S02]  /*0c40*/  SEL R16, RZ, 0x1, !P0 ;  /* 0x00000001ff107807 */ /* 0x000fe40004000000 */
[-C--:B------:R-:W-:Y:S02]  /*0c50*/  SHF.L.U32 R21, R24, R23.reuse, RZ ;  /* 0x0000001718157219 */ /* 0x080fe400000006ff */
[-C--:B------:R-:W-:Y:S02]  /*0c60*/  SHF.L.U32 R19, R20, R23.reuse, RZ ;  /* 0x0000001714137219 */ /* 0x080fe400000006ff */
[-C--:B------:R-:W-:Y:S02]  /*0c70*/  SHF.L.U32 R17, R18, R23.reuse, RZ ;  /* 0x0000001712117219 */ /* 0x080fe400000006ff */
[----:B------:R-:W-:-:S02]  /*0c80*/  SHF.L.U32 R15, R16, R23, RZ ;  /* 0x00000017100f7219 */ /* 0x000fc400000006ff */
[----:B------:R-:W-:Y:S02]  /*0c90*/  IADD3 R23, R23, 0x1, RZ ;  /* 0x0000000117177810 */ /* 0x000fe40007ffe0ff */
[----:B------:R-:W-:Y:S02]  /*0ca0*/  LOP3.LUT R202, R21, R202, RZ, 0xfc, !PT ;  /* 0x000000ca15ca7212 */ /* 0x000fe400078efcff */
[----:B------:R-:W-:Y:S02]  /*0cb0*/  ISETP.GE.AND P0, PT, R23, c[0x0][0x17c], PT ;  /* 0x00005f0017007a0c */ /* 0x000fe40003f06270 */
[----:B------:R-:W-:Y:S02]  /*0cc0*/  LOP3.LUT R204, R19, R204, RZ, 0xfc, !PT ;  /* 0x000000cc13cc7212 */ /* 0x000fe400078efcff */
[----:B------:R-:W-:Y:S02]  /*0cd0*/  LOP3.LUT R206, R17, R206, RZ, 0xfc, !PT ;  /* 0x000000ce11ce7212 */ /* 0x000fe400078efcff */
[----:B------:R-:W-:-:S06]  /*0ce0*/  LOP3.LUT R208, R15, R208, RZ, 0xfc, !PT ;  /* 0x000000d00fd07212 */ /* 0x000fcc00078efcff */
[----:B------:R-:W-:Y:S05]  /*0cf0*/  @!P0 BRA `(.L_x_624) ;  /* 0xfffffe3000008947 */ /* 0x000fea000383ffff */
.L_x_623:
[----:B------:R-:W-:Y:S01]  /*0d00*/  ISETP.LE.AND P0, PT, R188, c[0x0][0x180], PT ;  /* 0x00006000bc007a0c */ /* 0x000fe20003f03270 */
[----:B------:R-:W-:Y:S01]  /*0d10*/  IMAD.MOV.U32 R209, RZ, RZ, RZ ;  /* 0x000000ffffd17224 */ /* 0x000fe200078e00ff */
[----:B------:R-:W-:Y:S01]  /*0d20*/  MOV R207, RZ ;  /* 0x000000ff00cf7202 */ /* 0x000fe20000000f00 */
[----:B------:R-:W-:-:S09]  /*0d30*/  IMAD.MOV.U32 R205, RZ, RZ, RZ ;  /* 0x000000ffffcd7224 */ /* 0x000fd200078e00ff */
[----:B------:R-:W-:Y:S05]  /*0d40*/  @!P0 BRA `(.L_x_625) ;  /* 0x0000022000008947 */ /* 0x000fea0003800000 */
[----:B------:R-:W-:Y:S01]  /*0d50*/  MOV R213, RZ ;  /* 0x000000ff00d57202 */ /* 0x000fe20000000f00 */
[----:B------:R-:W-:Y:S01]  /*0d60*/  IMAD.MOV.U32 R207, RZ, RZ, RZ ;  /* 0x000000ffffcf7224 */ /* 0x000fe200078e00ff */
[----:B------:R-:W-:Y:S01]  /*0d70*/  MOV R209, RZ ;  /* 0x000000ff00d17202 */ /* 0x000fe20000000f00 */
[----:B------:R-:W-:Y:S01]  /*0d80*/  IMAD.MOV.U32 R18, RZ, RZ, RZ ;  /* 0x000000ffff127224 */ /* 0x000fe200078e00ff */
[----:B------:R-:W-:-:S04]  /*0d90*/  MOV R205, RZ ;  /* 0x000000ff00cd7202 */ /* 0x000fc80000000f00 */
.L_x_626:
[C---:B------:R-:W-:Y:S02]  /*0da0*/  SEL R15, R9.reuse, R18, !P6 ;  /* 0x00000012090f7207 */ /* 0x040fe40007000000 */
[----:B------:R-:W-:-:S03]  /*0db0*/  IADD3 R9, R9, -0x1, RZ ;  /* 0xffffffff09097810 */ /* 0x000fc60007ffe0ff */
[C---:B------:R-:W-:Y:S02]  /*0dc0*/  IMAD R14, R15.reuse, c[0x0][0x198], R8 ;  /* 0x000066000f0e7a24 */ /* 0x040fe400078e0208 */
[C---:B------:R-:W-:Y:S02]  /*0dd0*/  IMAD R13, R15.reuse, c[0x0][0x198], R7 ;  /* 0x000066000f0d7a24 */ /* 0x040fe400078e0207 */
[C---:B------:R-:W-:Y:S01]  /*0de0*/  IMAD R12, R15.reuse, c[0x0][0x198], R6 ;  /* 0x000066000f0c7a24 */ /* 0x040fe200078e0206 */
[----:B------:R-:W-:Y:S01]  /*0df0*/  ISETP.GE.AND P2, PT, R14, c[0x0][0x168], PT ;  /* 0x00005a000e007a0c */ /* 0x000fe20003f46270 */
[----:B------:R-:W-:Y:S01]  /*0e00*/  IMAD R10, R15, c[0x0][0x198], R4 ;  /* 0x000066000f0a7a24 */ /* 0x000fe200078e0204 */
[----:B------:R-:W-:Y:S02]  /*0e10*/  ISETP.GE.AND P1, PT, R13, c[0x0][0x168], PT ;  /* 0x00005a000d007a0c */ /* 0x000fe40003f26270 */
[----:B------:R-:W-:Y:S02]  /*0e20*/  ISETP.GE.AND P0, PT, R12, c[0x0][0x168], PT ;  /* 0x00005a000c007a0c */ /* 0x000fe40003f06270 */
[----:B------:R-:W-:-:S02]  /*0e30*/  ISETP.GE.AND P3, PT, R10, c[0x0][0x168], PT ;  /* 0x00005a000a007a0c */ /* 0x000fc40003f66270 */
[----:B------:R-:W-:Y:S02]  /*0e40*/  ISETP.GT.AND P4, PT, R14, -0x1, !P2 ;  /* 0xffffffff0e00780c */ /* 0x000fe40005784270 */
[----:B------:R-:W-:Y:S02]  /*0e50*/  ISETP.GT.AND P2, PT, R13, -0x1, !P1 ;  /* 0xffffffff0d00780c */ /* 0x000fe40004f44270 */
[----:B------:R-:W-:Y:S02]  /*0e60*/  ISETP.GT.AND P1, PT, R12, -0x1, !P0 ;  /* 0xffffffff0c00780c */ /* 0x000fe40004724270 */
[----:B------:R-:W-:Y:S02]  /*0e70*/  ISETP.GT.AND P0, PT, R10, -0x1, !P3 ;  /* 0xffffffff0a00780c */ /* 0x000fe40005f04270 */
[----:B------:R-:W-:Y:S02]  /*0e80*/  SEL R19, RZ, 0x1, !P4 ;  /* 0x00000001ff137807 */ /* 0x000fe40006000000 */
[----:B------:R-:W-:-:S02]  /*0e90*/  SEL R17, RZ, 0x1, !P2 ;  /* 0x00000001ff117807 */ /* 0x000fc40005000000 */
        /* <DEDUP_REMOVED lines=13> */
.L_x_625:
[----:B------:R-:W-:Y:S01]  /*0f70*/  IABS R4, c[0x0][0x1a4] ;  /* 0x0000690000047a13 */ /* 0x000fe20000000000 */
[----:B------:R-:W-:Y:S01]  /*0f80*/  IMAD R36, R36, 0x20, R11 ;  /* 0x0000002024247824 */ /* 0x000fe200078e020b */
[----:B------:R-:W-:Y:S01]  /*0f90*/  ULDC UR5, c[0x0][0x16c] ;  /* 0x00005b0000057ab9 */ /* 0x000fe20000000800 */
[----:B------:R-:W-:Y:S01]  /*0fa0*/  CS2R R20, SRZ ;  /* 0x0000000000147805 */ /* 0x000fe2000001ff00 */
[----:B------:R-:W-:Y:S01]  /*0fb0*/  ULDC UR4, c[0x0][0x1a4] ;  /* 0x0000690000047ab9 */ /* 0x000fe20000000800 */
[----:B------:R-:W-:Y:S01]  /*0fc0*/  CS2R R22, SRZ ;  /* 0x0000000000167805 */ /* 0x000fe2000001ff00 */
[----:B------:R-:W0:Y:S01]  /*0fd0*/  I2F.RP R7, R4 ;  /* 0x0000000400077306 */ /* 0x000e220000209400 */
[----:B------:R-:W-:Y:S01]  /*0fe0*/  ULOP3.LUT UR4, UR5, UR4, URZ, 0x3c, !UPT ;  /* 0x0000000405047292 */ /* 0x000fe2000f8e3c3f */
[----:B------:R-:W-:Y:S01]  /*0ff0*/  CS2R R24, SRZ ;  /* 0x0000000000187805 */ /* 0x000fe2000001ff00 */
[----:B------:R-:W-:-:S05]  /*1000*/  CS2R R26, SRZ ;  /* 0x00000000001a7805 */ /* 0x000fca000001ff00 */
[----:B0-----:R-:W0:Y:S02]  /*1010*/  MUFU.RCP R8, R7 ;  /* 0x0000000700087308 */ /* 0x001e240000001000 */
[----:B0-----:R-:W-:-:S06]  /*1020*/  IADD3 R8, R8, 0xffffffe, RZ ;  /* 0x0ffffffe08087810 */ /* 0x001fcc0007ffe0ff */
[----:B------:R0:W1:Y:S02]  /*1030*/  F2I.FTZ.U32.TRUNC.NTZ R9, R8 ;  /* 0x0000000800097305 */ /* 0x000064000021f000 */
[----:B0-----:R-:W-:Y:S02]  /*1040*/  IMAD.MOV.U32 R8, RZ, RZ, RZ ;  /* 0x000000ffff087224 */ /* 0x001fe400078e00ff */
[----:B-1----:R-:W-:-:S04]  /*1050*/  IMAD.MOV R6, RZ, RZ, -R9 ;  /* 0x000000ffff067224 */ /* 0x002fc800078e0a09 */
[----:B------:R-:W-:Y:S01]  /*1060*/  IMAD R131, R6, R4, RZ ;  /* 0x0000000406837224 */ /* 0x000fe200078e02ff */
[----:B------:R-:W-:-:S03]  /*1070*/  IABS R6, c[0x0][0x16c] ;  /* 0x00005b0000067a13 */ /* 0x000fc60000000000 */
[----:B------:R-:W-:-:S06]  /*1080*/  IMAD.HI.U32 R131, R9, R131, R8 ;  /* 0x0000008309837227 */ /* 0x000fcc00078e0008 */
[----:B------:R-:W-:-:S04]  /*1090*/  IMAD.HI.U32 R131, R131, R6, RZ ;  /* 0x0000000683837227 */ /* 0x000fc800078e00ff */
[----:B------:R-:W-:-:S04]  /*10a0*/  IMAD.MOV R7, RZ, RZ, -R131 ;  /* 0x000000ffff077224 */ /* 0x000fc800078e0a83 */
[----:B------:R-:W-:Y:S02]  /*10b0*/  IMAD R7, R4, R7, R6 ;  /* 0x0000000704077224 */ /* 0x000fe400078e0206 */
[----:B------:R-:W-:-:S03]  /*10c0*/  IMAD R6, R5, 0x40, R36 ;  /* 0x0000004005067824 */ /* 0x000fc600078e0224 */
[----:B------:R-:W-:Y:S02]  /*10d0*/  ISETP.GT.U32.AND P2, PT, R4, R7, PT ;  /* 0x000000070400720c */ /* 0x000fe40003f44070 */
[C---:B------:R-:W-:Y:S02]  /*10e0*/  IADD3 R5, R6.reuse, 0x10, RZ ;  /* 0x0000001006057810 */ /* 0x040fe40007ffe0ff */
[C---:B------:R-:W-:Y:S01]  /*10f0*/  ISETP.GE.AND P1, PT, R6.reuse, c[0x0][0x178], PT ;  /* 0x00005e0006007a0c */ /* 0x040fe20003f26270 */
[----:B------:R-:W-:Y:S01]  /*1100*/  IMAD.SHL.U32 R6, R6, 0x20, RZ ;  /* 0x0000002006067824 */ /* 0x000fe200078e00ff */
[----:B------:R-:W-:Y:S02]  /*1110*/  ISETP.GE.AND P0, PT, R5, c[0x0][0x178], PT ;  /* 0x00005e0005007a0c */ /* 0x000fe40003f06270 */
[----:B------:R-:W-:Y:S02]  /*1120*/  SEL R5, RZ, 0x1, P1 ;  /* 0x00000001ff057807 */ /* 0x000fe40000800000 */
[----:B------:R-:W-:-:S02]  /*1130*/  ISETP.LE.AND P1, PT, RZ, UR4, PT ;  /* 0x00000004ff007c0c */ /* 0x000fc4000bf23270 */
[----:B------:R-:W-:Y:S01]  /*1140*/  @!P2 IMAD.IADD R7, R7, 0x1, -R4 ;  /* 0x000000010707a824 */ /* 0x000fe200078e0a04 */
[----:B------:R-:W-:Y:S02]  /*1150*/  @!P2 IADD3 R131, R131, 0x1, RZ ;  /* 0x000000018383a810 */ /* 0x000fe40007ffe0ff */
[----:B------:R-:W-:Y:S02]  /*1160*/  ISETP.NE.AND P2, PT, RZ, c[0x0][0x1a4], PT ;  /* 0x00006900ff007a0c */ /* 0x000fe40003f45270 */
[----:B------:R-:W-:Y:S02]  /*1170*/  ISETP.GE.U32.AND P3, PT, R7, R4, PT ;  /* 0x000000040700720c */ /* 0x000fe40003f66070 */
[----:B------:R-:W-:Y:S02]  /*1180*/  SEL R4, RZ, 0xffffffff, P0 ;  /* 0xffffffffff047807 */ /* 0x000fe40000000000 */
[----:B------:R-:W-:-:S03]  /*1190*/  ISETP.GE.U32.AND P0, PT, R28, c[0x0][0x16c], PT ;  /* 0x00005b001c007a0c */ /* 0x000fc60003f06070 */
[----:B------:R-:W-:Y:S01]  /*11a0*/  IMAD.SHL.U32 R4, R4, 0x2, RZ ;  /* 0x0000000204047824 */ /* 0x000fe200078e00ff */
[----:B------:R-:W-:Y:S02]  /*11b0*/  SEL R207, R207, RZ, !P0 ;  /* 0x000000ffcfcf7207 */ /* 0x000fe40004000000 */
[----:B------:R-:W-:Y:S02]  /*11c0*/  SEL R205, R205, RZ, !P0 ;  /* 0x000000ffcdcd7207 */ /* 0x000fe40004000000 */
[----:B------:R-:W-:Y:S02]  /*11d0*/  @P3 IADD3 R131, R131, 0x1, RZ ;  /* 0x0000000183833810 */ /* 0x000fe40007ffe0ff */
[----:B------:R-:W-:Y:S01]  /*11e0*/  LOP3.LUT R4, R4, 0x2, R5, 0xe2, !PT ;  /* 0x0000000204047812 */ /* 0x000fe200078ee205 */
[----:B------:R-:W-:Y:S01]  /*11f0*/  IMAD R5, R0, c[0x0][0x228], RZ ;  /* 0x00008a0000057a24 */ /* 0x000fe200078e02ff */
[----:B------:R-:W-:Y:S01]  /*1200*/  SEL R202, R202, RZ, !P0 ;  /* 0x000000ffcaca7207 */ /* 0x000fe20004000000 */
[----:B------:R-:W-:Y:S01]  /*1210*/  @!P1 IMAD.MOV R131, RZ, RZ, -R131 ;  /* 0x000000ffff839224 */ /* 0x000fe200078e0a83 */
[----:B------:R-:W-:-:S02]  /*1220*/  SEL R204, R204, RZ, !P0 ;  /* 0x000000ffcccc7207 */ /* 0x000fc40004000000 */
[----:B------:R-:W-:Y:S02]  /*1230*/  SEL R209, R209, RZ, !P0 ;  /* 0x000000ffd1d17207 */ /* 0x000fe40004000000 */
[----:B------:R-:W-:Y:S02]  /*1240*/  @!P2 LOP3.LUT R131, RZ, c[0x0][0x1a4], RZ, 0x33, !PT ;  /* 0x00006900ff83aa12 */ /* 0x000fe400078e33ff */
[----:B------:R-:W-:Y:S02]  /*1250*/  SEL R206, R206, RZ, !P0 ;  /* 0x000000ffcece7207 */ /* 0x000fe40004000000 */
[----:B------:R-:W-:Y:S02]  /*1260*/  ISETP.GE.U32.AND P1, PT, R28, R131, PT ;  /* 0x000000831c00720c */ /* 0x000fe40003f26070 */
[----:B------:R-:W-:Y:S02]  /*1270*/  SEL R213, R213, RZ, !P0 ;  /* 0x000000ffd5d57207 */ /* 0x000fe40004000000 */
[----:B------:R-:W-:-:S02]  /*1280*/  SEL R0, R4, RZ, !P1 ;  /* 0x000000ff04007207 */ /* 0x000fc40004800000 */
[----:B------:R-:W-:Y:S02]  /*1290*/  IADD3 R46, P2, P1, R5, R6, R46 ;  /* 0x00000006052e7210 */ /* 0x000fe4000795e02e */
[----:B------:R-:W-:Y:S02]  /*12a0*/  SHF.R.S32.HI R4, RZ, 0x1f, R5 ;  /* 0x0000001fff047819 */ /* 0x000fe40000011405 */
[----:B------:R-:W-:Y:S02]  /*12b0*/  SHF.R.S32.HI R6, RZ, 0x1f, R6 ;  /* 0x0000001fff067819 */ /* 0x000fe40000011406 */
[----:B------:R-:W-:Y:S02]  /*12c0*/  SEL R208, R208, RZ, !P0 ;  /* 0x000000ffd0d07207 */ /* 0x000fe40004000000 */
[----:B------:R-:W-:Y:S02]  /*12d0*/  IADD3.X R3, R4, R6, R3, P2, P1 ;  /* 0x0000000604037210 */ /* 0x000fe400017e2403 */
[----:B------:R-:W-:-:S02]  /*12e0*/  IADD3 R46, P0, R46, c[0x0][0x250], RZ ;  /* 0x000094002e2e7a10 */ /* 0x000fc40007f1e0ff */
[----:B------:R-:W-:Y:S02]  /*12f0*/  SHF.R.U32.HI R5, RZ, 0x1, R0 ;  /* 0x00000001ff057819 */ /* 0x000fe40000011600 */
[----:B------:R-:W-:Y:S02]  /*1300*/  IADD3.X R47, R3, c[0x0][0x254], RZ, P0, !PT ;  /* 0x00009500032f7a10 */ /* 0x000fe400007fe4ff */
[----:B------:R-:W-:Y:S02]  /*1310*/  ISETP.NE.U32.AND P5, PT, R5, RZ, PT ;  /* 0x000000ff0500720c */ /* 0x000fe40003fa5070 */
[----:B------:R-:W-:Y:S01]  /*1320*/  IADD3 R40, P0, R46, c[0x0][0x238], RZ ;  /* 0x00008e002e287a10 */ /* 0x000fe20007f1e0ff */
[----:B------:R-:W-:Y:S01]  /*1330*/  CS2R R4, SRZ ;  /* 0x0000000000047805 */ /* 0x000fe2000001ff00 */
[----:B------:R-:W-:Y:S01]  /*1340*/  CS2R R6, SRZ ;  /* 0x0000000000067805 */ /* 0x000fe2000001ff00 */
[----:B------:R-:W-:Y:S01]  /*1350*/  IMAD.MOV.U32 R9, RZ, RZ, RZ ;  /* 0x000000ffff097224 */ /* 0x000fe200078e00ff */
[----:B------:R-:W-:-:S02]  /*1360*/  IADD3.X R41, R47, c[0x0][0x23c], RZ, P0, !PT ;  /* 0x00008f002f297a10 */ /* 0x000fc400007fe4ff */
[----:B------:R-:W-:Y:S01]  /*1370*/  LOP3.LUT P1, RZ, R0, 0x1, RZ, 0xc0, !PT ;  /* 0x0000000100ff7812 */ /* 0x000fe2000782c0ff */
[----:B------:R-:W-:Y:S01]  /*1380*/  CS2R R10, SRZ ;  /* 0x00000000000a7805 */ /* 0x000fe2000001ff00 */
[----:B------:R-:W-:Y:S01]  /*1390*/  IMAD.MOV.U32 R30, RZ, RZ, 0x8 ;  /* 0x00000008ff1e7424 */ /* 0x000fe200078e00ff */
[----:B------:R-:W-:Y:S02]  /*13a0*/  SHF.R.U32.HI R29, RZ, 0x5, R199 ;  /* 0x00000005ff1d7819 */ /* 0x000fe400000116c7 */
[----:B------:R-:W-:Y:S01]  /*13b0*/  LOP3.LUT P3, RZ, R207, 0x1, R204, 0x80, !PT ;  /* 0x00000001cfff7812 */ /* 0x000fe200078680cc */
[----:B------:R0:W4:Y:S01]  /*13c0*/  @P5 LDG.E.LTC128B.128.SYS R4, [R40] ;  /* 0x0000000028045381 */ /* 0x00012200001eed20 */
[----:B------:R-:W-:Y:S01]  /*13d0*/  ISETP.NE.AND P5, PT, R188, c[0x0][0x180], PT ;  /* 0x00006000bc007a0c */ /* 0x000fe20003fa5270 */
[----:B------:R-:W-:Y:S01]  /*13e0*/  IMAD.MOV.U32 R3, RZ, RZ, RZ ;  /* 0x000000ffff037224 */ /* 0x000fe200078e00ff */
[----:B------:R-:W-:-:S03]  /*13f0*/  LOP3.LUT P4, RZ, R205, 0x1, R202, 0x80, !PT ;  /* 0x00000001cdff7812 */ /* 0x000fc600078880ca */
[----:B------:R0:W4:Y:S01]  /*1400*/  @P1 LDG.E.LTC128B.128.SYS R8, [R46] ;  /* 0x000000002e081381 */ /* 0x00012200001eed20 */
[----:B------:R-:W-:-:S03]  /*1410*/  IMAD.MOV.U32 R200, RZ, RZ, R28 ;  /* 0x000000ffffc87224 */ /* 0x000fc600078e001c */
[----:B------:R-:W1:Y:S03]  /*1420*/  SHFL.IDX PT, R29, R29, RZ, 0x1f ;  /* 0x00001fff1d1d7589 */ /* 0x000e6600000e0000 */
[C---:B------:R-:W-:Y:S01]  /*1430*/  @!P5 ISETP.LT.AND P1, PT, R188.reuse, c[0x0][0x17c], PT ;  /* 0x00005f00bc00da0c */ /* 0x040fe20003f21270 */
[----:B------:R0:W4:Y:S03]  /*1440*/  @P3 LDG.E.LTC128B.128.SYS R20, [R38] ;  /* 0x0000000026143381 */ /* 0x00012600001eed20 */
[----:B------:R-:W-:Y:S01]  /*1450*/  @!P5 SEL R3, R188, 0x2, P1 ;  /* 0x00000002bc03d807 */ /* 0x000fe20000800000 */
[----:B------:R-:W-:Y:S01]  /*1460*/  CS2R R16, SRZ ;  /* 0x0000000000107805 */ /* 0x000fe2000001ff00 */
[----:B------:R-:W-:Y:S01]  /*1470*/  LOP3.LUT P2, RZ, R213, 0x1, R208, 0x80, !PT ;  /* 0x00000001d5ff7812 */ /* 0x000fe200078480d0 */
[----:B------:R-:W-:Y:S01]  /*1480*/  CS2R R18, SRZ ;  /* 0x0000000000127805 */ /* 0x000fe2000001ff00 */
[----:B------:R-:W-:Y:S01]  /*1490*/  CS2R R12, SRZ ;  /* 0x00000000000c7805 */ /* 0x000fe2000001ff00 */
[----:B------:R-:W-:Y:S01]  /*14a0*/  IMAD R32, R3, R30, c[0x2][0x0] ;  /* 0x0080000003207624 */ /* 0x000fe200078e021e */
[----:B------:R-:W-:Y:S01]  /*14b0*/  CS2R R14, SRZ ;  /* 0x00000000000e7805 */ /* 0x000fe2000001ff00 */
[----:B------:R-:W-:Y:S01]  /*14c0*/  IMAD.SHL.U32 R37, R199, 0x2, RZ ;  /* 0x00000002c7257824 */ /* 0x000fe200078e00ff */
[----:B------:R0:W4:Y:S03]  /*14d0*/  @P4 LDG.E.LTC128B.128.SYS R24, [R34] ;  /* 0x0000000022184381 */ /* 0x00012600001eed20 */
[----:B------:R-:W2:Y:S01]  /*14e0*/  LDC.64 R32, c[0x0][R32+0x160] ;  /* 0x0000580020207b82 */ /* 0x000ea20000000a00 */
[----:B------:R-:W-:-:S02]  /*14f0*/  ISETP.NE.AND P0, PT, R3, 0x2, PT ;  /* 0x000000020300780c */ /* 0x000fc40003f05270 */
[----:B------:R-:W-:Y:S01]  /*1500*/  LOP3.LUT P3, RZ, R209, 0x1, R206, 0x80, !PT ;  /* 0x00000001d1ff7812 */ /* 0x000fe200078680ce */
[----:B------:R0:W4:Y:S01]  /*1510*/  @P2 LDG.E.LTC128B.128.SYS R12, [R42] ;  /* 0x000000002a0c2381 */ /* 0x00012200001eed20 */
[----:B------:R-:W-:-:S08]  /*1520*/  LOP3.LUT R30, R199, 0xc, RZ, 0xc0, !PT ;  /* 0x0000000cc71e7812 */ /* 0x000fd000078ec0ff */
[----:B------:R-:W-:Y:S02]  /*1530*/  @!P0 IADD3 R200, R28, c[0x0][0x1f8], RZ ;  /* 0x00007e001cc88a10 */ /* 0x000fe40007ffe0ff */
[----:B------:R-:W-:Y:S01]  /*1540*/  SHF.R.U32.HI R30, RZ, 0x2, R30 ;  /* 0x00000002ff1e7819 */ /* 0x000fe2000001161e */
[----:B------:R0:W4:Y:S01]  /*1550*/  @P3 LDG.E.LTC128B.128.SYS R16, [R44] ;  /* 0x000000002c103381 */ /* 0x00012200001eed20 */
[----:B--2---:R-:W-:-:S05]  /*1560*/  IADD3 R190, P0, R32, R44, RZ ;  /* 0x0000002c20be7210 */ /* 0x004fca0007f1e0ff */
[----:B------:R-:W-:Y:S01]  /*1570*/  IMAD.X R189, R33, 0x1, R45, P0 ;  /* 0x0000000121bd7824 */ /* 0x000fe200000e062d */
[----:B------:R-:W-:Y:S02]  /*1580*/  ISETP.GE.U32.AND P0, PT, R200, c[0x0][0x16c], PT ;  /* 0x00005b00c8007a0c */ /* 0x000fe40003f06070 */
[--C-:B------:R-:W-:Y:S01]  /*1590*/  LOP3.LUT R30, R30, 0x2, R37.reuse, 0x78, !PT ;  /* 0x000000021e1e7812 */ /* 0x100fe200078e7825 */
[----:B------:R-:W-:Y:S01]  /*15a0*/  IMAD.SHL.U32 R130, R199, 0x4, RZ ;  /* 0x00000004c7827824 */ /* 0x000fe200078e00ff */
[C---:B------:R-:W-:Y:S01]  /*15b0*/  IADD3 R192, P4, R32.reuse, R42, RZ ;  /* 0x0000002a20c07210 */ /* 0x040fe20007f9e0ff */
[----:B------:R-:W-:Y:S01]  /*15c0*/  IMAD.MOV.U32 R211, RZ, RZ, RZ ;  /* 0x000000ffffd37224 */ /* 0x000fe200078e00ff */
[C---:B------:R-:W-:Y:S01]  /*15d0*/  IADD3 R194, P3, R32.reuse, R38, RZ ;  /* 0x0000002620c27210 */ /* 0x040fe20007f7e0ff */
[----:B------:R-:W-:Y:S01]  /*15e0*/  IMAD.MOV.U32 R203, RZ, RZ, 0x1 ;  /* 0x00000001ffcb7424 */ /* 0x000fe200078e00ff */
[----:B------:R-:W-:Y:S01]  /*15f0*/  IADD3 R196, P2, R32, R34, RZ ;  /* 0x0000002220c47210 */ /* 0x000fe20007f5e0ff */
[----:B------:R-:W-:Y:S01]  /*1600*/  BMOV.32.CLEAR RZ, B0 ;  /* 0x0000000000ff7355 */ /* 0x000fe20000100000 */
[----:B------:R-:W-:Y:S01]  /*1610*/  LOP3.LUT R3, R30, 0x4, R37, 0xf8, !PT ;  /* 0x000000041e037812 */ /* 0x000fe200078ef825 */
[----:B-1----:R0:W1:Y:S01]  /*1620*/  R2UR UR6, R29 ;  /* 0x000000001d0673c2 */ /* 0x00206200000e0000 */
[----:B------:R-:W-:Y:S01]  /*1630*/  BSSY B0, `(.L_x_627) ;  /* 0x000000e000007945 */ /* 0x000fe20003800000 */
[----:B------:R-:W-:Y:S01]  /*1640*/  IMAD.X R193, R33, 0x1, R43, P4 ;  /* 0x0000000121c17824 */ /* 0x000fe200020e062b */
[----:B------:R-:W-:Y:S01]  /*1650*/  LOP3.LUT R130, R3, 0x70, R130, 0xf8, !PT ;  /* 0x0000007003827812 */ /* 0x000fe200078ef882 */
[C---:B------:R-:W-:Y:S01]  /*1660*/  IMAD.X R195, R33.reuse, 0x1, R39, P3 ;  /* 0x0000000121c37824 */ /* 0x040fe200018e0627 */
[----:B------:R-:W-:Y:S01]  /*1670*/  @!P5 SEL R211, RZ, 0x1, !P1 ;  /* 0x00000001ffd3d807 */ /* 0x000fe20004800000 */
[----:B------:R-:W-:-:S02]  /*1680*/  IMAD.X R197, R33, 0x1, R35, P2 ;  /* 0x0000000121c57824 */ /* 0x000fc400010e0623 */
[----:B------:R-:W-:Y:S02]  /*1690*/  IMAD.MOV.U32 R201, RZ, RZ, c[0x0][0x1c4] ;  /* 0x00007100ffc97624 */ /* 0x000fe400078e00ff */
[----:B------:R-:W-:Y:S01]  /*16a0*/  @!P5 IMAD.MOV.U32 R203, RZ, RZ, RZ ;  /* 0x000000ffffcbd224 */ /* 0x000fe200078e00ff */
[----:B------:R-:W-:Y:S05]  /*16b0*/  @!P0 BRA `(.L_x_628) ;  /* 0x0000005000008947 */ /* 0x000fea0003800000 */
[----:B0-----:R-:W-:Y:S01]  /*16c0*/  CS2R R204, SRZ ;  /* 0x0000000000cc7805 */ /* 0x001fe2000001ff00 */
[----:B------:R-:W-:Y:S01]  /*16d0*/  CS2R R206, SRZ ;  /* 0x0000000000ce7805 */ /* 0x000fe2000001ff00 */
[----:B------:R-:W-:Y:S01]  /*16e0*/  CS2R R208, SRZ ;  /* 0x0000000000d07805 */ /* 0x000fe2000001ff00 */
[----:B------:R-:W-:Y:S02]  /*16f0*/  MOV R213, RZ ;  /* 0x000000ff00d57202 */ /* 0x000fe40000000f00 */
[----:B------:R-:W-:-:S03]  /*1700*/  MOV R202, RZ ;  /* 0x000000ff00ca7202 */ /* 0x000fc60000000f00 */
.L_x_628:
[----:B0-----:R-:W-:Y:S05]  /*1710*/  BSYNC B0 ;  /* 0x0000000000007941 */ /* 0x001fea0003800000 */
.L_x_627:
[----:B------:R-:W-:Y:S01]  /*1720*/  LEA.HI R3, R31, R31, RZ, 0x1 ;  /* 0x0000001f1f037211 */ /* 0x000fe200078f08ff */
[----:B------:R-:W-:Y:S01]  /*1730*/  IMAD.MOV.U32 R29, RZ, RZ, c[0x0][0x248] ;  /* 0x00009200ff1d7624 */ /* 0x000fe200078e00ff */
[----:B------:R-:W-:Y:S01]  /*1740*/  SHF.R.S32.HI R39, RZ, 0x1f, R2 ;  /* 0x0000001fff277819 */ /* 0x000fe20000011402 */
[----:B-1----:R-:W-:Y:S01]  /*1750*/  ULEA.HI UR4, UR6, UR6, URZ, 0x1 ;  /* 0x0000000606047291 */ /* 0x002fe2000f8f083f */
[C---:B------:R-:W-:Y:S01]  /*1760*/  LOP3.LUT R32, R3.reuse, 0xfffffffe, RZ, 0xc0, !PT ;  /* 0xfffffffe03207812 */ /* 0x040fe200078ec0ff */
[----:B------:R-:W-:Y:S01]  /*1770*/  IMAD.SHL.U32 R3, R3, 0x4, RZ ;  /* 0x0000000403037824 */ /* 0x000fe200078e00ff */
[----:B------:R-:W-:Y:S01]  /*1780*/  LEA.HI R39, R39, R2, RZ, 0x2 ;  /* 0x0000000227277211 */ /* 0x000fe200078f10ff */
[----:B------:R-:W-:Y:S01]  /*1790*/  ULOP3.LUT UR5, UR4, 0xfffffe, URZ, 0xc0, !UPT ;  /* 0x00fffffe04057892 */ /* 0x000fe2000f8ec03f */
[C---:B------:R-:W-:Y:S01]  /*17a0*/  IADD3 R34, R2.reuse, 0x10, RZ ;  /* 0x0000001002227810 */ /* 0x040fe20007ffe0ff */
[----:B------:R-:W-:Y:S01]  /*17b0*/  IMAD.IADD R32, R31, 0x1, -R32 ;  /* 0x000000011f207824 */ /* 0x000fe200078e0a20 */
[----:B------:R-:W-:Y:S01]  /*17c0*/  SHF.R.S32.HI R37, RZ, 0x1f, R36 ;  /* 0x0000001fff257819 */ /* 0x000fe20000011424 */
[----:B------:R-:W-:Y:S01]  /*17d0*/  UIADD3 UR5, UR6, -UR5, URZ ;  /* 0x8000000506057290 */ /* 0x000fe2000fffe03f */
[----:B------:R-:W-:Y:S01]  /*17e0*/  LOP3.LUT R35, R39, 0x7ffffffc, RZ, 0xc0, !PT ;  /* 0x7ffffffc27237812 */ /* 0x000fe200078ec0ff */
[----:B------:R-:W-:Y:S01]  /*17f0*/  USHF.R.S32.HI UR4, URZ, 0x1, UR4 ;  /* 0x000000013f047899 */ /* 0x000fe20008011404 */
[----:B------:R-:W-:Y:S01]  /*1800*/  SHF.R.S32.HI R31, RZ, 0x1f, R34 ;  /* 0x0000001fff1f7819 */ /* 0x000fe20000011422 */
[----:B------:R-:W-:Y:S01]  /*1810*/  USHF.L.U32 UR5, UR5, 0x8, URZ ;  /* 0x0000000805057899 */ /* 0x000fe2000800063f */
[----:B------:R-:W-:Y:S01]  /*1820*/  LEA.HI R37, R37, R36, RZ, 0x2 ;  /* 0x0000002425257211 */ /* 0x000fe200078f10ff */
[----:B------:R-:W-:Y:S01]  /*1830*/  IMAD.IADD R35, R2, 0x1, -R35 ;  /* 0x0000000102237824 */ /* 0x000fe200078e0a23 */
[----:B------:R-:W-:Y:S01]  /*1840*/  LEA.HI R2, R31, R34, RZ, 0x2 ;  /* 0x000000221f027211 */ /* 0x000fe200078f10ff */
[----:B------:R-:W-:Y:S01]  /*1850*/  IMAD.MOV.U32 R215, RZ, RZ, c[0x0][0x24c] ;  /* 0x00009300ffd77624 */ /* 0x000fe200078e00ff */
[----:B------:R-:W-:Y:S01]  /*1860*/  LOP3.LUT R31, R37, 0x7ffffffc, RZ, 0xc0, !PT ;  /* 0x7ffffffc251f7812 */ /* 0x000fe200078ec0ff */
[--C-:B------:R-:W-:Y:S01]  /*1870*/  IMAD R38, R35, 0x2, R32.reuse ;  /* 0x0000000223267824 */ /* 0x100fe200078e0220 */
[----:B------:R-:W-:Y:S01]  /*1880*/  ISETP.NE.AND P1, PT, R188, c[0x0][0x22c], PT ;  /* 0x00008b00bc007a0c */ /* 0x000fe20003f25270 */
[----:B------:R-:W-:Y:S01]  /*1890*/  CS2R R150, SRZ ;  /* 0x0000000000967805 */ /* 0x000fe2000001ff00 */
[----:B------:R-:W-:Y:S01]  /*18a0*/  LOP3.LUT R33, R2, 0x7ffffffc, RZ, 0xc0, !PT ;  /* 0x7ffffffc02217812 */ /* 0x000fe200078ec0ff */
[C---:B------:R-:W-:Y:S01]  /*18b0*/  IMAD.IADD R31, R36.reuse, 0x1, -R31 ;  /* 0x00000001241f7824 */ /* 0x040fe200078e0a1f */
[----:B------:R-:W-:Y:S01]  /*18c0*/  SEL R29, R29, c[0x0][0x240], !P1 ;  /* 0x000090001d1d7a07 */ /* 0x000fe20004800000 */
[----:B------:R-:W-:Y:S01]  /*18d0*/  CS2R R148, SRZ ;  /* 0x0000000000947805 */ /* 0x000fe2000001ff00 */
[----:B------:R-:W-:Y:S01]  /*18e0*/  IADD3 R30, R36, 0x10, RZ ;  /* 0x00000010241e7810 */ /* 0x000fe20007ffe0ff */
[----:B------:R-:W-:Y:S01]  /*18f0*/  IMAD.IADD R33, R34, 0x1, -R33 ;  /* 0x0000000122217824 */ /* 0x000fe200078e0a21 */
[----:B------:R-:W-:Y:S01]  /*1900*/  SEL R216, RZ, c[0x0][0x230], P1 ;  /* 0x00008c00ffd87a07 */ /* 0x000fe20000800000 */
[--C-:B------:R-:W-:Y:S01]  /*1910*/  IMAD R34, R31, 0x2, R32.reuse ;  /* 0x000000021f227824 */ /* 0x100fe200078e0220 */
[----:B------:R-:W-:Y:S01]  /*1920*/  IADD3 R214, P0, R29, R40, RZ ;  /* 0x000000281dd67210 */ /* 0x000fe20007f1e0ff */
[----:B------:R-:W-:Y:S01]  /*1930*/  IMAD R33, R33, 0x2, R32 ;  /* 0x0000000221217824 */ /* 0x000fe200078e0220 */
[----:B------:R-:W-:Y:S01]  /*1940*/  SHF.R.S32.HI R29, RZ, 0x1f, R30 ;  /* 0x0000001fff1d7819 */ /* 0x000fe2000001141e */
[----:B------:R-:W-:Y:S01]  /*1950*/  IMAD.IADD R216, R28, 0x1, R216 ;  /* 0x000000011cd87824 */ /* 0x000fe200078e02d8 */
[--C-:B------:R-:W-:Y:S01]  /*1960*/  SHF.R.S32.HI R218, RZ, 0x2, R37.reuse ;  /* 0x00000002ffda7819 */ /* 0x100fe20000011425 */
[----:B------:R-:W-:Y:S01]  /*1970*/  CS2R R48, SRZ ;  /* 0x0000000000307805 */ /* 0x000fe2000001ff00 */
[----:B------:R-:W-:Y:S01]  /*1980*/  SHF.R.S32.HI R37, RZ, 0x1f, R37 ;  /* 0x0000001fff257819 */ /* 0x000fe20000011425 */
[----:B------:R-:W-:Y:S01]  /*1990*/  CS2R R50, SRZ ;  /* 0x0000000000327805 */ /* 0x000fe2000001ff00 */
[----:B------:R-:W-:Y:S01]  /*19a0*/  LEA.HI R28, R29, R30, RZ, 0x2 ;  /* 0x0000001e1d1c7211 */ /* 0x000fe200078f10ff */
[----:B------:R-:W-:Y:S01]  /*19b0*/  CS2R R80, SRZ ;  /* 0x0000000000507805 */ /* 0x000fe2000001ff00 */
[----:B------:R-:W-:Y:S01]  /*19c0*/  SHF.R.S32.HI R31, RZ, 0x1f, R34 ;  /* 0x0000001fff1f7819 */ /* 0x000fe20000011422 */
[----:B------:R-:W-:Y:S01]  /*19d0*/  CS2R R82, SRZ ;  /* 0x0000000000527805 */ /* 0x000fe2000001ff00 */
[----:B------:R-:W-:Y:S01]  /*19e0*/  LEA.HI R37, R37, R218, RZ, 0x2 ;  /* 0x000000da25257211 */ /* 0x000fe200078f10ff */
[----:B------:R-:W-:Y:S01]  /*19f0*/  CS2R R112, SRZ ;  /* 0x0000000000707805 */ /* 0x000fe2000001ff00 */
[----:B------:R-:W-:Y:S01]  /*1a00*/  LOP3.LUT R29, R28, 0x7ffffffc, RZ, 0xc0, !PT ;  /* 0x7ffffffc1c1d7812 */ /* 0x000fe200078ec0ff */
[----:B------:R-:W-:Y:S01]  /*1a10*/  CS2R R114, SRZ ;  /* 0x0000000000727805 */ /* 0x000fe2000001ff00 */
[----:B------:R-:W-:Y:S01]  /*1a20*/  LEA.HI R31, R31, R34, RZ, 0x2 ;  /* 0x000000221f1f7211 */ /* 0x000fe200078f10ff */
[----:B------:R-:W-:Y:S01]  /*1a30*/  CS2R R46, SRZ ;  /* 0x00000000002e7805 */ /* 0x000fe2000001ff00 */
[----:B------:R-:W-:Y:S01]  /*1a40*/  LOP3.LUT R37, R37, 0xffffffc, RZ, 0xc0, !PT ;  /* 0x0ffffffc25257812 */ /* 0x000fe200078ec0ff */
[----:B------:R-:W-:Y:S01]  /*1a50*/  IMAD.IADD R29, R30, 0x1, -R29 ;  /* 0x000000011e1d7824 */ /* 0x000fe200078e0a1d */
[----:B------:R-:W-:Y:S01]  /*1a60*/  LOP3.LUT R31, R31, 0xfffffffc, RZ, 0xc0, !PT ;  /* 0xfffffffc1f1f7812 */ /* 0x000fe200078ec0ff */
[----:B------:R-:W-:Y:S01]  /*1a70*/  CS2R R52, SRZ ;  /* 0x0000000000347805 */ /* 0x000fe2000001ff00 */
[----:B------:R-:W-:Y:S01]  /*1a80*/  SHF.R.S32.HI R220, RZ, 0x2, R39 ;  /* 0x00000002ffdc7819 */ /* 0x000fe20000011427 */
[----:B------:R-:W-:Y:S01]  /*1a90*/  IMAD.IADD R30, R218, 0x1, -R37 ;  /* 0x00000001da1e7824 */ /* 0x000fe200078e0a25 */
[----:B------:R-:W-:Y:S01]  /*1aa0*/  SHF.R.S32.HI R39, RZ, 0x1f, R39 ;  /* 0x0000001fff277819 */ /* 0x000fe20000011427 */
[----:B------:R-:W-:Y:S01]  /*1ab0*/  IMAD.IADD R37, R34, 0x1, -R31 ;  /* 0x0000000122257824 */ /* 0x000fe200078e0a1f */
[----:B------:R-:W-:Y:S01]  /*1ac0*/  SHF.R.S32.HI R35, RZ, 0x1f, R38 ;  /* 0x0000001fff237819 */ /* 0x000fe20000011426 */
[----:B------:R-:W-:Y:S01]  /*1ad0*/  IMAD R29, R29, 0x2, R32 ;  /* 0x000000021d1d7824 */ /* 0x000fe200078e0220 */
[--C-:B------:R-:W-:Y:S01]  /*1ae0*/  SHF.R.S32.HI R219, RZ, 0x2, R2.reuse ;  /* 0x00000002ffdb7819 */ /* 0x100fe20000011402 */
[----:B------:R-:W-:Y:S01]  /*1af0*/  CS2R R78, SRZ ;  /* 0x00000000004e7805 */ /* 0x000fe2000001ff00 */
[----:B------:R-:W-:Y:S01]  /*1b00*/  SHF.R.S32.HI R32, RZ, 0x1f, R2 ;  /* 0x0000001fff207819 */ /* 0x000fe20000011402 */
[----:B------:R-:W-:Y:S01]  /*1b10*/  CS2R R84, SRZ ;  /* 0x0000000000547805 */ /* 0x000fe2000001ff00 */
[----:B------:R-:W-:Y:S01]  /*1b20*/  SHF.R.S32.HI R34, RZ, 0x1f, R33 ;  /* 0x0000001fff227819 */ /* 0x000fe20000011421 */
[----:B------:R-:W-:Y:S01]  /*1b30*/  CS2R R110, SRZ ;  /* 0x00000000006e7805 */ /* 0x000fe2000001ff00 */
[----:B------:R-:W-:Y:S01]  /*1b40*/  LEA.HI R39, R39, R220, RZ, 0x2 ;  /* 0x000000dc27277211 */ /* 0x000fe200078f10ff */
[----:B------:R-:W-:Y:S01]  /*1b50*/  CS2R R116, SRZ ;  /* 0x0000000000747805 */ /* 0x000fe2000001ff00 */
[----:B------:R-:W-:Y:S01]  /*1b60*/  LEA.HI R35, R35, R38, RZ, 0x2 ;  /* 0x0000002623237211 */ /* 0x000fe200078f10ff */
[----:B------:R-:W-:Y:S01]  /*1b70*/  CS2R R44, SRZ ;  /* 0x00000000002c7805 */ /* 0x000fe2000001ff00 */
[--C-:B------:R-:W-:Y:S01]  /*1b80*/  SHF.R.S32.HI R217, RZ, 0x2, R28.reuse ;  /* 0x00000002ffd97819 */ /* 0x100fe2000001141c */
[----:B------:R-:W-:Y:S01]  /*1b90*/  CS2R R54, SRZ ;  /* 0x0000000000367805 */ /* 0x000fe2000001ff00 */
[----:B------:R-:W-:Y:S01]  /*1ba0*/  LEA.HI R32, R32, R219, RZ, 0x2 ;  /* 0x000000db20207211 */ /* 0x000fe200078f10ff */
[----:B------:R-:W-:Y:S01]  /*1bb0*/  CS2R R76, SRZ ;  /* 0x00000000004c7805 */ /* 0x000fe2000001ff00 */
[----:B------:R-:W-:Y:S01]  /*1bc0*/  LEA.HI R34, R34, R33, RZ, 0x2 ;  /* 0x0000002122227211 */ /* 0x000fe200078f10ff */
[----:B------:R-:W-:Y:S01]  /*1bd0*/  CS2R R86, SRZ ;  /* 0x0000000000567805 */ /* 0x000fe2000001ff00 */
[----:B------:R-:W-:Y:S01]  /*1be0*/  SHF.R.S32.HI R28, RZ, 0x1f, R28 ;  /* 0x0000001fff1c7819 */ /* 0x000fe2000001141c */
[----:B------:R-:W-:Y:S01]  /*1bf0*/  CS2R R108, SRZ ;  /* 0x00000000006c7805 */ /* 0x000fe2000001ff00 */
[----:B------:R-:W-:Y:S01]  /*1c00*/  SHF.R.S32.HI R2, RZ, 0x1f, R29 ;  /* 0x0000001fff027819 */ /* 0x000fe2000001141d */
[----:B------:R-:W-:Y:S01]  /*1c10*/  CS2R R118, SRZ ;  /* 0x0000000000767805 */ /* 0x000fe2000001ff00 */
[----:B------:R-:W-:Y:S01]  /*1c20*/  LOP3.LUT R39, R39, 0xffffffc, RZ, 0xc0, !PT ;  /* 0x0ffffffc27277812 */ /* 0x000fe200078ec0ff */
[----:B------:R-:W-:Y:S01]  /*1c30*/  CS2R R42, SRZ ;  /* 0x00000000002a7805 */ /* 0x000fe2000001ff00 */
[----:B------:R-:W-:Y:S01]  /*1c40*/  LOP3.LUT R35, R35, 0xfffffffc, RZ, 0xc0, !PT ;  /* 0xfffffffc23237812 */ /* 0x000fe200078ec0ff */
[----:B------:R-:W-:Y:S01]  /*1c50*/  CS2R R56, SRZ ;  /* 0x0000000000387805 */ /* 0x000fe2000001ff00 */
[----:B------:R-:W-:Y:S01]  /*1c60*/  LOP3.LUT R32, R32, 0xffffffc, RZ, 0xc0, !PT ;  /* 0x0ffffffc20207812 */ /* 0x000fe200078ec0ff */
[----:B------:R-:W-:Y:S01]  /*1c70*/  IMAD.IADD R36, R220, 0x1, -R39 ;  /* 0x00000001dc247824 */ /* 0x000fe200078e0a27 */
[----:B------:R-:W-:Y:S01]  /*1c80*/  LOP3.LUT R34, R34, 0xfffffffc, RZ, 0xc0, !PT ;  /* 0xfffffffc22227812 */ /* 0x000fe200078ec0ff */
[----:B------:R-:W-:Y:S01]  /*1c90*/  IMAD.IADD R39, R38, 0x1, -R35 ;  /* 0x0000000126277824 */ /* 0x000fe200078e0a23 */
[----:B------:R-:W-:Y:S01]  /*1ca0*/  LEA.HI R28, R28, R217, RZ, 0x2 ;  /* 0x000000d91c1c7211 */ /* 0x000fe200078f10ff */
[----:B------:R-:W-:Y:S01]  /*1cb0*/  IMAD.IADD R32, R219, 0x1, -R32 ;  /* 0x00000001db207824 */ /* 0x000fe200078e0a20 */
[----:B------:R-:W-:Y:S01]  /*1cc0*/  LEA.HI R2, R2, R29, RZ, 0x2 ;  /* 0x0000001d02027211 */ /* 0x000fe200078f10ff */
[----:B------:R-:W-:Y:S01]  /*1cd0*/  IMAD.IADD R33, R33, 0x1, -R34 ;  /* 0x0000000121217824 */ /* 0x000fe200078e0a22 */
[----:B------:R-:W-:Y:S01]  /*1ce0*/  LOP3.LUT R28, R28, 0xffffffc, RZ, 0xc0, !PT ;  /* 0x0ffffffc1c1c7812 */ /* 0x000fe200078ec0ff */
[----:B------:R-:W-:Y:S01]  /*1cf0*/  CS2R R74, SRZ ;  /* 0x00000000004a7805 */ /* 0x000fe2000001ff00 */
[----:B------:R-:W-:Y:S01]  /*1d00*/  LOP3.LUT R2, R2, 0xfffffffc, RZ, 0xc0, !PT ;  /* 0xfffffffc02027812 */ /* 0x000fe200078ec0ff */
[----:B------:R-:W-:Y:S01]  /*1d10*/  CS2R R88, SRZ ;  /* 0x0000000000587805 */ /* 0x000fe2000001ff00 */
[----:B------:R-:W-:Y:S01]  /*1d20*/  LOP3.LUT R36, R39, R36, RZ, 0x3c, !PT ;  /* 0x0000002427247212 */ /* 0x000fe200078e3cff */
[----:B------:R-:W-:Y:S01]  /*1d30*/  IMAD.IADD R28, R217, 0x1, -R28 ;  /* 0x00000001d91c7824 */ /* 0x000fe200078e0a1c */
[----:B------:R-:W-:Y:S01]  /*1d40*/  LOP3.LUT R3, R3, 0xfffffff8, RZ, 0xc0, !PT ;  /* 0xfffffff803037812 */ /* 0x000fe200078ec0ff */
[----:B------:R-:W-:Y:S01]  /*1d50*/  IMAD.IADD R29, R29, 0x1, -R2 ;  /* 0x000000011d1d7824 */ /* 0x000fe200078e0a02 */
[----:B------:R-:W-:Y:S01]  /*1d60*/  LOP3.LUT R32, R33, R32, RZ, 0x3c, !PT ;  /* 0x0000002021207212 */ /* 0x000fe200078e3cff */
[----:B------:R-:W-:Y:S01]  /*1d70*/  CS2R R106, SRZ ;  /* 0x00000000006a7805 */ /* 0x000fe2000001ff00 */
[----:B------:R-:W-:Y:S01]  /*1d80*/  LOP3.LUT R30, R37, R30, RZ, 0x3c, !PT ;  /* 0x0000001e251e7212 */ /* 0x000fe200078e3cff */
[----:B------:R-:W-:Y:S01]  /*1d90*/  CS2R R120, SRZ ;  /* 0x0000000000787805 */ /* 0x000fe2000001ff00 */
[--C-:B------:R-:W-:Y:S01]  /*1da0*/  IADD3 R35, R36, R35, R3.reuse ;  /* 0x0000002324237210 */ /* 0x100fe20007ffe003 */
[----:B------:R-:W-:Y:S01]  /*1db0*/  CS2R R58, SRZ ;  /* 0x00000000003a7805 */ /* 0x000fe2000001ff00 */
[----:B------:R-:W-:Y:S01]  /*1dc0*/  IADD3 R32, R32, R34, R3 ;  /* 0x0000002220207210 */ /* 0x000fe20007ffe003 */
[----:B------:R-:W-:Y:S01]  /*1dd0*/  CS2R R72, SRZ ;  /* 0x0000000000487805 */ /* 0x000fe2000001ff00 */
[----:B------:R-:W-:Y:S01]  /*1de0*/  LOP3.LUT R28, R29, R28, RZ, 0x3c, !PT ;  /* 0x0000001c1d1c7212 */ /* 0x000fe200078e3cff */
[----:B------:R-:W-:Y:S01]  /*1df0*/  IMAD R220, R220, 0x10, R35 ;  /* 0x00000010dcdc7824 */ /* 0x000fe200078e0223 */
[--C-:B------:R-:W-:Y:S01]  /*1e00*/  IADD3 R31, R30, R31, R3.reuse ;  /* 0x0000001f1e1f7210 */ /* 0x100fe20007ffe003 */
[----:B------:R-:W-:Y:S01]  /*1e10*/  IMAD R219, R219, 0x10, R32 ;  /* 0x00000010dbdb7824 */ /* 0x000fe200078e0220 */
[----:B------:R-:W-:Y:S01]  /*1e20*/  IADD3 R28, R28, R2, R3 ;  /* 0x000000021c1c7210 */ /* 0x000fe20007ffe003 */
[----:B------:R-:W-:Y:S01]  /*1e30*/  IMAD.U32 R3, RZ, RZ, UR4 ;  /* 0x00000004ff037e24 */ /* 0x000fe2000f8e00ff */
[----:B------:R-:W-:Y:S01]  /*1e40*/  LOP3.LUT R140, R130, UR5, RZ, 0xfc, !PT ;  /* 0x00000005828c7c12 */ /* 0x000fe2000f8efcff */
[----:B------:R-:W-:Y:S01]  /*1e50*/  IMAD R218, R218, 0x10, R31 ;  /* 0x00000010dada7824 */ /* 0x000fe200078e021f */
[----:B------:R-:W-:Y:S01]  /*1e60*/  ULEA UR5, UR4, UR5, 0x3 ;  /* 0x0000000504057291 */ /* 0x000fe2000f8e183f */
[----:B------:R-:W-:Y:S01]  /*1e70*/  IMAD R217, R217, 0x10, R28 ;  /* 0x00000010d9d97824 */ /* 0x000fe200078e021c */
[----:B----4-:R0:W-:Y:S01]  /*1e80*/  STS.128 [R220.X16], R24 ;  /* 0x00000018dc007388 */ /* 0x0101e2000000cc00 */
[----:B------:R-:W-:Y:S01]  /*1e90*/  SEL R215, R215, c[0x0][0x244], !P1 ;  /* 0x00009100d7d77a07 */ /* 0x000fe20004800000 */
[C---:B------:R-:W-:Y:S01]  /*1ea0*/  IMAD R140, R3.reuse, 0x8, R140 ;  /* 0x00000008038c7824 */ /* 0x040fe200078e028c */
[----:B------:R-:W-:Y:S01]  /*1eb0*/  ISETP.LE.AND P1, PT, R188, c[0x0][0x1c4], PT ;  /* 0x00007100bc007a0c */ /* 0x000fe20003f23270 */
[----:B------:R1:W-:Y:S01]  /*1ec0*/  STS.128 [R219.X16], R20 ;  /* 0x00000014db007388 */ /* 0x0003e2000000cc00 */
[----:B------:R-:W-:Y:S01]  /*1ed0*/  IMAD R144, R3, 0x8, R130 ;  /* 0x0000000803907824 */ /* 0x000fe200078e0282 */
[----:B------:R-:W-:Y:S01]  /*1ee0*/  USHF.L.U32 UR5, UR5, 0x4, URZ ;  /* 0x0000000405057899 */ /* 0x000fe2000800063f */
[----:B------:R-:W-:Y:S01]  /*1ef0*/  IMAD.SHL.U32 R130, R130, 0x10, RZ ;  /* 0x0000001082827824 */ /* 0x000fe200078e00ff */
[----:B------:R-:W-:Y:S01]  /*1f00*/  STS.128 [R220.X16+0x800], R16 ;  /* 0x00080010dc007388 */ /* 0x000fe2000000cc00 */
[----:B------:R-:W-:Y:S01]  /*1f10*/  ULEA UR4, UR4, 0x2000, 0x7 ;  /* 0x0000200004047891 */ /* 0x000fe2000f8e383f */
[----:B------:R-:W-:Y:S01]  /*1f20*/  IMAD.SHL.U32 R140, R140, 0x10, RZ ;  /* 0x000000108c8c7824 */ /* 0x000fe200078e00ff */
[----:B------:R-:W-:Y:S01]  /*1f30*/  CS2R R90, SRZ ;  /* 0x00000000005a7805 */ /* 0x000fe2000001ff00 */
[----:B------:R2:W-:Y:S01]  /*1f40*/  STS.128 [R219.X16+0x800], R12 ;  /* 0x0008000cdb007388 */ /* 0x0005e2000000cc00 */
[----:B------:R-:W-:Y:S01]  /*1f50*/  IMAD.SHL.U32 R144, R144, 0x10, RZ ;  /* 0x0000001090907824 */ /* 0x000fe200078e00ff */
[----:B------:R-:W-:Y:S01]  /*1f60*/  CS2R R104, SRZ ;  /* 0x0000000000687805 */ /* 0x000fe2000001ff00 */
[----:B------:R-:W-:Y:S01]  /*1f70*/  IMAD.X R215, R215, 0x1, R41, P0 ;  /* 0x00000001d7d77824 */ /* 0x000fe200000e0629 */
[----:B------:R3:W-:Y:S01]  /*1f80*/  STS.128 [R218.X16+0x2000], R8 ;  /* 0x00200008da007388 */ /* 0x0007e2000000cc00 */
[----:B------:R-:W-:Y:S01]  /*1f90*/  ISETP.GE.U32.AND P0, PT, R216, R131, PT ;  /* 0x00000083d800720c */ /* 0x000fe20003f06070 */
[----:B0-----:R-:W-:Y:S01]  /*1fa0*/  CS2R R24, SRZ ;  /* 0x0000000000187805 */ /* 0x001fe2000001ff00 */
[----:B-1----:R-:W-:Y:S01]  /*1fb0*/  CS2R R20, SRZ ;  /* 0x0000000000147805 */ /* 0x002fe2000001ff00 */
[----:B------:R0:W-:Y:S01]  /*1fc0*/  STS.128 [R217.X16+0x2000], R4 ;  /* 0x00200004d9007388 */ /* 0x0001e2000000cc00 */
[----:B------:R-:W-:Y:S01]  /*1fd0*/  CS2R R22, SRZ ;  /* 0x0000000000167805 */ /* 0x000fe2000001ff00 */
[----:B------:R-:W-:Y:S01]  /*1fe0*/  CS2R R26, SRZ ;  /* 0x00000000001a7805 */ /* 0x000fe2000001ff00 */
[----:B------:R-:W-:Y:S01]  /*1ff0*/  CS2R R40, SRZ ;  /* 0x0000000000287805 */ /* 0x000fe2000001ff00 */
[----:B------:R-:W-:Y:S01]  /*2000*/  BAR.SYNC.DEFER_BLOCKING 0x0 ;  /* 0x0000000000007b1d */ /* 0x000fe20000010000 */
[----:B------:R-:W-:Y:S01]  /*2010*/  CS2R R122, SRZ ;  /* 0x00000000007a7805 */ /* 0x000fe2000001ff00 */
[----:B------:R-:W-:Y:S01]  /*2020*/  CS2R R28, SRZ ;  /* 0x00000000001c7805 */ /* 0x000fe2000001ff00 */
[----:B--2---:R-:W-:Y:S01]  /*2030*/  CS2R R14, SRZ ;  /* 0x00000000000e7805 */ /* 0x004fe2000001ff00 */
[----:B------:R-:W-:Y:S01]  /*2040*/  CS2R R12, SRZ ;  /* 0x00000000000c7805 */ /* 0x000fe2000001ff00 */
[----:B------:R-:W-:Y:S01]  /*2050*/  CS2R R38, SRZ ;  /* 0x0000000000267805 */ /* 0x000fe2000001ff00 */
[----:B------:R-:W-:Y:S01]  /*2060*/  CS2R R60, SRZ ;  /* 0x00000000003c7805 */ /* 0x000fe2000001ff00 */
[----:B---3--:R-:W-:Y:S01]  /*2070*/  CS2R R10, SRZ ;  /* 0x00000000000a7805 */ /* 0x008fe2000001ff00 */
[----:B------:R-:W-:Y:S01]  /*2080*/  CS2R R8, SRZ ;  /* 0x0000000000087805 */ /* 0x000fe2000001ff00 */
[----:B------:R-:W-:Y:S01]  /*2090*/  CS2R R70, SRZ ;  /* 0x0000000000467805 */ /* 0x000fe2000001ff00 */
[----:B------:R-:W-:Y:S01]  /*20a0*/  CS2R R92, SRZ ;  /* 0x00000000005c7805 */ /* 0x000fe2000001ff00 */
[----:B0-----:R-:W-:Y:S01]  /*20b0*/  CS2R R6, SRZ ;  /* 0x0000000000067805 */ /* 0x001fe2000001ff00 */
        /* <DEDUP_REMOVED lines=12> */
[----:B------:R-:W0:Y:S01]  /*2180*/  LDSM.16.M88.4 R140, [R140+0x800] ;  /* 0x000800008c8c783b */ /* 0x000e220000000200 */
[----:B------:R-:W-:Y:S01]  /*2190*/  CS2R R34, SRZ ;  /* 0x0000000000227805 */ /* 0x000fe2000001ff00 */
[----:B------:R-:W-:Y:S01]  /*21a0*/  CS2R R64, SRZ ;  /* 0x0000000000407805 */ /* 0x000fe2000001ff00 */
[----:B------:R-:W-:Y:S01]  /*21b0*/  CS2R R66, SRZ ;  /* 0x0000000000427805 */ /* 0x000fe2000001ff00 */
[----:B------:R-:W-:Y:S01]  /*21c0*/  CS2R R96, SRZ ;  /* 0x0000000000607805 */ /* 0x000fe2000001ff00 */
[----:B------:R-:W-:Y:S01]  /*21d0*/  CS2R R98, SRZ ;  /* 0x0000000000627805 */ /* 0x000fe2000001ff00 */
[----:B------:R-:W-:Y:S01]  /*21e0*/  CS2R R128, SRZ ;  /* 0x0000000000807805 */ /* 0x000fe2000001ff00 */
[----:B------:R-:W-:Y:S01]  /*21f0*/  SEL R212, R0, RZ, !P0 ;  /* 0x000000ff00d47207 */ /* 0x000fe20004000000 */
[----:B------:R-:W1:Y:S08]  /*2200*/  LDSM.16.M88.4 R144, [R144+0x2800] ;  /* 0x002800009090783b */ /* 0x000e700000000200 */
[----:B------:R2:W3:Y:S08]  /*2210*/  LDSM.16.M88.4 R132, [R130+UR5] ;  /* 0x000000058284783b */ /* 0x0004f00008000200 */
[----:B------:R2:W0:Y:S01]  /*2220*/  LDSM.16.M88.4 R136, [R130+UR4] ;  /* 0x000000048288783b */ /* 0x0004220008000200 */
[----:B------:R-:W-:Y:S05]  /*2230*/  @!P1 BRA `(.L_x_629) ;  /* 0x0000143000009947 */ /* 0x000fea0003800000 */
[----:B------:R-:W-:Y:S01]  /*2240*/  ISETP.NE.AND P0, PT, R188, c[0x0][0x22c], PT ;  /* 0x00008b00bc007a0c */ /* 0x000fe20003f05270 */
[----:B------:R-:W-:Y:S01]  /*2250*/  IMAD.SHL.U32 R220, R220, 0x10, RZ ;  /* 0x00000010dcdc7824 */ /* 0x000fe200078e00ff */
[----:B------:R-:W-:Y:S01]  /*2260*/  SHF.L.U32 R218, R218, 0x4, RZ ;  /* 0x00000004dada7819 */ /* 0x000fe200000006ff */
[----:B------:R-:W-:Y:S01]  /*2270*/  IMAD.SHL.U32 R219, R219, 0x10, RZ ;  /* 0x00000010dbdb7824 */ /* 0x000fe200078e00ff */
[----:B------:R-:W-:Y:S01]  /*2280*/  LOP3.LUT R0, R130, 0x10, RZ, 0x3c, !PT ;  /* 0x0000001082007812 */ /* 0x000fe200078e3cff */
[----:B------:R-:W-:Y:S01]  /*2290*/  IMAD.SHL.U32 R217, R217, 0x10, RZ ;  /* 0x00000010d9d97824 */ /* 0x000fe200078e00ff */
        /* <DEDUP_REMOVED lines=68> */
.L_x_630:
        /* <DEDUP_REMOVED lines=11> */
[----:B------:R-:W-:Y:S01]  /*2790*/  CS2R R174, SRZ ;  /* 0x0000000000ae7805 */ /* 0x000fe2000001ff00 */
[-C--:B------:R-:W5:Y:S01]  /*27a0*/  IMMA.8816.S8.S8.SAT R122, R135.ROW, R136.reuse.COL, R122 ;  /* 0x00000088877a7237 */ /* 0x080f62000004547a */
[----:B------:R-:W0:Y:S01]  /*27b0*/  LDSM.16.M88.4 R152, [R0+UR4] ;  /* 0x000000040098783b */ /* 0x000e220008000200 */
[----:B------:R-:W-:Y:S01]  /*27c0*/  CS2R R168, SRZ ;  /* 0x0000000000a87805 */ /* 0x000fe2000001ff00 */
[----:B------:R-:W-:Y:S01]  /*27d0*/  CS2R R170, SRZ ;  /* 0x0000000000aa7805 */ /* 0x000fe2000001ff00 */
[-C--:B------:R-:W5:Y:S01]  /*27e0*/  IMMA.8816.S8.S8.SAT R120, R140.ROW, R136.reuse.COL, R120 ;  /* 0x000000888c787237 */ /* 0x080f620000045478 */
[----:B------:R-:W-:Y:S01]  /*27f0*/  ULDC.64 UR14, c[0x0][0x238] ;  /* 0x00008e00000e7ab9 */ /* 0x000fe20000000a00 */
[----:B------:R-:W-:Y:S01]  /*2800*/  IMAD.MOV.U32 R188, RZ, RZ, 0x1 ;  /* 0x00000001ffbc7424 */ /* 0x000fe200078e00ff */
[----:B------:R-:W-:Y:S01]  /*2810*/  UISETP.NE.AND UP0, UPT, UR10, 0x1, UPT ;  /* 0x000000010a00788c */ /* 0x000fe2000bf05270 */
[-C--:B------:R-:W5:Y:S01]  /*2820*/  IMMA.8816.S8.S8.SAT R118, R141.ROW, R136.reuse.COL, R118 ;  /* 0x000000888d767237 */ /* 0x080f620000045476 */
[----:B------:R-:W-:Y:S01]  /*2830*/  UMOV UR9, UR5 ;  /* 0x0000000500097c82 */ /* 0x000fe20008000000 */
[----:B------:R-:W-:Y:S01]  /*2840*/  LOP3.LUT R164, R212, 0x2, RZ, 0xc0, !PT ;  /* 0x00000002d4a47812 */ /* 0x000fe200078ec0ff */
[----:B------:R-:W-:Y:S01]  /*2850*/  UMOV UR8, UR4 ;  /* 0x0000000400087c82 */ /* 0x000fe20008000000 */
[CC--:B------:R-:W5:Y:S01]  /*2860*/  IMMA.8816.S8.S8.SAT R116, R142.reuse.ROW, R136.reuse.COL, R116 ;  /* 0x000000888e747237 */ /* 0x0c0f620000045474 */
[----:B------:R-:W0:Y:S01]  /*2870*/  LDSM.16.M88.4 R156, [R0+UR5+0x800] ;  /* 0x00080005009c783b */ /* 0x000e220008000200 */
[C---:B------:R-:W-:Y:S01]  /*2880*/  SHF.L.U32 R166, R188.reuse, R203, RZ ;  /* 0x000000cbbca67219 */ /* 0x040fe200000006ff */
[----:B------:R-:W-:Y:S01]  /*2890*/  UMOV UR6, UR11 ;  /* 0x0000000b00067c82 */ /* 0x000fe20008000000 */
[C---:B------:R-:W5:Y:S01]  /*28a0*/  IMMA.8816.S8.S8.SAT R114, R143.reuse.ROW, R136.COL, R114 ;  /* 0x000000888f727237 */ /* 0x040f620000045472 */
[----:B------:R-:W-:Y:S01]  /*28b0*/  SHF.L.U32 R165, R188, R211, RZ ;  /* 0x000000d3bca57219 */ /* 0x000fe200000006ff */
[----:B------:R-:W-:Y:S01]  /*28c0*/  @UP0 UIADD3 UR5, UR5, -0x80, URZ ;  /* 0xffffff8005050890 */ /* 0x000fe2000fffe03f */
[C---:B------:R-:W-:Y:S01]  /*28d0*/  LOP3.LUT P0, RZ, R166.reuse, R205, RZ, 0xc0, !PT ;  /* 0x000000cda6ff7212 */ /* 0x040fe2000780c0ff */
[-C--:B------:R-:W5:Y:S01]  /*28e0*/  IMMA.8816.S8.S8.SAT R112, R143.ROW, R137.reuse.COL, R112 ;  /* 0x000000898f707237 */ /* 0x080f620000045470 */
[----:B------:R-:W-:Y:S01]  /*28f0*/  @!UP0 UIADD3 UR5, UR9, 0x80, URZ ;  /* 0x0000008009058890 */ /* 0x000fe2000fffe03f */
[C---:B------:R-:W-:Y:S01]  /*2900*/  LOP3.LUT P1, RZ, R165.reuse, R202, RZ, 0xc0, !PT ;  /* 0x000000caa5ff7212 */ /* 0x040fe2000782c0ff */
[----:B------:R-:W-:Y:S01]  /*2910*/  UMOV UR7, UR12 ;  /* 0x0000000c00077c82 */ /* 0x000fe20008000000 */
[-C--:B------:R-:W5:Y:S01]  /*2920*/  IMMA.8816.S8.S8.SAT R110, R142.ROW, R137.reuse.COL, R110 ;  /* 0x000000898e6e7237 */ /* 0x080f62000004546e */
[----:B------:R-:W3:Y:S01]  /*2930*/  LDSM.16.M88.4 R160, [R0+UR4+0x800] ;  /* 0x0008000400a0783b */ /* 0x000ee20008000200 */
[----:B------:R-:W-:Y:S01]  /*2940*/  PLOP3.LUT P3, PT, P0, P1, PT, 0x80, 0x0 ;  /* 0x000000000000781c */ /* 0x000fe20000763070 */
[----:B------:R-:W-:Y:S01]  /*2950*/  @UP0 UIADD3 UR4, UR4, -0x80, URZ ;  /* 0xffffff8004040890 */ /* 0x000fe2000fffe03f */
[-C--:B------:R-:W5:Y:S01]  /*2960*/  IMMA.8816.S8.S8.SAT R108, R141.ROW, R137.reuse.COL, R108 ;  /* 0x000000898d6c7237 */ /* 0x080f62000004546c */
[----:B------:R-:W-:Y:S01]  /*2970*/  @!UP0 UIADD3 UR4, UR8, 0x80, URZ ;  /* 0x0000008008048890 */ /* 0x000fe2000fffe03f */
[C---:B------:R-:W-:Y:S01]  /*2980*/  LOP3.LUT P4, RZ, R165.reuse, R204, RZ, 0xc0, !PT ;  /* 0x000000cca5ff7212 */ /* 0x040fe2000788c0ff */
[----:B------:R-:W-:Y:S01]  /*2990*/  ULOP3.LUT UR10, UR10, 0x1, URZ, 0x3c, !UPT ;  /* 0x000000010a0a7892 */ /* 0x000fe2000f8e3c3f */
[-C--:B------:R-:W5:Y:S01]  /*29a0*/  IMMA.8816.S8.S8.SAT R106, R140.ROW, R137.reuse.COL, R106 ;  /* 0x000000898c6a7237 */ /* 0x080f62000004546a */
[----:B------:R-:W-:Y:S01]  /*29b0*/  IMAD.MOV.U32 R224, RZ, RZ, 0x8 ;  /* 0x00000008ffe07424 */ /* 0x000fe200078e00ff */
[C---:B------:R-:W-:Y:S02]  /*29c0*/  LOP3.LUT P6, RZ, R165.reuse, R206, RZ, 0xc0, !PT ;  /* 0x000000cea5ff7212 */ /* 0x040fe400078cc0ff */
[-C--:B------:R-:W5:Y:S01]  /*29d0*/  IMMA.8816.S8.S8.SAT R104, R135.ROW, R137.reuse.COL, R104 ;  /* 0x0000008987687237 */ /* 0x080f620000045468 */
[C---:B------:R-:W-:Y:S01]  /*29e0*/  LOP3.LUT P5, RZ, R166.reuse, R209, RZ, 0xc0, !PT ;  /* 0x000000d1a6ff7212 */ /* 0x040fe200078ac0ff */
[----:B--2---:R4:W2:Y:S01]  /*29f0*/  @P3 LDG.E.LTC128B.128.SYS R184, [R196] ;  /* 0x00000000c4b83381 */ /* 0x0048a200001eed20 */
[C---:B------:R-:W-:Y:S01]  /*2a00*/  LOP3.LUT P0, RZ, R166.reuse, R213, RZ, 0xc0, !PT ;  /* 0x000000d5a6ff7212 */ /* 0x040fe2000780c0ff */
[-C--:B------:R-:W5:Y:S01]  /*2a10*/  IMMA.8816.S8.S8.SAT R102, R134.ROW, R137.reuse.COL, R102 ;  /* 0x0000008986667237 */ /* 0x080f620000045466 */
[----:B------:R-:W-:Y:S02]  /*2a20*/  PLOP3.LUT P1, PT, P5, P6, PT, 0x80, 0x0 ;  /* 0x000000000000781c */ /* 0x000fe40002f2d070 */
[----:B------:R-:W-:Y:S01]  /*2a30*/  LOP3.LUT P2, RZ, R165, R208, RZ, 0xc0, !PT ;  /* 0x000000d0a5ff7212 */ /* 0x000fe2000784c0ff */
[CC--:B------:R-:W5:Y:S01]  /*2a40*/  IMMA.8816.S8.S8.SAT R100, R133.reuse.ROW, R137.reuse.COL, R100 ;  /* 0x0000008985647237 */ /* 0x0c0f620000045464 */
[----:B------:R-:W-:Y:S02]  /*2a50*/  SHF.R.U32.HI R165, RZ, 0x1, R164 ;  /* 0x00000001ffa57819 */ /* 0x000fe400000116a4 */
[----:B------:R-:W-:Y:S01]  /*2a60*/  P2R R164, PR, RZ, 0x4 ;  /* 0x00000004ffa47803 */ /* 0x000fe20000000000 */
[C---:B------:R-:W5:Y:S02]  /*2a70*/  IMMA.8816.S8.S8.SAT R98, R132.reuse.ROW, R137.COL, R98 ;  /* 0x0000008984627237 */ /* 0x040f640000045462 */
[----:B------:R-:W-:Y:S02]  /*2a80*/  LOP3.LUT P2, RZ, R166, R207, RZ, 0xc0, !PT ;  /* 0x000000cfa6ff7212 */ /* 0x000fe4000784c0ff */
[-C--:B------:R-:W5:Y:S01]  /*2a90*/  IMMA.8816.S8.S8.SAT R96, R132.ROW, R138.reuse.COL, R96 ;  /* 0x0000008a84607237 */ /* 0x080f620000045460 */
[----:B------:R-:W-:Y:S01]  /*2aa0*/  CS2R R166, SRZ ;  /* 0x0000000000a67805 */ /* 0x000fe2000001ff00 */
[----:B------:R-:W-:Y:S01]  /*2ab0*/  PLOP3.LUT P2, PT, P2, P4, PT, 0x80, 0x0 ;  /* 0x000000000000781c */ /* 0x000fe20001749070 */
[----:B------:R-:W-:Y:S01]  /*2ac0*/  @P1 IMAD.MOV.U32 R191, RZ, RZ, R189 ;  /* 0x000000ffffbf1224 */ /* 0x000fe200078e00bd */
[-C--:B------:R-:W5:Y:S01]  /*2ad0*/  IMMA.8816.S8.S8.SAT R94, R133.ROW, R138.reuse.COL, R94 ;  /* 0x0000008a855e7237 */ /* 0x080f62000004545e */
[----:B------:R-:W-:Y:S02]  /*2ae0*/  ISETP.NE.U32.AND P4, PT, R165, RZ, PT ;  /* 0x000000ffa500720c */ /* 0x000fe40003f85070 */
[----:B------:R-:W-:Y:S01]  /*2af0*/  ISETP.NE.AND P6, PT, R164, RZ, PT ;  /* 0x000000ffa400720c */ /* 0x000fe20003fc5270 */
[-C--:B------:R-:W5:Y:S01]  /*2b00*/  IMMA.8816.S8.S8.SAT R92, R134.ROW, R138.reuse.COL, R92 ;  /* 0x0000008a865c7237 */ /* 0x080f62000004545c */
[----:B------:R-:W-:Y:S01]  /*2b10*/  CS2R R164, SRZ ;  /* 0x0000000000a47805 */ /* 0x000fe2000001ff00 */
[----:B------:R-:W-:Y:S01]  /*2b20*/  IADD3 R203, R203, 0x1, RZ ;  /* 0x00000001cbcb7810 */ /* 0x000fe20007ffe0ff */
[----:B----4-:R4:W2:Y:S01]  /*2b30*/  @P1 LDG.E.LTC128B.128.SYS R176, [R190] ;  /* 0x00000000beb01381 */ /* 0x0108a200001eed20 */
[-C--:B------:R-:W5:Y:S01]  /*2b40*/  IMMA.8816.S8.S8.SAT R90, R135.ROW, R138.reuse.COL, R90 ;  /* 0x0000008a875a7237 */ /* 0x080f62000004545a */
[----:B------:R-:W-:Y:S02]  /*2b50*/  PLOP3.LUT P0, PT, P0, P6, PT, 0x80, 0x0 ;  /* 0x000000000000781c */ /* 0x000fe4000070d070 */
[----:B------:R-:W-:Y:S01]  /*2b60*/  ISETP.NE.AND P1, PT, R203, c[0x0][0x180], PT ;  /* 0x00006000cb007a0c */ /* 0x000fe20003f25270 */
[-C--:B------:R-:W5:Y:S04]  /*2b70*/  IMMA.8816.S8.S8.SAT R88, R140.ROW, R138.reuse.COL, R88 ;  /* 0x0000008a8c587237 */ /* 0x080f680000045458 */
[-C--:B------:R-:W5:Y:S01]  /*2b80*/  IMMA.8816.S8.S8.SAT R86, R141.ROW, R138.reuse.COL, R86 ;  /* 0x0000008a8d567237 */ /* 0x080f620000045456 */
[----:B----4-:R-:W-:Y:S01]  /*2b90*/  IMAD.MOV.U32 R191, RZ, RZ, RZ ;  /* 0x000000ffffbf7224 */ /* 0x010fe200078e00ff */
[----:B------:R4:W2:Y:S02]  /*2ba0*/  @P2 LDG.E.LTC128B.128.SYS R180, [R194] ;  /* 0x00000000c2b42381 */ /* 0x0008a400001eed20 */
[CC--:B------:R-:W5:Y:S03]  /*2bb0*/  IMMA.8816.S8.S8.SAT R84, R142.reuse.ROW, R138.reuse.COL, R84 ;  /* 0x0000008a8e547237 */ /* 0x0c0f660000045454 */
[----:B------:R-:W-:Y:S01]  /*2bc0*/  @!P1 IADD3 R222, R211, 0x1, RZ ;  /* 0x00000001d3de9810 */ /* 0x000fe20007ffe0ff */
[C---:B------:R-:W5:Y:S01]  /*2bd0*/  IMMA.8816.S8.S8.SAT R82, R143.reuse.ROW, R138.COL, R82 ;  /* 0x0000008a8f527237 */ /* 0x040f620000045452 */
[----:B------:R-:W-:Y:S03]  /*2be0*/  @!P1 IMAD.MOV.U32 R203, RZ, RZ, RZ ;  /* 0x000000ffffcb9224 */ /* 0x000fe600078e00ff */
[-C--:B------:R-:W5:Y:S01]  /*2bf0*/  IMMA.8816.S8.S8.SAT R80, R143.ROW, R139.reuse.COL, R80 ;  /* 0x0000008b8f507237 */ /* 0x080f620000045450 */
[----:B----4-:R4:W2:Y:S01]  /*2c00*/  @P0 LDG.E.LTC128B.128.SYS R172, [R192] ;  /* 0x00000000c0ac0381 */ /* 0x0108a200001eed20 */
[----:B------:R-:W-:Y:S02]  /*2c10*/  LOP3.LUT P0, RZ, R212, 0x1, RZ, 0xc0, !PT ;  /* 0x00000001d4ff7812 */ /* 0x000fe4000780c0ff */
[-C--:B------:R-:W5:Y:S04]  /*2c20*/  IMMA.8816.S8.S8.SAT R78, R142.ROW, R139.reuse.COL, R78 ;  /* 0x0000008b8e4e7237 */ /* 0x080f68000004544e */
[-C--:B------:R-:W5:Y:S04]  /*2c30*/  IMMA.8816.S8.S8.SAT R76, R141.ROW, R139.reuse.COL, R76 ;  /* 0x0000008b8d4c7237 */ /* 0x080f68000004544c */
[-C--:B------:R-:W5:Y:S01]  /*2c40*/  IMMA.8816.S8.S8.SAT R74, R140.ROW, R139.reuse.COL, R74 ;  /* 0x0000008b8c4a7237 */ /* 0x080f62000004544a */
[----:B----4-:R-:W4:Y:S03]  /*2c50*/  @P4 LDG.E.LTC128B.128.SYS R164, [R214.64+UR14] ;  /* 0x0000000ed6a44981 */ /* 0x010f26000c1eed20 */
[-C--:B------:R-:W5:Y:S04]  /*2c60*/  IMMA.8816.S8.S8.SAT R72, R135.ROW, R139.reuse.COL, R72 ;  /* 0x0000008b87487237 */ /* 0x080f680000045448 */
[-C--:B------:R-:W5:Y:S04]  /*2c70*/  IMMA.8816.S8.S8.SAT R70, R134.ROW, R139.reuse.COL, R70 ;  /* 0x0000008b86467237 */ /* 0x080f680000045446 */
[CC--:B------:R-:W5:Y:S01]  /*2c80*/  IMMA.8816.S8.S8.SAT R68, R133.reuse.ROW, R139.reuse.COL, R68 ;  /* 0x0000008b85447237 */ /* 0x0c0f620000045444 */
[----:B------:R-:W4:Y:S01]  /*2c90*/  @P0 LDG.E.LTC128B.128.SYS R168, [R214] ;  /* 0x00000000d6a80381 */ /* 0x000f2200001eed20 */
[----:B------:R-:W-:Y:S02]  /*2ca0*/  @!P1 ISETP.GE.AND P0, PT, R222, c[0x0][0x17c], PT ;  /* 0x00005f00de009a0c */ /* 0x000fe40003f06270 */
[C---:B------:R-:W5:Y:S02]  /*2cb0*/  IMMA.8816.S8.S8.SAT R66, R132.reuse.ROW, R139.COL, R66 ;  /* 0x0000008b84427237 */ /* 0x040f640000045442 */
[----:B------:R-:W-:Y:S02]  /*2cc0*/  @!P1 SEL R191, R188, 0x2, !P0 ;  /* 0x00000002bcbf9807 */ /* 0x000fe40004000000 */
[-C--:B-1----:R-:W5:Y:S02]  /*2cd0*/  IMMA.8816.S8.S8.SAT R64, R132.ROW, R144.reuse.COL, R64 ;  /* 0x0000009084407237 */ /* 0x082f640000045440 */
[C---:B------:R-:W-:Y:S01]  /*2ce0*/  ISETP.NE.AND P2, PT, R191.reuse, 0x2, PT ;  /* 0x00000002bf00780c */ /* 0x040fe20003f45270 */
[----:B------:R-:W-:Y:S01]  /*2cf0*/  IMAD R225, R191, R224, c[0x2][0x0] ;  /* 0x00800000bfe17624 */ /* 0x000fe200078e02e0 */
[-C--:B------:R-:W5:Y:S01]  /*2d00*/  IMMA.8816.S8.S8.SAT R62, R133.ROW, R144.reuse.COL, R62 ;  /* 0x00000090853e7237 */ /* 0x080f62000004543e */
[----:B------:R-:W-:Y:S02]  /*2d10*/  IADD3 R191, R221, 0x1, RZ ;  /* 0x00000001ddbf7810 */ /* 0x000fe40007ffe0ff */
[----:B------:R-:W-:Y:S01]  /*2d20*/  @!P1 SEL R211, R222, RZ, !P0 ;  /* 0x000000ffded39207 */ /* 0x000fe20004000000 */
[-C--:B------:R-:W5:Y:S01]  /*2d30*/  IMMA.8816.S8.S8.SAT R60, R134.ROW, R144.reuse.COL, R60 ;  /* 0x00000090863c7237 */ /* 0x080f62000004543c */
[----:B------:R-:W1:Y:S01]  /*2d40*/  LDC.64 R224, c[0x0][R225+0x160] ;  /* 0x00005800e1e07b82 */ /* 0x000e620000000a00 */
[----:B------:R-:W-:Y:S02]  /*2d50*/  ISETP.NE.AND P6, PT, R191, c[0x0][0x22c], PT ;  /* 0x00008b00bf007a0c */ /* 0x000fe40003fc5270 */
[-C--:B------:R-:W5:Y:S02]  /*2d60*/  IMMA.8816.S8.S8.SAT R58, R135.ROW, R144.reuse.COL, R58 ;  /* 0x00000090873a7237 */ /* 0x080f64000004543a */
[----:B------:R-:W-:Y:S02]  /*2d70*/  @!P2 IADD3 R200, R200, c[0x0][0x1f8], RZ ;  /* 0x00007e00c8c8aa10 */ /* 0x000fe40007ffe0ff */
[-C--:B------:R-:W5:Y:S01]  /*2d80*/  IMMA.8816.S8.S8.SAT R56, R140.ROW, R144.reuse.COL, R56 ;  /* 0x000000908c387237 */ /* 0x080f620000045438 */
[----:B------:R-:W-:Y:S02]  /*2d90*/  SEL R221, RZ, c[0x0][0x230], P6 ;  /* 0x00008c00ffdd7a07 */ /* 0x000fe40003000000 */
[----:B------:R-:W-:Y:S01]  /*2da0*/  ISETP.GE.U32.AND P0, PT, R200, c[0x0][0x16c], PT ;  /* 0x00005b00c8007a0c */ /* 0x000fe20003f06070 */
[-C--:B------:R-:W5:Y:S02]  /*2db0*/  IMMA.8816.S8.S8.SAT R54, R141.ROW, R144.reuse.COL, R54 ;  /* 0x000000908d367237 */ /* 0x080f640000045436 */
[----:B------:R-:W-:Y:S01]  /*2dc0*/  IMAD.IADD R216, R221, 0x1, R216 ;  /* 0x00000001ddd87824 */ /* 0x000fe200078e02d8 */
[----:B------:R-:W-:Y:S01]  /*2dd0*/  SEL R221, R191, RZ, P6 ;  /* 0x000000ffbfdd7207 */ /* 0x000fe20003000000 */
[CC--:B------:R-:W5:Y:S04]  /*2de0*/  IMMA.8816.S8.S8.SAT R52, R142.reuse.ROW, R144.reuse.COL, R52 ;  /* 0x000000908e347237 */ /* 0x0c0f680000045434 */
[C---:B------:R-:W5:Y:S03]  /*2df0*/  IMMA.8816.S8.S8.SAT R50, R143.reuse.ROW, R144.COL, R50 ;  /* 0x000000908f327237 */ /* 0x040f660000045432 */
[----:B------:R-:W-:Y:S01]  /*2e00*/  @P0 CS2R R204, SRZ ;  /* 0x0000000000cc0805 */ /* 0x000fe2000001ff00 */
[-C--:B------:R-:W5:Y:S01]  /*2e10*/  IMMA.8816.S8.S8.SAT R48, R143.ROW, R145.reuse.COL, R48 ;  /* 0x000000918f307237 */ /* 0x080f620000045430 */
[----:B------:R-:W-:Y:S01]  /*2e20*/  @P0 CS2R R206, SRZ ;  /* 0x0000000000ce0805 */ /* 0x000fe2000001ff00 */
[----:B------:R-:W-:Y:S01]  /*2e30*/  @P0 CS2R R208, SRZ ;  /* 0x0000000000d00805 */ /* 0x000fe2000001ff00 */
[----:B------:R-:W-:Y:S01]  /*2e40*/  @P0 IMAD.MOV.U32 R213, RZ, RZ, RZ ;  /* 0x000000ffffd50224 */ /* 0x000fe200078e00ff */
[-C--:B------:R-:W5:Y:S01]  /*2e50*/  IMMA.8816.S8.S8.SAT R46, R142.ROW, R145.reuse.COL, R46 ;  /* 0x000000918e2e7237 */ /* 0x080f62000004542e */
[----:B------:R-:W-:Y:S01]  /*2e60*/  @P0 IMAD.MOV.U32 R202, RZ, RZ, RZ ;  /* 0x000000ffffca0224 */ /* 0x000fe200078e00ff */
[C---:B-1----:R-:W-:Y:S02]  /*2e70*/  IADD3 R196, P2, R224.reuse, R196, RZ ;  /* 0x000000c4e0c47210 */ /* 0x042fe40007f5e0ff */
[-C--:B------:R-:W5:Y:S01]  /*2e80*/  IMMA.8816.S8.S8.SAT R44, R141.ROW, R145.reuse.COL, R44 ;  /* 0x000000918d2c7237 */ /* 0x080f62000004542c */
[C---:B------:R-:W-:Y:S02]  /*2e90*/  IADD3 R190, P5, R224.reuse, R190, RZ ;  /* 0x000000bee0be7210 */ /* 0x040fe40007fbe0ff */
[C---:B------:R-:W-:Y:S01]  /*2ea0*/  IADD3 R192, P4, R224.reuse, R192, RZ ;  /* 0x000000c0e0c07210 */ /* 0x040fe20007f9e0ff */
[-C--:B------:R-:W5:Y:S02]  /*2eb0*/  IMMA.8816.S8.S8.SAT R42, R140.ROW, R145.reuse.COL, R42 ;  /* 0x000000918c2a7237 */ /* 0x080f64000004542a */
[----:B------:R-:W-:Y:S01]  /*2ec0*/  IADD3 R194, P3, R224, R194, RZ ;  /* 0x000000c2e0c27210 */ /* 0x000fe20007f7e0ff */
[C---:B------:R-:W-:Y:S01]  /*2ed0*/  IMAD.X R197, R225.reuse, 0x1, R197, P2 ;  /* 0x00000001e1c57824 */ /* 0x040fe200010e06c5 */
[-C--:B------:R-:W5:Y:S01]  /*2ee0*/  IMMA.8816.S8.S8.SAT R40, R135.ROW, R145.reuse.COL, R40 ;  /* 0x0000009187287237 */ /* 0x080f620000045428 */
[----:B------:R-:W-:Y:S01]  /*2ef0*/  ISETP.GE.U32.AND P2, PT, R216, R131, PT ;  /* 0x00000083d800720c */ /* 0x000fe20003f46070 */
[C---:B------:R-:W-:Y:S02]  /*2f00*/  IMAD.X R189, R225.reuse, 0x1, R189, P5 ;  /* 0x00000001e1bd7824 */ /* 0x040fe400028e06bd */
[-C--:B------:R-:W5:Y:S02]  /*2f10*/  IMMA.8816.S8.S8.SAT R38, R134.ROW, R145.reuse.COL, R38 ;  /* 0x0000009186267237 */ /* 0x080f640000045426 */
[C---:B------:R-:W-:Y:S01]  /*2f20*/  IMAD.X R193, R225.reuse, 0x1, R193, P4 ;  /* 0x00000001e1c17824 */ /* 0x040fe200020e06c1 */
[----:B------:R-:W-:Y:S01]  /*2f30*/  SEL R212, R212, RZ, !P2 ;  /* 0x000000ffd4d47207 */ /* 0x000fe20005000000 */
[CC--:B------:R-:W5:Y:S01]  /*2f40*/  IMMA.8816.S8.S8.SAT R36, R133.reuse.ROW, R145.reuse.COL, R36 ;  /* 0x0000009185247237 */ /* 0x0c0f620000045424 */
[----:B------:R-:W-:Y:S03]  /*2f50*/  IMAD.X R195, R225, 0x1, R195, P3 ;  /* 0x00000001e1c37824 */ /* 0x000fe600018e06c3 */
        /* <DEDUP_REMOVED lines=49> */
[-C--:B---3--:R5:W5:Y:S04]  /*3270*/  IMMA.8816.S8.S8.SAT R64, R148.ROW, R160.reuse.COL, R64 ;  /* 0x000000a094407237 */ /* 0x088b680000045440 */
[-C--:B------:R5:W5:Y:S01]  /*3280*/  IMMA.8816.S8.S8.SAT R62, R149.ROW, R160.reuse.COL, R62 ;  /* 0x000000a0953e7237 */ /* 0x080b62000004543e */
[----:B--2---:R-:W-:Y:S03]  /*3290*/  STS.128 [R220+UR11], R184 ;  /* 0x000000b8dc007988 */ /* 0x004fe60008000c0b */
[-C--:B------:R5:W5:Y:S04]  /*32a0*/  IMMA.8816.S8.S8.SAT R60, R150.ROW, R160.reuse.COL, R60 ;  /* 0x000000a0963c7237 */ /* 0x080b68000004543c */
[-C--:B------:R5:W5:Y:S04]  /*32b0*/  IMMA.8816.S8.S8.SAT R58, R151.ROW, R160.reuse.COL, R58 ;  /* 0x000000a0973a7237 */ /* 0x080b68000004543a */
[-C--:B------:R5:W5:Y:S01]  /*32c0*/  IMMA.8816.S8.S8.SAT R56, R156.ROW, R160.reuse.COL, R56 ;  /* 0x000000a09c387237 */ /* 0x080b620000045438 */
[----:B------:R-:W-:Y:S03]  /*32d0*/  STS.128 [R219+UR11], R180 ;  /* 0x000000b4db007988 */ /* 0x000fe60008000c0b */
[-C--:B------:R5:W5:Y:S04]  /*32e0*/  IMMA.8816.S8.S8.SAT R54, R157.ROW, R160.reuse.COL, R54 ;  /* 0x000000a09d367237 */ /* 0x080b680000045436 */
[CC--:B------:R5:W5:Y:S04]  /*32f0*/  IMMA.8816.S8.S8.SAT R52, R158.reuse.ROW, R160.reuse.COL, R52 ;  /* 0x000000a09e347237 */ /* 0x0c0b680000045434 */
[C---:B------:R5:W5:Y:S01]  /*3300*/  IMMA.8816.S8.S8.SAT R50, R159.reuse.ROW, R160.COL, R50 ;  /* 0x000000a09f327237 */ /* 0x040b620000045432 */
[----:B------:R-:W-:Y:S03]  /*3310*/  STS.128 [R220+UR11+0x800], R176 ;  /* 0x000800b0dc007988 */ /* 0x000fe60008000c0b */
[-C--:B------:R5:W5:Y:S04]  /*3320*/  IMMA.8816.S8.S8.SAT R48, R159.ROW, R161.reuse.COL, R48 ;  /* 0x000000a19f307237 */ /* 0x080b680000045430 */
[-C--:B------:R5:W5:Y:S04]  /*3330*/  IMMA.8816.S8.S8.SAT R46, R158.ROW, R161.reuse.COL, R46 ;  /* 0x000000a19e2e7237 */ /* 0x080b68000004542e */
[----:B------:R-:W-:Y:S01]  /*3340*/  STS.128 [R219+UR11+0x800], R172 ;  /* 0x000800acdb007988 */ /* 0x000fe20008000c0b */
[-C--:B------:R5:W5:Y:S01]  /*3350*/  IMMA.8816.S8.S8.SAT R44, R157.ROW, R161.reuse.COL, R44 ;  /* 0x000000a19d2c7237 */ /* 0x080b62000004542c */
[----:B------:R-:W-:Y:S02]  /*3360*/  @UP0 UIADD3 UR11, UR11, 0x80, URZ ;  /* 0x000000800b0b0890 */ /* 0x000fe4000fffe03f */
[----:B------:R-:W-:Y:S01]  /*3370*/  @!UP0 UIADD3 UR11, UR6, -0x80, URZ ;  /* 0xffffff80060b8890 */ /* 0x000fe2000fffe03f */
[-C--:B------:R5:W5:Y:S04]  /*3380*/  IMMA.8816.S8.S8.SAT R42, R156.ROW, R161.reuse.COL, R42 ;  /* 0x000000a19c2a7237 */ /* 0x080b68000004542a */
[-C--:B------:R5:W5:Y:S02]  /*3390*/  IMMA.8816.S8.S8.SAT R40, R151.ROW, R161.reuse.COL, R40 ;  /* 0x000000a197287237 */ /* 0x080b640000045428 */
[----:B----4-:R-:W-:Y:S02]  /*33a0*/  STS.128 [R218+UR12+0x2000], R168 ;  /* 0x002000a8da007988 */ /* 0x010fe40008000c0c */
[-C--:B------:R5:W5:Y:S04]  /*33b0*/  IMMA.8816.S8.S8.SAT R38, R150.ROW, R161.reuse.COL, R38 ;  /* 0x000000a196267237 */ /* 0x080b680000045426 */
[CC--:B------:R5:W5:Y:S04]  /*33c0*/  IMMA.8816.S8.S8.SAT R36, R149.reuse.ROW, R161.reuse.COL, R36 ;  /* 0x000000a195247237 */ /* 0x0c0b680000045424 */
[C---:B------:R5:W5:Y:S01]  /*33d0*/  IMMA.8816.S8.S8.SAT R34, R148.reuse.ROW, R161.COL, R34 ;  /* 0x000000a194227237 */ /* 0x040b620000045422 */
        /* <DEDUP_REMOVED lines=10> */
[-C--:B------:R5:W5:Y:S02]  /*3480*/  IMMA.8816.S8.S8.SAT R24, R156.ROW, R162.reuse.COL, R24 ;  /* 0x000000a29c187237 */ /* 0x080b640000045418 */
[----:B------:R-:W-:Y:S03]  /*3490*/  SEL R167, R164, c[0x0][0x240], !P6 ;  /* 0x00009000a4a77a07 */ /* 0x000fe60007000000 */
[----:B------:R-:W-:Y:S02]  /*34a0*/  SEL R164, R165, c[0x0][0x244], !P6 ;  /* 0x00009100a5a47a07 */ /* 0x000fe40007000000 */
[----:B------:R-:W-:Y:S04]  /*34b0*/  IADD3 R214, P1, P0, R167, c[0x0][0x238], R214 ;  /* 0x00008e00a7d67a10 */ /* 0x000fe8000783e0d6 */
[----:B------:R-:W-:Y:S02]  /*34c0*/  IADD3.X R215, R164, c[0x0][0x23c], R215, P1, P0 ;  /* 0x00008f00a4d77a10 */ /* 0x000fe40000fe04d7 */
[C---:B------:R-:W-:Y:S01]  /*34d0*/  ISETP.GT.AND P0, PT, R201.reuse, 0x1, PT ;  /* 0x00000001c900780c */ /* 0x040fe20003f04270 */
[----:B------:R0:W1:Y:S01]  /*34e0*/  LDSM.16.M88.4 R132, [R130+UR5] ;  /* 0x000000058284783b */ /* 0x0000620008000200 */
[-C--:B------:R5:W5:Y:S01]  /*34f0*/  IMMA.8816.S8.S8.SAT R22, R157.ROW, R162.reuse.COL, R22 ;  /* 0x000000a29d167237 */ /* 0x080b620000045416 */
[----:B------:R-:W-:Y:S03]  /*3500*/  IADD3 R201, R201, -0x1, RZ ;  /* 0xffffffffc9c97810 */ /* 0x000fe60007ffe0ff */
[CC--:B------:R5:W5:Y:S04]  /*3510*/  IMMA.8816.S8.S8.SAT R20, R158.reuse.ROW, R162.reuse.COL, R20 ;  /* 0x000000a29e147237 */ /* 0x0c0b680000045414 */
[C---:B------:R5:W5:Y:S02]  /*3520*/  IMMA.8816.S8.S8.SAT R18, R159.reuse.ROW, R162.COL, R18 ;  /* 0x000000a29f127237 */ /* 0x040b640000045412 */
[----:B------:R0:W1:Y:S02]  /*3530*/  LDSM.16.M88.4 R140, [R130+UR5+0x800] ;  /* 0x00080005828c783b */ /* 0x0000640008000200 */
[-C--:B------:R5:W5:Y:S04]  /*3540*/  IMMA.8816.S8.S8.SAT R16, R159.ROW, R163.reuse.COL, R16 ;  /* 0x000000a39f107237 */ /* 0x080b680000045410 */
[-C--:B------:R5:W5:Y:S04]  /*3550*/  IMMA.8816.S8.S8.SAT R14, R158.ROW, R163.reuse.COL, R14 ;  /* 0x000000a39e0e7237 */ /* 0x080b68000004540e */
[-C--:B------:R5:W5:Y:S01]  /*3560*/  IMMA.8816.S8.S8.SAT R12, R157.ROW, R163.reuse.COL, R12 ;  /* 0x000000a39d0c7237 */ /* 0x080b62000004540c */
[----:B------:R0:W1:Y:S03]  /*3570*/  LDSM.16.M88.4 R136, [R130+UR4] ;  /* 0x000000048288783b */ /* 0x0000660008000200 */
[-C--:B------:R5:W5:Y:S04]  /*3580*/  IMMA.8816.S8.S8.SAT R10, R156.ROW, R163.reuse.COL, R10 ;  /* 0x000000a39c0a7237 */ /* 0x080b68000004540a */
[-C--:B------:R5:W5:Y:S04]  /*3590*/  IMMA.8816.S8.S8.SAT R8, R151.ROW, R163.reuse.COL, R8 ;  /* 0x000000a397087237 */ /* 0x080b680000045408 */
[-C--:B------:R5:W5:Y:S01]  /*35a0*/  IMMA.8816.S8.S8.SAT R6, R150.ROW, R163.reuse.COL, R6 ;  /* 0x000000a396067237 */ /* 0x080b620000045406 */
[----:B------:R0:W1:Y:S03]  /*35b0*/  LDSM.16.M88.4 R144, [R130+UR4+0x800] ;  /* 0x000800048290783b */ /* 0x0000660008000200 */
        /* <DEDUP_REMOVED lines=11> */
.L_x_629:
        /* <DEDUP_REMOVED lines=14> */
[----:B0-----:R-:W-:Y:S01]  /*3750*/  IMAD.MOV.U32 R130, RZ, RZ, c[0x0][0x290] ;  /* 0x0000a400ff827624 */ /* 0x001fe200078e00ff */
        /* <DEDUP_REMOVED lines=11> */
[----:B------:R-:W-:Y:S01]  /*3810*/  ISETP.GT.AND P0, PT, R199, RZ, PT ;  /* 0x000000ffc700720c */ /* 0x000fe20003f04270 */
[----:B------:R-:W-:Y:S01]  /*3820*/  BMOV.32.CLEAR RZ, B0 ;  /* 0x0000000000ff7355 */ /* 0x000fe20000100000 */
[----:B------:R-:W-:Y:S01]  /*3830*/  BSSY B0, `(.L_x_632) ;  /* 0x0000006000007945 */ /* 0x000fe20003800000 */
[----:B------:R-:W-:Y:S01]  /*3840*/  IMAD.MOV.U32 R130, RZ, RZ, c[0x0][0x290] ;  /* 0x0000a400ff827624 */ /* 0x000fe200078e00ff */
[----:B------:R-:W-:-:S08]  /*3850*/  MOV R17, 0xffffffff ;  /* 0xffffffff00117802 */ /* 0x000fd00000000f00 */
[----:B------:R-:W-:Y:S05]  /*3860*/  @P0 BRA `(.L_x_633) ;  /* 0x0000002000000947 */ /* 0x000fea0003800000 */
[----:B------:R-:W2:Y:S02]  /*3870*/  LDG.E.STRONG.GPU R17, [R136] ;  /* 0x0000000088117381 */ /* 0x000ea400001f4900 */
[----:B--2---:R-:W-:-:S05]  /*3880*/  CCTL.IVALL ;  /* 0x00000000ff00798f */ /* 0x004fca0002000000 */
.L_x_633:
[----:B------:R-:W-:Y:S05]  /*3890*/  BSYNC B0 ;  /* 0x0000000000007941 */ /* 0x000fea0003800000 */
.L_x_632:
[----:B------:R-:W-:-:S04]  /*38a0*/  IADD3 R19, R16, -0x1, RZ ;  /* 0xffffffff10137810 */ /* 0x000fc80007ffe0ff */
[----:B------:R-:W-:-:S04]  /*38b0*/  ISETP.NE.AND P0, PT, R19, R198, PT ;  /* 0x000000c61300720c */ /* 0x000fc80003f05270 */
[----:B------:R-:W-:Y:S02]  /*38c0*/  FSEL R130, R130, -QNAN , !P0 ;  /* 0xffffffff82827808 */ /* 0x000fe40004000000 */
.L_x_631:
[----:B------:R-:W-:Y:S01]  /*38d0*/  SHF.R.S32.HI R134, RZ, 0x1f, R199 ;  /* 0x0000001fff867819 */ /* 0x000fe200000114c7 */
        /* <DEDUP_REMOVED lines=117> */
.L_x_635:
        /* <DEDUP_REMOVED lines=13> */
[----:B----4-:R-:W-:Y:S05]  /*4100*/  CALL.REL.NOINC `($__internal_10_$__cuda_sm20_div_u64) ;  /* 0x00007af000007944 */ /* 0x010fea0003c00000 */
[----:B------:R-:W-:Y:S05]  /*4110*/  BRA `(.L_x_637) ;  /* 0x0000013000007947 */ /* 0x000fea0003800000 */
.L_x_636:
        /* <DEDUP_REMOVED lines=19> */
.L_x_637:
[----:B------:R-:W-:Y:S02]  /*4250*/  IADD3 R132, R132, -0x1, RZ ;  /* 0xffffffff84847810 */ /* 0x000fe40007ffe0ff */
[----:B------:R-:W-:-:S04]  /*4260*/  MOV R133, R18 ;  /* 0x0000001200857202 */ /* 0x000fc80000000f00 */
.L_x_634:
        /* <DEDUP_REMOVED lines=104> */
.L_x_639:
        /* <DEDUP_REMOVED lines=16> */
.L_x_640:
        /* <DEDUP_REMOVED lines=19> */
.L_x_641:
[----:B------:R-:W-:Y:S02]  /*4b20*/  IADD3 R147, R134, -0x1, RZ ;  /* 0xffffffff86937810 */ /* 0x000fe40007ffe0ff */
[----:B------:R-:W-:-:S04]  /*4b30*/  MOV R134, R18 ;  /* 0x0000001200867202 */ /* 0x000fc80000000f00 */
.L_x_638:
        /* <DEDUP_REMOVED lines=32> */
[----:B------:R-:W-:Y:S01]  /*4d40*/  MOV R16, c[0x0][0x178] ;  /* 0x00005e0000107a02 */ /* 0x000fe20000000f00 */
[----:B------:R-:W-:-:S04]  /*4d50*/  IMAD.WIDE.U32 R158, R156, c[0x0][0x170], RZ ;  /* 0x00005c009c9e7a25 */ /* 0x000fc800078e00ff */
[----:B------:R-:W-:Y:S02]  /*4d60*/  IMAD R17, R156, R18, R17 ;  /* 0x000000129c117224 */ /* 0x000fe400078e0211 */
[----:B------:R-:W-:-:S03]  /*4d70*/  IMAD.WIDE.U32 R156, R158, c[0x0][0x174], RZ ;  /* 0x00005d009e9c7a25 */ /* 0x000fc600078e00ff */
[----:B------:R-:W-:Y:S02]  /*4d80*/  IADD3 R17, R159, R17, RZ ;  /* 0x000000119f117210 */ /* 0x000fe40007ffe0ff */
[----:B------:R-:W-:-:S03]  /*4d90*/  MOV R159, R143 ;  /* 0x0000008f009f7202 */ /* 0x000fc60000000f00 */
[----:B------:R-:W-:-:S04]  /*4da0*/  IMAD R17, R17, c[0x0][0x174], RZ ;  /* 0x00005d0011117a24 */ /* 0x000fc800078e02ff */
[----:B------:R-:W-:Y:S01]  /*4db0*/  IMAD R17, R19, R158, R17 ;  /* 0x0000009e13117224 */ /* 0x000fe200078e0211 */
[----:B------:R-:W-:Y:S02]  /*4dc0*/  SHF.R.S32.HI R19, RZ, 0x1f, R16 ;  /* 0x0000001fff137819 */ /* 0x000fe40000011410 */
[----:B------:R-:W-:Y:S02]  /*4dd0*/  MOV R158, R144 ;  /* 0x00000090009e7202 */ /* 0x000fe40000000f00 */
[----:B------:R-:W-:-:S03]  /*4de0*/  IADD3 R17, R157, R17, RZ ;  /* 0x000000119d117210 */ /* 0x000fc60007ffe0ff */
[----:B------:R-:W-:-:S04]  /*4df0*/  IMAD.WIDE.U32 R158, R156, c[0x0][0x178], R158 ;  /* 0x00005e009c9e7a25 */ /* 0x000fc800078e009e */
[----:B------:R-:W-:Y:S01]  /*4e00*/  IMAD R17, R17, c[0x0][0x178], RZ ;  /* 0x00005e0011117a24 */ /* 0x000fe200078e02ff */
[----:B------:R-:W-:-:S03]  /*4e10*/  MOV R144, R158 ;  /* 0x0000009e00907202 */ /* 0x000fc60000000f00 */
[----:B------:R-:W-:-:S05]  /*4e20*/  IMAD R17, R19, R156, R17 ;  /* 0x0000009c13117224 */ /* 0x000fca00078e0211 */
[----:B------:R-:W-:Y:S01]  /*4e30*/  IADD3 R143, R159, R17, RZ ;  /* 0x000000119f8f7210 */ /* 0x000fe20007ffe0ff */
[----:B------:R-:W-:Y:S05]  /*4e40*/  BRA `(.L_x_643) ;  /* 0x0000022000007947 */ /* 0x000fea0003800000 */
.L_x_642:
        /* <DEDUP_REMOVED lines=18> */
.L_x_646:
[----:B------:R-:W-:Y:S05]  /*4f70*/  @P1 BRA `(.L_x_645) ;  /* 0x0000002000001947 */ /* 0x000fea0003800000 */
[----:B------:R-:W2:Y:S02]  /*4f80*/  LDG.E.STRONG.GPU R17, [R136] ;  /* 0x0000000088117381 */ /* 0x000ea400001f4900 */
[----:B--2---:R-:W-:-:S05]  /*4f90*/  CCTL.IVALL ;  /* 0x00000000ff00798f */ /* 0x004fca0002000000 */
.L_x_645:
[----:B------:R-:W-:Y:S01]  /*4fa0*/  ISETP.NE.AND P0, PT, R17, R198, PT ;  /* 0x000000c61100720c */ /* 0x000fe20003f05270 */
[----:B------:R-:W-:Y:S11]  /*4fb0*/  WARPSYNC 0xffffffff ;  /* 0xffffffff00007948 */ /* 0x000ff60003800000 */
[----:B------:R-:W-:Y:S05]  /*4fc0*/  BAR.RED.AND.DEFER_BLOCKING 0x0, P0 ;  /* 0x0000000000007b1d */ /* 0x000fea0000014400 */
[----:B------:R-:W0:Y:S02]  /*4fd0*/  B2R.RESULT RZ, P0 ;  /* 0x0000000000ff731c */ /* 0x000e240000004000 */
[----:B0-----:R-:W-:Y:S05]  /*4fe0*/  @!P0 BRA `(.L_x_644) ;  /* 0x0000006000008947 */ /* 0x001fea0003800000 */
.L_x_647:
[----:B------:R-:W-:Y:S01]  /*4ff0*/  VOTE.ANY R16, PT, PT ;  /* 0x0000000000107806 */ /* 0x000fe200038e0100 */
[----:B------:R-:W-:Y:S01]  /*5000*/  YIELD ;  /* 0x0000000000007946 */ /* 0x000fe20003800000 */
[----:B------:R-:W-:-:S02]  /*5010*/  VOTEU.ANY UR4, UPT, PT ;  /* 0x0000000000047886 */ /* 0x000fc400038e0100 */
[----:B------:R-:W-:-:S12]  /*5020*/  LOP3.LUT P0, RZ, R16, UR4, RZ, 0xc, !PT ;  /* 0x0000000410ff7c12 */ /* 0x000fd8000f800cff */
[----:B----4-:R-:W-:Y:S05]  /*5030*/  @!P0 BRA.U `(.L_x_646) ;  /* 0xffffff3100008947 */ /* 0x010fea000383ffff */
[----:B------:R-:W-:Y:S05]  /*5040*/  BRA `(.L_x_647) ;  /* 0xffffffa000007947 */ /* 0x000fea000383ffff */
.L_x_644:
[----:B------:R-:W-:Y:S04]  /*5050*/  WARPSYNC 0xffffffff ;  /* 0xffffffff00007948 */ /* 0x000fe80003800000 */
[----:B------:R-:W-:Y:S05]  /*5060*/  BAR.SYNC.DEFER_BLOCKING 0x0 ;  /* 0x0000000000007b1d */ /* 0x000fea0000010000 */
.L_x_643:
        /* <DEDUP_REMOVED lines=1622> */
.L_x_649:
[----:B------:R-:W-:Y:S05]  /*b5d0*/  BSYNC B0 ;  /* 0x0000000000007941 */ /* 0x000fea0003800000 */
.L_x_648:
        /* <DEDUP_REMOVED lines=98> */
        .weak           $__internal_10_$__cuda_sm20_div_u64
        .type           $__internal_10_$__cuda_sm20_div_u64,@function
        .size           $__internal_10_$__cuda_sm20_div_u64,(.L_x_663 - $__internal_10_$__cuda_sm20_div_u64)
$__internal_10_$__cuda_sm20_div_u64:
        /* <DEDUP_REMOVED lines=64> */
[----:B------:R-:W-:Y:S07]  /*c000*/  RET.REL.NODEC R144 `(_ZN7cutlass6KernelINS_4conv6kernel23ImplicitGemmConvolutionINS1_11threadblock21ImplicitGemmPipelinedINS_4gemm9GemmShapeILi128ELi64ELi32EEENS4_12TileIteratorINS4_48Conv2dFpropActivationTileAccessIteratorOptimizedINS_11MatrixShapeILi128ELi32EEEaNS_6layout12TensorNCxHWxILi32EEENS_9transform29TransposePitchLinearThreadMapINSG_29PitchLinearWarpRakedThreadMapINS_16PitchLinearShapeILi4096ELi1EEELi64ENSJ_ILi32ELi1EEELi16EEENSJ_ILi2ELi16EEEEENS_12AlignedArrayIaLi16ELi16EEEEEEENSG_11threadblock19RegularTileIteratorISC_aNSD_37RowMajorTensorOpMultiplicandCrosswiseILi8ELi32EEELi0ESO_Li16EEENS9_INS4_44Conv2dFpropFilterTileAccessIteratorOptimizedINSB_ILi32ELi64EEEaNSD_12TensorCxRSKxILi32EEENSH_INSI_INSJ_ILi2048ELi1EEELi64ESL_Li16EEESN_EESQ_Lb0EEEEENSU_ISZ_aNSD_40ColumnMajorTensorOpMultiplicandCrosswiseILi8ELi32EEELi1ES14_Li16EEEaSF_NS6_11threadblock9MmaPolicyINS6_4warp11MmaTensorOpINS7_ILi64ELi64ELi32EEEaSW_aS18_iSF_NS1C_17MmaTensorOpPolicyINS_4arch3MmaINS7_ILi8ELi8ELi16EEELi32EaNSD_8RowMajorEaNSD_11ColumnMajorEiS1J_NS1G_21OpMultiplyAddSaturateEEENSB_ILi1ELi1EEEEELi1ELb1EbEENSB_ILi0ELi0EEES1Q_Li1EEENS_21NumericArrayConverterIaaLi64ELNS_15FloatRoundStyleE2ENSG_6thread14UnaryTransform8IdentityEEENS1S_IaaLi32ELS1T_2ES1W_EEbEENS_8epilogue11threadblock19InterleavedEpilogueIS8_S1P_Li1ENS21_37InterleavedConvPredicatedTileIteratorINS21_34InterleavedConvOutputTileThreadMapINSB_ILi2ELi1EEENSB_ILi8ELi2EEELi64ELi8ELi8EEEaLi32EEENS20_4warp24FragmentIteratorTensorOpIS1E_S1I_iNS_5ArrayIiLi2ELb1EEENSD_22ColumnMajorInterleavedILi32EEEEENS20_6thread21LinearCombinationReluIaLi8EifLNS2G_9ScaleType4KindE1ELS1T_2EEELi32EEENS1A_30GemmIdentityThreadblockSwizzleILi1EEELNS1_8OperatorE0ENS1_17Conv2dProblemSizeELNS1_9GroupModeE0EEEEEvNT_6ParamsE) ;  /* 0xffff3ff090007950 */ /* 0x000fee0003c3ffff */
.L_x_650:
[----:B------:R-:W-:-:S00]  /*c010*/  BRA `(.L_x_650) ;  /* 0xfffffff000007947 */ /* 0x000fc0000383ffff */
[----:B------:R-:W-:-:S00]  /*c020*/  NOP ;  /* 0x0000000000007918 */ /* 0x000fc00000000000 */
[----:B------:R-:W-:-:S00]  /*c030*/  NOP ;  /* 0x0000000000007918 */ /* 0x000fc00000000000 */
[----:B------:R-:W-:-:S00]  /*c040*/  NOP ;  /* 0x0000000000007918 */ /* 0x000fc00000000000 */
[----:B------:R-:W-:-:S00]  /*c050*/  NOP ;  /* 0x0000000000007918 */ /* 0x000fc00000000000 */
[----:B------:R-:W-:-:S00]  /*c060*/  NOP ;  /* 0x0000000000007918 */ /* 0x000fc00000000000 */
[----:B------:R-:W-:-:S00]  /*c070*/  NOP ;  /* 0x0000000000007918 */ /* 0x000fc00000000000 */
.L_x_663:


//--------------------- .nv.shared._ZN7cutlass9reference6device6kernel21TensorScaleBiasConv2dINS_9TensorRefIiNS_6layout12TensorNCxHWxILi32EEEEENS4_IaS7_EEfNS4_IfNS5_8RowMajorEEENS_21NumericConverterClampIafEELi4ELi4ELi16ELi8EEEvNS_4conv17Conv2dProblemSizeET_T0_T1_T2_SJ_ --------------------------
	.section	.nv.shared._ZN7cutlass9reference6device6kernel21TensorScaleBiasConv2dINS_9TensorRefIiNS_6layout12TensorNCxHWxILi32EEEEENS4_IaS7_EEfNS4_IfNS5_8RowMajorEEENS_21NumericConverterClampIafEELi4ELi4ELi16ELi8EEEvNS_4conv17Conv2dProblemSizeET_T0_T1_T2_SJ_,"aw",@nobits
	.sectionflags	@""
	.align	16


//--------------------- .nv.global                --------------------------
	.section	.nv.global,"aw",@nobits
.nv.global:
	.type		_ZN34_INTERNAL_3fd9bec0_4_k_cu_371cd5504cute1_E,@object
	.size		_ZN34_INTERNAL_3fd9bec0_4_k_cu_371cd5504cute1_E,(_ZN34_INTERNAL_3fd9bec0_4_k_cu_371cd5504cuda3std3__45__cpo6cbeginE - _ZN34_INTERNAL_3fd9bec0_4_k_cu_371cd5504cute1_E)
_ZN34_INTERNAL_3fd9bec0_4_k_cu_371cd5504cute1_E:
	.zero		1
	.type		_ZN34_INTERNAL_3fd9bec0_4_k_cu_371cd5504cuda3std3__45__cpo6cbeginE,@object
	.size		_ZN34_INTERNAL_3fd9bec0_4_k_cu_371cd5504cuda3std3__45__cpo6cbeginE,(_ZN34_INTERNAL_3fd9bec0_4_k_cu_371cd5504cuda3std3__48in_placeE - _ZN34_INTERNAL_3fd9bec0_4_k_cu_371cd5504cuda3std3__45__cpo6cbeginE)
_ZN34_INTERNAL_3fd9bec0_4_k_cu_371cd5504cuda3std3__45__cpo6cbeginE:
	.zero		1
	.type		_ZN34_INTERNAL_3fd9bec0_4_k_cu_371cd5504cuda3std3__48in_placeE,@object
	.size		_ZN34_INTERNAL_3fd9bec0_4_k_cu_371cd5504cuda3std3__48in_placeE,(_ZN34_INTERNAL_3fd9bec0_4_k_cu_371cd5504cuda3std6ranges3__45__cpo9iter_moveE - _ZN34_INTERNAL_3fd9bec0_4_k_cu_371cd5504cuda3std3__48in_placeE)
_ZN34_INTERNAL_3fd9bec0_4_k_cu_371cd5504cuda3std3__48in_placeE:
	.zero		1
	.type		_ZN34_INTERNAL_3fd9bec0_4_k_cu_371cd5504cuda3std6ranges3__45__cpo9iter_moveE,@object
	.size		_ZN34_INTERNAL_3fd9bec0_4_k_cu_371cd5504cuda3std6ranges3__45__cpo9iter_moveE,(_ZN34_INTERNAL_3fd9bec0_4_k_cu_371cd5504cuda3std3__45__cpo5beginE - _ZN34_INTERNAL_3fd9bec0_4_k_cu_371cd5504cuda3std6ranges3__45__cpo9iter_moveE)
_ZN34_INTERNAL_3fd9bec0_4_k_cu_371cd5504cuda3std6ranges3__45__cpo9iter_moveE:
	.zero		1
	.type		_ZN34_INTERNAL_3fd9bec0_4_k_cu_371cd5504cuda3std3__45__cpo5beginE,@object
	.size		_ZN34_INTERNAL_3fd9bec0_4_k_cu_371cd5504cuda3std3__45__cpo5beginE,(_ZN34_INTERNAL_3fd9bec0_4_k_cu_371cd5504cuda3std3__436_GLOBAL__N__3fd9bec0_4_k_cu_371cd5506ignoreE - _ZN34_INTERNAL_3fd9bec0_4_k_cu_371cd5504cuda3std3__45__cpo5beginE)
_ZN34_INTERNAL_3fd9bec0_4_k_cu_371cd5504cuda3std3__45__cpo5beginE:
	.zero		1
	.type		_ZN34_INTERNAL_3fd9bec0_4_k_cu_371cd5504cuda3std3__436_GLOBAL__N__3fd9bec0_4_k_cu_371cd5506ignoreE,@object
	.size		_ZN34_INTERNAL_3fd9bec0_4_k_cu_371cd5504cuda3std3__436_GLOBAL__N__3fd9bec0_4_k_cu_371cd5506ignoreE,(_ZN34_INTERNAL_3fd9bec0_4_k_cu_371cd5504cute7productE - _ZN34_INTERNAL_3fd9bec0_4_k_cu_371cd5504cuda3std3__436_GLOBAL__N__3fd9bec0_4_k_cu_371cd5506ignoreE)
_ZN34_INTERNAL_3fd9bec0_4_k_cu_371cd5504cuda3std3__436_GLOBAL__N__3fd9bec0_4_k_cu_371cd5506ignoreE:
	.zero		1
	.type		_ZN34_INTERNAL_3fd9bec0_4_k_cu_371cd5504cute7productE,@object
	.size		_ZN34_INTERNAL_3fd9bec0_4_k_cu_371cd5504cute7productE,(_ZN34_INTERNAL_3fd9bec0_4_k_cu_371cd5504cuda3std3__45__cpo3endE - _ZN34_INTERNAL_3fd9bec0_4_k_cu_371cd5504cute7productE)
_ZN34_INTERNAL_3fd9bec0_4_k_cu_371cd5504cute7productE:
	.zero		1
	.type		_ZN34_INTERNAL_3fd9bec0_4_k_cu_371cd5504cuda3std3__45__cpo3endE,@object
	.size		_ZN34_INTERNAL_3fd9bec0_4_k_cu_371cd5504cuda3std3__45__cpo3endE,(_ZN34_INTERNAL_3fd9bec0_4_k_cu_371cd5504cuda3std3__419piecewise_constructE - _ZN34_INTERNAL_3fd9bec0_4_k_cu_371cd5504cuda3std3__45__cpo3endE)
_ZN34_INTERNAL_3fd9bec0_4_k_cu_371cd5504cuda3std3__45__cpo3endE:
	.zero		1
	.type		_ZN34_INTERNAL_3fd9bec0_4_k_cu_371cd5504cuda3std3__419piecewise_constructE,@object
	.size		_ZN34_INTERNAL_3fd9bec0_4_k_cu_371cd5504cuda3std3__419piecewise_constructE,(_ZN34_INTERNAL_3fd9bec0_4_k_cu_371cd5504cuda3std3__45__cpo4cendE - _ZN34_INTERNAL_3fd9bec0_4_k_cu_371cd5504cuda3std3__419piecewise_constructE)
_ZN34_INTERNAL_3fd9bec0_4_k_cu_371cd5504cuda3std3__419piecewise_constructE:
	.zero		1
	.type		_ZN34_INTERNAL_3fd9bec0_4_k_cu_371cd5504cuda3std3__45__cpo4cendE,@object
	.size		_ZN34_INTERNAL_3fd9bec0_4_k_cu_371cd5504cuda3std3__45__cpo4cendE,(_ZN34_INTERNAL_3fd9bec0_4_k_cu_371cd5504cuda3std6ranges3__45__cpo4swapE - _ZN34_INTERNAL_3fd9bec0_4_k_cu_371cd5504cuda3std3__45__cpo4cendE)
_ZN34_INTERNAL_3fd9bec0_4_k_cu_371cd5504cuda3std3__45__cpo4cendE:
	.zero		1
	.type		_ZN34_INTERNAL_3fd9bec0_4_k_cu_371cd5504cuda3std6ranges3__45__cpo4swapE,@object
	.size		_ZN34_INTERNAL_3fd9bec0_4_k_cu_371cd5504cuda3std6ranges3__45__cpo4swapE,(.L_7 - _ZN34_INTERNAL_3fd9bec0_4_k_cu_371cd5504cuda3std6ranges3__45__cpo4swapE)
_ZN34_INTERNAL_3fd9bec0_4_k_cu_371cd5504cuda3std6ranges3__45__cpo4swapE:
	.zero		1
.L_7:


//--------------------- .nv.shared._ZN7cutlass9reference6device6kernel11Conv2dWgradIaNS_6layout12TensorNCxHWxILi32EEEaNS4_12TensorCxRSKxILi32EEEiS6_iiNS_16NumericConverterIiiLNS_15FloatRoundStyleE2EEENS_12multiply_addIiiiEELi2ELi4ELi8ELi16EEEvNS_4conv17Conv2dProblemSizeENS_9TensorRefIT_T0_EENSG_IT1_T2_EENSG_IT3_T4_EESP_T5_SQ_ --------------------------
	.section	.nv.shared._ZN7cutlass9reference6device6kernel11Conv2dWgradIaNS_6layout12TensorNCxHWxILi32EEEaNS4_12TensorCxRSKxILi32EEEiS6_iiNS_16NumericConverterIiiLNS_15FloatRoundStyleE2EEENS_12multiply_addIiiiEELi2ELi4ELi8ELi16EEEvNS_4conv17Conv2dProblemSizeENS_9TensorRefIT_T0_EENSG_IT1_T2_EENSG_IT3_T4_EESP_T5_SQ_,"aw",@nobits
	.sectionflags	@""
	.align	16


//--------------------- .nv.shared._ZN7cutlass9reference6device6kernel11Conv2dDgradIaNS_6layout12TensorNCxHWxILi32EEEaNS4_12TensorCxRSKxILi32EEEiS6_iiNS_16NumericConverterIiiLNS_15FloatRoundStyleE2EEENS_12multiply_addIiiiEELi2ELi4ELi16ELi8EEEvNS_4conv17Conv2dProblemSizeENS_9TensorRefIT_T0_EENSG_IT1_T2_EENSG_IT3_T4_EESP_T5_SQ_ --------------------------
	.section	.nv.shared._ZN7cutlass9reference6device6kernel11Conv2dDgradIaNS_6layout12TensorNCxHWxILi32EEEaNS4_12TensorCxRSKxILi32EEEiS6_iiNS_16NumericConverterIiiLNS_15FloatRoundStyleE2EEENS_12multiply_addIiiiEELi2ELi4ELi16ELi8EEEvNS_4conv17Conv2dProblemSizeENS_9TensorRefIT_T0_EENSG_IT1_T2_EENSG_IT3_T4_EESP_T5_SQ_,"aw",@nobits
	.sectionflags	@""
	.align	16


//--------------------- .nv.shared._ZN7cutlass9reference6device6kernel11Conv2dFpropIaNS_6layout12TensorNCxHWxILi32EEEaNS4_12TensorCxRSKxILi32EEEiS6_iiNS_16NumericConverterIiiLNS_15FloatRoundStyleE2EEENS_12multiply_addIiiiEELi4ELi4ELi16ELi8EEEvNS_4conv17Conv2dProblemSizeENS_9TensorRefIT_T0_EENSG_IT1_T2_EENSG_IT3_T4_EESP_T5_SQ_ --------------------------
	.section	.nv.shared._ZN7cutlass9reference6device6kernel11Conv2dFpropIaNS_6layout12TensorNCxHWxILi32EEEaNS4_12TensorCxRSKxILi32EEEiS6_iiNS_16NumericConverterIiiLNS_15FloatRoundStyleE2EEENS_12multiply_addIiiiEELi4ELi4ELi16ELi8EEEvNS_4conv17Conv2dProblemSizeENS_9TensorRefIT_T0_EENSG_IT1_T2_EENSG_IT3_T4_EESP_T5_SQ_,"aw",@nobits
	.sectionflags	@""
	.align	16


//--------------------- .nv.shared._ZN7cutlass9reference6device6kernel13TensorForEachINS1_6detail14TensorReLuFuncIaNS_6layout12TensorNCxHWxILi32EEEEELi4ENS9_6ParamsEEEvNS_5CoordIXT0_EilEET1_ --------------------------
	.section	.nv.shared._ZN7cutlass9reference6device6kernel13TensorForEachINS1_6detail14TensorReLuFuncIaNS_6layout12TensorNCxHWxILi32EEEEELi4ENS9_6ParamsEEEvNS_5CoordIXT0_EilEET1_,"aw",@nobits
	.sectionflags	@""
	.align	16


//--------------------- .nv.shared._ZN7cutlass9reference6device6kernel11Conv2dWgradIaNS_6layout12TensorNCxHWxILi32EEEaNS4_12TensorCxRSKxILi32EEEaS6_fiNS_21NumericConverterClampIafEENS_12multiply_addIiiiEELi2ELi4ELi8ELi16EEEvNS_4conv17Conv2dProblemSizeENS_9TensorRefIT_T0_EENSF_IT1_T2_EENSF_IT3_T4_EESO_T5_SP_ --------------------------
	.section	.nv.shared._ZN7cutlass9reference6device6kernel11Conv2dWgradIaNS_6layout12TensorNCxHWxILi32EEEaNS4_12TensorCxRSKxILi32EEEaS6_fiNS_21NumericConverterClampIafEENS_12multiply_addIiiiEELi2ELi4ELi8ELi16EEEvNS_4conv17Conv2dProblemSizeENS_9TensorRefIT_T0_EENSF_IT1_T2_EENSF_IT3_T4_EESO_T5_SP_,"aw",@nobits
	.sectionflags	@""
	.align	16


//--------------------- .nv.shared._ZN7cutlass9reference6device6kernel11Conv2dDgradIaNS_6layout12TensorNCxHWxILi32EEEaNS4_12TensorCxRSKxILi32EEEaS6_fiNS_21NumericConverterClampIafEENS_12multiply_addIiiiEELi2ELi4ELi16ELi8EEEvNS_4conv17Conv2dProblemSizeENS_9TensorRefIT_T0_EENSF_IT1_T2_EENSF_IT3_T4_EESO_T5_SP_ --------------------------
	.section	.nv.shared._ZN7cutlass9reference6device6kernel11Conv2dDgradIaNS_6layout12TensorNCxHWxILi32EEEaNS4_12TensorCxRSKxILi32EEEaS6_fiNS_21NumericConverterClampIafEENS_12multiply_addIiiiEELi2ELi4ELi16ELi8EEEvNS_4conv17Conv2dProblemSizeENS_9TensorRefIT_T0_EENSF_IT1_T2_EENSF_IT3_T4_EESO_T5_SP_,"aw",@nobits
	.sectionflags	@""
	.align	16


//--------------------- .nv.shared._ZN7cutlass9reference6device6kernel11Conv2dFpropIaNS_6layout12TensorNCxHWxILi32EEEaNS4_12TensorCxRSKxILi32EEEaS6_fiNS_21NumericConverterClampIafEENS_12multiply_addIiiiEELi4ELi4ELi16ELi8EEEvNS_4conv17Conv2dProblemSizeENS_9TensorRefIT_T0_EENSF_IT1_T2_EENSF_IT3_T4_EESO_T5_SP_ --------------------------
	.section	.nv.shared._ZN7cutlass9reference6device6kernel11Conv2dFpropIaNS_6layout12TensorNCxHWxILi32EEEaNS4_12TensorCxRSKxILi32EEEaS6_fiNS_21NumericConverterClampIafEENS_12multiply_addIiiiEELi4ELi4ELi16ELi8EEEvNS_4conv17Conv2dProblemSizeENS_9TensorRefIT_T0_EENSF_IT1_T2_EENSF_IT3_T4_EESO_T5_SP_,"aw",@nobits
	.sectionflags	@""
	.align	16


//--------------------- .nv.shared._ZN7cutlass6KernelINS_4conv6kernel26B2bImplicitGemmConvolutionINS1_11threadblock24B2bImplicitGemmPipelinedINS_4gemm9GemmShapeILi64ELi64ELi32EEENS4_12TileIteratorINS4_48Conv2dFpropActivationTileAccessIteratorOptimizedINS_11MatrixShapeILi64ELi32EEEaNS_6layout12TensorNCxHWxILi32EEENS_9transform29TransposePitchLinearThreadMapINSG_29PitchLinearWarpRakedThreadMapINS_16PitchLinearShapeILi2048ELi1EEELi128ENSJ_ILi32ELi1EEELi16EEENSJ_ILi2ELi16EEEEENS_12AlignedArrayIaLi16ELi16EEEEEEENSG_11threadblock19RegularTileIteratorISC_aNSD_37RowMajorTensorOpMultiplicandCrosswiseILi8ELi32EEELi0ESO_Li16EEENS9_INS4_44Conv2dFpropFilterTileAccessIteratorOptimizedINSB_ILi32ELi64EEEaNSD_12TensorCxRSKxILi32EEESO_SQ_Lb0EEEEENSU_ISZ_aNSD_40ColumnMajorTensorOpMultiplicandCrosswiseILi8ELi32EEELi1ESO_Li16EEENS7_ILi64ELi128ELi32EEENS6_4warp27MmaTensorOpFragmentIteratorINSB_ILi16ELi16EEENSB_ILi16ELi64EEELi32EiaNSD_8RowMajorENS7_ILi8ELi8ELi16EEENS_8epilogue6thread21LinearCombinationReluIaLi2EifLNS1F_9ScaleType4KindE2ELNS_15FloatRoundStyleE2EEEEENST_14VectorIteratorINST_30PredicatedVectorAccessIteratorINSB_ILi64ELi64EEENSB_ILi16ELi32EEEfS1C_Li4ELb0EEEEENSG_4warp22VectorFragmentIteratorINSB_ILi1ELi8EEEfS1C_S1D_Li4EEENS9_INSY_INSB_ILi32ELi128EEEaS11_NSH_INSI_INSJ_ILi4096ELi1EEELi128ESL_Li16EEESN_EESQ_Lb0EEEEENSU_IS1W_aS15_Li1ES1Z_Li16EEEaSF_S1K_NS6_11threadblock9MmaPolicyINS18_11MmaTensorOpINS7_ILi16ELi64ELi32EEEaSW_aS15_iSF_NS18_17MmaTensorOpPolicyINS_4arch3MmaIS1D_Li32EaS1C_aNSD_11ColumnMajorEiS1C_NS28_21OpMultiplyAddSaturateEEENSB_ILi1ELi1EEEEELi1ELb1EbEENSB_ILi0ELi0EEES2G_Li1EEENS24_INS25_INS7_ILi16ELi128ELi32EEEaSW_aS15_iSF_S2E_Li1ELb1EbEES2G_S2G_Li1EEENS_21NumericArrayConverterIaaLi16ELS1J_2ENSG_6thread14UnaryTransform8IdentityEEES2P_NS2L_IaaLi32ELS1J_2ES2O_EEbEENS1E_11threadblock19InterleavedEpilogueIS17_S2J_Li1ENS2S_37InterleavedConvPredicatedTileIteratorINS2S_34InterleavedConvOutputTileThreadMapINSB_ILi4ELi1EEENSB_ILi2ELi4EEELi128ELi8ELi8EEEaLi32EEENS1E_4warp24FragmentIteratorTensorOpIS2I_S1D_iNS_5ArrayIiLi2ELb1EEENSD_22ColumnMajorInterleavedILi32EEEEENS1G_IaLi8EifLS1I_1ELS1J_2EEELi32EEENS23_30GemmIdentityThreadblockSwizzleILi1EEELNS1_8OperatorE0ENS1_17Conv2dProblemSizeEEEEEvNT_6ParamsE --------------------------
	.section	.nv.shared._ZN7cutlass6KernelINS_4conv6kernel26B2bImplicitGemmConvolutionINS1_11threadblock24B2bImplicitGemmPipelinedINS_4gemm9GemmShapeILi64ELi64ELi32EEENS4_12TileIteratorINS4_48Conv2dFpropActivationTileAccessIteratorOptimizedINS_11MatrixShapeILi64ELi32EEEaNS_6layout12TensorNCxHWxILi32EEENS_9transform29TransposePitchLinearThreadMapINSG_29PitchLinearWarpRakedThreadMapINS_16PitchLinearShapeILi2048ELi1EEELi128ENSJ_ILi32ELi1EEELi16EEENSJ_ILi2ELi16EEEEENS_12AlignedArrayIaLi16ELi16EEEEEEENSG_11threadblock19RegularTileIteratorISC_aNSD_37RowMajorTensorOpMultiplicandCrosswiseILi8ELi32EEELi0ESO_Li16EEENS9_INS4_44Conv2dFpropFilterTileAccessIteratorOptimizedINSB_ILi32ELi64EEEaNSD_12TensorCxRSKxILi32EEESO_SQ_Lb0EEEEENSU_ISZ_aNSD_40ColumnMajorTensorOpMultiplicandCrosswiseILi8ELi32EEELi1ESO_Li16EEENS7_ILi64ELi128ELi32EEENS6_4warp27MmaTensorOpFragmentIteratorINSB_ILi16ELi16EEENSB_ILi16ELi64EEELi32EiaNSD_8RowMajorENS7_ILi8ELi8ELi16EEENS_8epilogue6thread21LinearCombinationReluIaLi2EifLNS1F_9ScaleType4KindE2ELNS_15FloatRoundStyleE2EEEEENST_14VectorIteratorINST_30PredicatedVectorAccessIteratorINSB_ILi64ELi64EEENSB_ILi16ELi32EEEfS1C_Li4ELb0EEEEENSG_4warp22VectorFragmentIteratorINSB_ILi1ELi8EEEfS1C_S1D_Li4EEENS9_INSY_INSB_ILi32ELi128EEEaS11_NSH_INSI_INSJ_ILi4096ELi1EEELi128ESL_Li16EEESN_EESQ_Lb0EEEEENSU_IS1W_aS15_Li1ES1Z_Li16EEEaSF_S1K_NS6_11threadblock9MmaPolicyINS18_11MmaTensorOpINS7_ILi16ELi64ELi32EEEaSW_aS15_iSF_NS18_17MmaTensorOpPolicyINS_4arch3MmaIS1D_Li32EaS1C_aNSD_11ColumnMajorEiS1C_NS28_21OpMultiplyAddSaturateEEENSB_ILi1ELi1EEEEELi1ELb1EbEENSB_ILi0ELi0EEES2G_Li1EEENS24_INS25_INS7_ILi16ELi128ELi32EEEaSW_aS15_iSF_S2E_Li1ELb1EbEES2G_S2G_Li1EEENS_21NumericArrayConverterIaaLi16ELS1J_2ENSG_6thread14UnaryTransform8IdentityEEES2P_NS2L_IaaLi32ELS1J_2ES2O_EEbEENS1E_11threadblock19InterleavedEpilogueIS17_S2J_Li1ENS2S_37InterleavedConvPredicatedTileIteratorINS2S_34InterleavedConvOutputTileThreadMapINSB_ILi4ELi1EEENSB_ILi2ELi4EEELi128ELi8ELi8EEEaLi32EEENS1E_4warp24FragmentIteratorTensorOpIS2I_S1D_iNS_5ArrayIiLi2ELb1EEENSD_22ColumnMajorInterleavedILi32EEEEENS1G_IaLi8EifLS1I_1ELS1J_2EEELi32EEENS23_30GemmIdentityThreadblockSwizzleILi1EEELNS1_8OperatorE0ENS1_17Conv2dProblemSizeEEEEEvNT_6ParamsE,"aw",@nobits
	.sectionflags	@""
	.align	16


//--------------------- .nv.shared._ZN7cutlass6KernelINS_4conv6kernel23ImplicitGemmConvolutionINS1_11threadblock21ImplicitGemmPipelinedINS_4gemm9GemmShapeILi128ELi128ELi32EEENS4_12TileIteratorINS4_48Conv2dFpropActivationTileAccessIteratorOptimizedINS_11MatrixShapeILi128ELi32EEEaNS_6layout12TensorNCxHWxILi32EEENS_9transform29TransposePitchLinearThreadMapINSG_29PitchLinearWarpRakedThreadMapINS_16PitchLinearShapeILi4096ELi1EEELi128ENSJ_ILi32ELi1EEELi16EEENSJ_ILi2ELi16EEEEENS_12AlignedArrayIaLi16ELi16EEEEEEENSG_11threadblock19RegularTileIteratorISC_aNSD_37RowMajorTensorOpMultiplicandCrosswiseILi8ELi32EEELi0ESO_Li16EEENS9_INS4_44Conv2dFpropFilterTileAccessIteratorOptimizedINSB_ILi32ELi128EEEaNSD_12TensorCxRSKxILi32EEESO_SQ_Lb0EEEEENSU_ISZ_aNSD_40ColumnMajorTensorOpMultiplicandCrosswiseILi8ELi32EEELi1ESO_Li16EEEaSF_NS6_11threadblock9MmaPolicyINS6_4warp11MmaTensorOpINS7_ILi64ELi64ELi32EEEaSW_aS15_iSF_NS19_17MmaTensorOpPolicyINS_4arch3MmaINS7_ILi8ELi8ELi16EEELi32EaNSD_8RowMajorEaNSD_11ColumnMajorEiS1G_NS1D_21OpMultiplyAddSaturateEEENSB_ILi1ELi1EEEEELi1ELb1EbEENSB_ILi0ELi0EEES1N_Li1EEENS_21NumericArrayConverterIaaLi32ELNS_15FloatRoundStyleE2ENSG_6thread14UnaryTransform8IdentityEEES1U_bEENS_8epilogue11threadblock19InterleavedEpilogueIS8_S1M_Li1ENS1X_37InterleavedConvPredicatedTileIteratorINS1X_34InterleavedConvOutputTileThreadMapINSB_ILi2ELi2EEENSB_ILi8ELi2EEELi128ELi8ELi8EEEaLi32EEENS1W_4warp24FragmentIteratorTensorOpIS1B_S1F_iNS_5ArrayIiLi2ELb1EEENSD_22ColumnMajorInterleavedILi32EEEEENS1W_6thread21LinearCombinationReluIaLi8EifLNS2C_9ScaleType4KindE1ELS1Q_2EEELi32EEENS17_30GemmIdentityThreadblockSwizzleILi1EEELNS1_8OperatorE0ENS1_17Conv2dProblemSizeELNS1_9GroupModeE0EEEEEvNT_6ParamsE --------------------------
	.section	.nv.shared._ZN7cutlass6KernelINS_4conv6kernel23ImplicitGemmConvolutionINS1_11threadblock21ImplicitGemmPipelinedINS_4gemm9GemmShapeILi128ELi128ELi32EEENS4_12TileIteratorINS4_48Conv2dFpropActivationTileAccessIteratorOptimizedINS_11MatrixShapeILi128ELi32EEEaNS_6layout12TensorNCxHWxILi32EEENS_9transform29TransposePitchLinearThreadMapINSG_29PitchLinearWarpRakedThreadMapINS_16PitchLinearShapeILi4096ELi1EEELi128ENSJ_ILi32ELi1EEELi16EEENSJ_ILi2ELi16EEEEENS_12AlignedArrayIaLi16ELi16EEEEEEENSG_11threadblock19RegularTileIteratorISC_aNSD_37RowMajorTensorOpMultiplicandCrosswiseILi8ELi32EEELi0ESO_Li16EEENS9_INS4_44Conv2dFpropFilterTileAccessIteratorOptimizedINSB_ILi32ELi128EEEaNSD_12TensorCxRSKxILi32EEESO_SQ_Lb0EEEEENSU_ISZ_aNSD_40ColumnMajorTensorOpMultiplicandCrosswiseILi8ELi32EEELi1ESO_Li16EEEaSF_NS6_11threadblock9MmaPolicyINS6_4warp11MmaTensorOpINS7_ILi64ELi64ELi32EEEaSW_aS15_iSF_NS19_17MmaTensorOpPolicyINS_4arch3MmaINS7_ILi8ELi8ELi16EEELi32EaNSD_8RowMajorEaNSD_11ColumnMajorEiS1G_NS1D_21OpMultiplyAddSaturateEEENSB_ILi1ELi1EEEEELi1ELb1EbEENSB_ILi0ELi0EEES1N_Li1EEENS_21NumericArrayConverterIaaLi32ELNS_15FloatRoundStyleE2ENSG_6thread14UnaryTransform8IdentityEEES1U_bEENS_8epilogue11threadblock19InterleavedEpilogueIS8_S1M_Li1ENS1X_37InterleavedConvPredicatedTileIteratorINS1X_34InterleavedConvOutputTileThreadMapINSB_ILi2ELi2EEENSB_ILi8ELi2EEELi128ELi8ELi8EEEaLi32EEENS1W_4warp24FragmentIteratorTensorOpIS1B_S1F_iNS_5ArrayIiLi2ELb1EEENSD_22ColumnMajorInterleavedILi32EEEEENS1W_6thread21LinearCombinationReluIaLi8EifLNS2C_9ScaleType4KindE1ELS1Q_2EEELi32EEENS17_30GemmIdentityThreadblockSwizzleILi1EEELNS1_8OperatorE0ENS1_17Conv2dProblemSizeELNS1_9GroupModeE0EEEEEvNT_6ParamsE,"aw",@nobits
	.sectionflags	@""
	.align	16


//--------------------- .nv.shared._ZN7cutlass6KernelINS_4conv6kernel23ImplicitGemmConvolutionINS1_11threadblock21ImplicitGemmPipelinedINS_4gemm9GemmShapeILi128ELi64ELi32EEENS4_12TileIteratorINS4_48Conv2dFpropActivationTileAccessIteratorOptimizedINS_11MatrixShapeILi128ELi32EEEaNS_6layout12TensorNCxHWxILi32EEENS_9transform29TransposePitchLinearThreadMapINSG_29PitchLinearWarpRakedThreadMapINS_16PitchLinearShapeILi4096ELi1EEELi64ENSJ_ILi32ELi1EEELi16EEENSJ_ILi2ELi16EEEEENS_12AlignedArrayIaLi16ELi16EEEEEEENSG_11threadblock19RegularTileIteratorISC_aNSD_37RowMajorTensorOpMultiplicandCrosswiseILi8ELi32EEELi0ESO_Li16EEENS9_INS4_44Conv2dFpropFilterTileAccessIteratorOptimizedINSB_ILi32ELi64EEEaNSD_12TensorCxRSKxILi32EEENSH_INSI_INSJ_ILi2048ELi1EEELi64ESL_Li16EEESN_EESQ_Lb0EEEEENSU_ISZ_aNSD_40ColumnMajorTensorOpMultiplicandCrosswiseILi8ELi32EEELi1ES14_Li16EEEaSF_NS6_11threadblock9MmaPolicyINS6_4warp11MmaTensorOpINS7_ILi64ELi64ELi32EEEaSW_aS18_iSF_NS1C_17MmaTensorOpPolicyINS_4arch3MmaINS7_ILi8ELi8ELi16EEELi32EaNSD_8RowMajorEaNSD_11ColumnMajorEiS1J_NS1G_21OpMultiplyAddSaturateEEENSB_ILi1ELi1EEEEELi1ELb1EbEENSB_ILi0ELi0EEES1Q_Li1EEENS_21NumericArrayConverterIaaLi64ELNS_15FloatRoundStyleE2ENSG_6thread14UnaryTransform8IdentityEEENS1S_IaaLi32ELS1T_2ES1W_EEbEENS_8epilogue11threadblock19InterleavedEpilogueIS8_S1P_Li1ENS21_37InterleavedConvPredicatedTileIteratorINS21_34InterleavedConvOutputTileThreadMapINSB_ILi2ELi1EEENSB_ILi8ELi2EEELi64ELi8ELi8EEEaLi32EEENS20_4warp24FragmentIteratorTensorOpIS1E_S1I_iNS_5ArrayIiLi2ELb1EEENSD_22ColumnMajorInterleavedILi32EEEEENS20_6thread21LinearCombinationReluIaLi8EifLNS2G_9ScaleType4KindE1ELS1T_2EEELi32EEENS1A_30GemmIdentityThreadblockSwizzleILi1EEELNS1_8OperatorE0ENS1_17Conv2dProblemSizeELNS1_9GroupModeE0EEEEEvNT_6ParamsE --------------------------
	.section	.nv.shared._ZN7cutlass6KernelINS_4conv6kernel23ImplicitGemmConvolutionINS1_11threadblock21ImplicitGemmPipelinedINS_4gemm9GemmShapeILi128ELi64ELi32EEENS4_12TileIteratorINS4_48Conv2dFpropActivationTileAccessIteratorOptimizedINS_11MatrixShapeILi128ELi32EEEaNS_6layout12TensorNCxHWxILi32EEENS_9transform29TransposePitchLinearThreadMapINSG_29PitchLinearWarpRakedThreadMapINS_16PitchLinearShapeILi4096ELi1EEELi64ENSJ_ILi32ELi1EEELi16EEENSJ_ILi2ELi16EEEEENS_12AlignedArrayIaLi16ELi16EEEEEEENSG_11threadblock19RegularTileIteratorISC_aNSD_37RowMajorTensorOpMultiplicandCrosswiseILi8ELi32EEELi0ESO_Li16EEENS9_INS4_44Conv2dFpropFilterTileAccessIteratorOptimizedINSB_ILi32ELi64EEEaNSD_12TensorCxRSKxILi32EEENSH_INSI_INSJ_ILi2048ELi1EEELi64ESL_Li16EEESN_EESQ_Lb0EEEEENSU_ISZ_aNSD_40ColumnMajorTensorOpMultiplicandCrosswiseILi8ELi32EEELi1ES14_Li16EEEaSF_NS6_11threadblock9MmaPolicyINS6_4warp11MmaTensorOpINS7_ILi64ELi64ELi32EEEaSW_aS18_iSF_NS1C_17MmaTensorOpPolicyINS_4arch3MmaINS7_ILi8ELi8ELi16EEELi32EaNSD_8RowMajorEaNSD_11ColumnMajorEiS1J_NS1G_21OpMultiplyAddSaturateEEENSB_ILi1ELi1EEEEELi1ELb1EbEENSB_ILi0ELi0EEES1Q_Li1EEENS_21NumericArrayConverterIaaLi64ELNS_15FloatRoundStyleE2ENSG_6thread14UnaryTransform8IdentityEEENS1S_IaaLi32ELS1T_2ES1W_EEbEENS_8epilogue11threadblock19InterleavedEpilogueIS8_S1P_Li1ENS21_37InterleavedConvPredicatedTileIteratorINS21_34InterleavedConvOutputTileThreadMapINSB_ILi2ELi1EEENSB_ILi8ELi2EEELi64ELi8ELi8EEEaLi32EEENS20_4warp24FragmentIteratorTensorOpIS1E_S1I_iNS_5ArrayIiLi2ELb1EEENSD_22ColumnMajorInterleavedILi32EEEEENS20_6thread21LinearCombinationReluIaLi8EifLNS2G_9ScaleType4KindE1ELS1T_2EEELi32EEENS1A_30GemmIdentityThreadblockSwizzleILi1EEELNS1_8OperatorE0ENS1_17Conv2dProblemSizeELNS1_9GroupModeE0EEEEEvNT_6ParamsE,"aw",@nobits
	.sectionflags	@""
	.align	16
